// auto-generated by cutlass_sweep.gemm — config: {"arch": "sm_90", "cluster_m": 1, "cluster_n": 1, "dtype": "fp16", "dtype_b": "fp16", "layout": "nt", "stages": 0, "tile_k": 64, "tile_m": 256, "tile_n": 512}
#include "cutlass/cutlass.h"
#include "cutlass/gemm/collective/collective_builder.hpp"
#include "cutlass/gemm/device/gemm_universal_adapter.h"
#include "cutlass/gemm/kernel/gemm_universal.hpp"
#include "cutlass/epilogue/collective/collective_builder.hpp"

using ElemA = cutlass::half_t;
using ElemB = cutlass::half_t;
using ElemCD = cutlass::half_t;
using Acc  = float;
using TileShape    = cute::Shape<cute::_256, cute::_512, cute::_64>;
using ClusterShape = cute::Shape<cute::_1, cute::_1, cute::_1>;

using CollectiveEpilogue = typename cutlass::epilogue::collective::CollectiveBuilder<
    cutlass::arch::Sm90, cutlass::arch::OpClassTensorOp,
    TileShape, ClusterShape,
    cutlass::epilogue::collective::EpilogueTileAuto,
    Acc, Acc,
    ElemCD, cutlass::layout::RowMajor, 128 / cutlass::sizeof_bits<ElemCD>::value,
    ElemCD, cutlass::layout::RowMajor, 128 / cutlass::sizeof_bits<ElemCD>::value,
    cutlass::epilogue::collective::EpilogueScheduleAuto
  >::CollectiveOp;

using CollectiveMainloop = typename cutlass::gemm::collective::CollectiveBuilder<
    cutlass::arch::Sm90, cutlass::arch::OpClassTensorOp,
    ElemA, cutlass::layout::RowMajor, 128 / cutlass::sizeof_bits<ElemA>::value,
    ElemB, cutlass::layout::ColumnMajor, 128 / cutlass::sizeof_bits<ElemB>::value,
    Acc,
    TileShape, ClusterShape,
    cutlass::gemm::collective::StageCountAutoCarveout<static_cast<int>(sizeof(typename CollectiveEpilogue::SharedStorage))>,
    cutlass::gemm::collective::KernelScheduleAuto
  >::CollectiveOp;

using GemmKernel = cutlass::gemm::kernel::GemmUniversal<
    cute::Shape<int,int,int,int>,
    CollectiveMainloop,
    CollectiveEpilogue
>;
using Gemm = cutlass::gemm::device::GemmUniversalAdapter<GemmKernel>;

// Force the device kernel symbol into the cubin without needing a host main.
auto* _anchor = &cutlass::device_kernel<GemmKernel>;


// ===== COMPILED SASS (sm_90a) =====

	.target	sm_90a

	.elftype	@"ET_EXEC"


//--------------------- .note.nv.tkinfo           --------------------------
	.section	.note.nv.tkinfo,"",@"SHT_NOTE"
	.sectionflags	@"SHF_NOTE_NV_TKINFO"
	.tkinfo
        /*0018*/ 	.word	0x00000002
        /*0030*/ 	.string	""
        /*0030*/ 	.string	"ptxas"
        /*0030*/ 	.string	"Cuda compilation tools, release 13.0, V13.0.88"
        /*0030*/ 	.string	"Build cuda_13.0.r13.0/compiler.36424714_0"
        /*0030*/ 	.string	"-arch sm_90a -m 64 "



//--------------------- .note.nv.cuinfo           --------------------------
	.section	.note.nv.cuinfo,"",@"SHT_NOTE"
	.sectionflags	@"SHF_NOTE_NV_CUINFO"
        /*0018*/ 	.short	0x0002
        /*001a*/ 	.short	0x005a
        /*001c*/ 	.short	0x0082
	.zero		2


//--------------------- .nv.info                  --------------------------
	.section	.nv.info,"",@"SHT_CUDA_INFO"
	.align	4


	//----- nvinfo : EIATTR_REGCOUNT
	.align		4
        /*0000*/ 	.byte	0x04, 0x2f
        /*0002*/ 	.short	(.L_15 - .L_14)
	.align		4
.L_14:
        /*0004*/ 	.word	index@(_ZN7cutlass13device_kernelINS_4gemm6kernel13GemmUniversalIN4cute5tupleIJiiiiEEENS1_10collective13CollectiveMmaINS1_34MainloopSm90TmaGmmaWarpSpecializedILi2ENS5_IJNS4_1CILi1EEESB_SB_EEENS1_35KernelTmaWarpSpecializedCooperativeEEENS5_IJNSA_ILi256EEENSA_ILi512EEENSA_ILi64EEEEEENS_6half_tENS5_IJlSB_lEEESJ_SK_NS4_8TiledMMAINS4_8MMA_AtomIJNS4_4SM904GMMA26MMA_64x256x16_F32F16F16_SSILNSO_5MajorE0ELSQ_0ELNSO_7ScaleInE1ELSR_1EEEEEENS4_6LayoutINS5_IJNSA_ILi2EEESB_SB_EEENS5_IJSB_NSA_ILi0EEESX_EEEEENS5_IJNS4_10UnderscoreES10_S10_EEEEENS4_13SM90_TMA_LOADENS4_14ComposedLayoutINS4_7SwizzleILi3ELi4ELi3EEENS4_18smem_ptr_flag_bitsILi16EEENSU_INS5_IJNSA_ILi8EEESH_EEENS5_IJSH_SB_EEEEEEEvNS4_8identityES13_S1D_vS1E_EENS_8epilogue10collective6detail29Sm90TmaWarpSpecializedAdapterINS1H_15DefaultEpilogueISJ_SK_SK_NS1G_6thread17LinearCombinationISJ_Li1EffLNS1L_9ScaleType4KindE0ELNS_15FloatRoundStyleE2ESJ_EENS1_15EpilogueDefaultEEEEEvvEEEEvNT_6ParamsE)
        /*0008*/ 	.word	0x000000a8


	//----- nvinfo : EIATTR_FRAME_SIZE
	.align		4
.L_15:
        /*000c*/ 	.byte	0x04, 0x11
        /*000e*/ 	.short	(.L_17 - .L_16)
	.align		4
.L_16:
        /*0010*/ 	.word	index@(_ZN7cutlass13device_kernelINS_4gemm6kernel13GemmUniversalIN4cute5tupleIJiiiiEEENS1_10collective13CollectiveMmaINS1_34MainloopSm90TmaGmmaWarpSpecializedILi2ENS5_IJNS4_1CILi1EEESB_SB_EEENS1_35KernelTmaWarpSpecializedCooperativeEEENS5_IJNSA_ILi256EEENSA_ILi512EEENSA_ILi64EEEEEENS_6half_tENS5_IJlSB_lEEESJ_SK_NS4_8TiledMMAINS4_8MMA_AtomIJNS4_4SM904GMMA26MMA_64x256x16_F32F16F16_SSILNSO_5MajorE0ELSQ_0ELNSO_7ScaleInE1ELSR_1EEEEEENS4_6LayoutINS5_IJNSA_ILi2EEESB_SB_EEENS5_IJSB_NSA_ILi0EEESX_EEEEENS5_IJNS4_10UnderscoreES10_S10_EEEEENS4_13SM90_TMA_LOADENS4_14ComposedLayoutINS4_7SwizzleILi3ELi4ELi3EEENS4_18smem_ptr_flag_bitsILi16EEENSU_INS5_IJNSA_ILi8EEESH_EEENS5_IJSH_SB_EEEEEEEvNS4_8identityES13_S1D_vS1E_EENS_8epilogue10collective6detail29Sm90TmaWarpSpecializedAdapterINS1H_15DefaultEpilogueISJ_SK_SK_NS1G_6thread17LinearCombinationISJ_Li1EffLNS1L_9ScaleType4KindE0ELNS_15FloatRoundStyleE2ESJ_EENS1_15EpilogueDefaultEEEEEvvEEEEvNT_6ParamsE)
        /*0014*/ 	.word	0x00001ad0


	//----- nvinfo : EIATTR_MIN_STACK_SIZE
	.align		4
.L_17:
        /*0018*/ 	.byte	0x04, 0x12
        /*001a*/ 	.short	(.L_19 - .L_18)
	.align		4
.L_18:
        /*001c*/ 	.word	index@(_ZN7cutlass13device_kernelINS_4gemm6kernel13GemmUniversalIN4cute5tupleIJiiiiEEENS1_10collective13CollectiveMmaINS1_34MainloopSm90TmaGmmaWarpSpecializedILi2ENS5_IJNS4_1CILi1EEESB_SB_EEENS1_35KernelTmaWarpSpecializedCooperativeEEENS5_IJNSA_ILi256EEENSA_ILi512EEENSA_ILi64EEEEEENS_6half_tENS5_IJlSB_lEEESJ_SK_NS4_8TiledMMAINS4_8MMA_AtomIJNS4_4SM904GMMA26MMA_64x256x16_F32F16F16_SSILNSO_5MajorE0ELSQ_0ELNSO_7ScaleInE1ELSR_1EEEEEENS4_6LayoutINS5_IJNSA_ILi2EEESB_SB_EEENS5_IJSB_NSA_ILi0EEESX_EEEEENS5_IJNS4_10UnderscoreES10_S10_EEEEENS4_13SM90_TMA_LOADENS4_14ComposedLayoutINS4_7SwizzleILi3ELi4ELi3EEENS4_18smem_ptr_flag_bitsILi16EEENSU_INS5_IJNSA_ILi8EEESH_EEENS5_IJSH_SB_EEEEEEEvNS4_8identityES13_S1D_vS1E_EENS_8epilogue10collective6detail29Sm90TmaWarpSpecializedAdapterINS1H_15DefaultEpilogueISJ_SK_SK_NS1G_6thread17LinearCombinationISJ_Li1EffLNS1L_9ScaleType4KindE0ELNS_15FloatRoundStyleE2ESJ_EENS1_15EpilogueDefaultEEEEEvvEEEEvNT_6ParamsE)
        /*0020*/ 	.word	0x00001ad0
.L_19:


//--------------------- .nv.compat                --------------------------
	.section	.nv.compat,"",@"SHT_CUDA_COMPAT_INFO"
	.align	4
        /*0000*/ 	.byte	0x02, 0x09, 0x01, 0x00, 0x02, 0x02, 0x04, 0x00, 0x02, 0x05, 0x05, 0x00, 0x03, 0x07, 0x01, 0x01
        /*0010*/ 	.byte	0x02, 0x03, 0x01, 0x00, 0x02, 0x06, 0x01, 0x00, 0x04, 0x0b, 0x08, 0x00, 0x00, 0x00, 0x00, 0x00
        /*0020*/ 	.byte	0x00, 0x00, 0x00, 0x00


//--------------------- .nv.info._ZN7cutlass13device_kernelINS_4gemm6kernel13GemmUniversalIN4cute5tupleIJiiiiEEENS1_10collective13CollectiveMmaINS1_34MainloopSm90TmaGmmaWarpSpecializedILi2ENS5_IJNS4_1CILi1EEESB_SB_EEENS1_35KernelTmaWarpSpecializedCooperativeEEENS5_IJNSA_ILi256EEENSA_ILi512EEENSA_ILi64EEEEEENS_6half_tENS5_IJlSB_lEEESJ_SK_NS4_8TiledMMAINS4_8MMA_AtomIJNS4_4SM904GMMA26MMA_64x256x16_F32F16F16_SSILNSO_5MajorE0ELSQ_0ELNSO_7ScaleInE1ELSR_1EEEEEENS4_6LayoutINS5_IJNSA_ILi2EEESB_SB_EEENS5_IJSB_NSA_ILi0EEESX_EEEEENS5_IJNS4_10UnderscoreES10_S10_EEEEENS4_13SM90_TMA_LOADENS4_14ComposedLayoutINS4_7SwizzleILi3ELi4ELi3EEENS4_18smem_ptr_flag_bitsILi16EEENSU_INS5_IJNSA_ILi8EEESH_EEENS5_IJSH_SB_EEEEEEEvNS4_8identityES13_S1D_vS1E_EENS_8epilogue10collective6detail29Sm90TmaWarpSpecializedAdapterINS1H_15DefaultEpilogueISJ_SK_SK_NS1G_6thread17LinearCombinationISJ_Li1EffLNS1L_9ScaleType4KindE0ELNS_15FloatRoundStyleE2ESJ_EENS1_15EpilogueDefaultEEEEEvvEEEEvNT_6ParamsE --------------------------
	.section	.nv.info._ZN7cutlass13device_kernelINS_4gemm6kernel13GemmUniversalIN4cute5tupleIJiiiiEEENS1_10collective13CollectiveMmaINS1_34MainloopSm90TmaGmmaWarpSpecializedILi2ENS5_IJNS4_1CILi1EEESB_SB_EEENS1_35KernelTmaWarpSpecializedCooperativeEEENS5_IJNSA_ILi256EEENSA_ILi512EEENSA_ILi64EEEEEENS_6half_tENS5_IJlSB_lEEESJ_SK_NS4_8TiledMMAINS4_8MMA_AtomIJNS4_4SM904GMMA26MMA_64x256x16_F32F16F16_SSILNSO_5MajorE0ELSQ_0ELNSO_7ScaleInE1ELSR_1EEEEEENS4_6LayoutINS5_IJNSA_ILi2EEESB_SB_EEENS5_IJSB_NSA_ILi0EEESX_EEEEENS5_IJNS4_10UnderscoreES10_S10_EEEEENS4_13SM90_TMA_LOADENS4_14ComposedLayoutINS4_7SwizzleILi3ELi4ELi3EEENS4_18smem_ptr_flag_bitsILi16EEENSU_INS5_IJNSA_ILi8EEESH_EEENS5_IJSH_SB_EEEEEEEvNS4_8identityES13_S1D_vS1E_EENS_8epilogue10collective6detail29Sm90TmaWarpSpecializedAdapterINS1H_15DefaultEpilogueISJ_SK_SK_NS1G_6thread17LinearCombinationISJ_Li1EffLNS1L_9ScaleType4KindE0ELNS_15FloatRoundStyleE2ESJ_EENS1_15EpilogueDefaultEEEEEvvEEEEvNT_6ParamsE,"",@"SHT_CUDA_INFO"
	.sectionflags	@""
	.align	4


	//----- nvinfo : EIATTR_CUDA_API_VERSION
	.align		4
        /*0000*/ 	.byte	0x04, 0x37
        /*0002*/ 	.short	(.L_21 - .L_20)
.L_20:
        /*0004*/ 	.word	0x00000082


	//----- nvinfo : EIATTR_KPARAM_INFO
	.align		4
.L_21:
        /*0008*/ 	.byte	0x04, 0x17
        /*000a*/ 	.short	(.L_23 - .L_22)
.L_22:
        /*000c*/ 	.word	0x00000000
        /*0010*/ 	.short	0x0000
        /*0012*/ 	.short	0x0070
        /*0014*/ 	.byte	0x00, 0xf0, 0x01, 0x10


	//----- nvinfo : EIATTR_SPARSE_MMA_MASK
	.align		4
.L_23:
        /*0018*/ 	.byte	0x03, 0x50
        /*001a*/ 	.short	0x0000


	//----- nvinfo : EIATTR_MAXREG_COUNT
	.align		4
        /*001c*/ 	.byte	0x03, 0x1b
        /*001e*/ 	.short	0x00a8


	//----- nvinfo : EIATTR_NUM_BARRIERS
	.align		4
        /*0020*/ 	.byte	0x02, 0x4c
        /*0022*/ 	.byte	0x01
	.zero		1


	//----- nvinfo : EIATTR_EXTERNS
	.align		4
        /*0024*/ 	.byte	0x04, 0x0f
        /*0026*/ 	.short	(.L_25 - .L_24)


	//   ....[0]....
	.align		4
.L_24:
        /*0028*/ 	.word	index@(__assertfail)


	//----- nvinfo : EIATTR_ANNOTATIONS
	.align		4
.L_25:
        /*002c*/ 	.byte	0x04, 0x55
        /*002e*/ 	.short	(.L_27 - .L_26)


	//   ....[0]....
.L_26:
        /*0030*/ 	.word	0x00000001
        /*0034*/ 	.byte	0x70, 0x05, 0x00, 0x00, 0x01, 0x00, 0x00, 0x00, 0x90, 0x05, 0x00, 0x00, 0x01, 0x00, 0x00, 0x00
        /* <DEDUP_REMOVED lines=2779> */
        /*adf4*/ 	.byte	0xf0, 0xf6, 0x03, 0x00, 0x01, 0x00, 0x00, 0x00, 0x10, 0xf7, 0x03, 0x00


	//----- nvinfo : EIATTR_MERCURY_ISA_VERSION
	.align		4
.L_27:
        /*ae00*/ 	.byte	0x03, 0x5f
        /*ae02*/ 	.short	0x0101


	//----- nvinfo : EIATTR_INT_WARP_WIDE_INSTR_OFFSETS
	.align		4
        /*ae04*/ 	.byte	0x04, 0x31
        /*ae06*/ 	.short	(.L_29 - .L_28)


	//   ....[0]....
.L_28:
        /*ae08*/ 	.word	0x00000430


	//   ....[1]....
        /*ae0c*/ 	.word	0x00000440


	//   ....[2]....
        /*ae10*/ 	.word	0x00000580


	//----- nvinfo : EIATTR_COOP_GROUP_MASK_REGIDS
	.align		4
.L_29:
        /*ae14*/ 	.byte	0x04, 0x29
        /*ae16*/ 	.short	(.L_31 - .L_30)


	//   ....[0]....
.L_30:
        /*ae18*/ 	.word	0xffffffff


	//   ....[1]....
        /*ae1c*/ 	.word	0xffffffff


	//   ....[2]....
        /*ae20*/ 	.word	0xffffffff


	//   ....[3]....
        /*ae24*/ 	.word	0xffffffff


	//   ....[4]....
        /*ae28*/ 	.word	0xffffffff


	//----- nvinfo : EIATTR_COOP_GROUP_INSTR_OFFSETS
	.align		4
.L_31:
        /*ae2c*/ 	.byte	0x04, 0x28
        /*ae2e*/ 	.short	(.L_33 - .L_32)


	//   ....[0]....
.L_32:
        /*ae30*/ 	.word	0x00000070


	//   ....[1]....
        /*ae34*/ 	.word	0x00000080


	//   ....[2]....
        /*ae38*/ 	.word	0x000001a0


	//   ....[3]....
        /*ae3c*/ 	.word	0x00000370


	//   ....[4]....
        /*ae40*/ 	.word	0x00001020


	//----- nvinfo : EIATTR_REG_RECONFIG
	.align		4
.L_33:
        /*ae44*/ 	.byte	0x01, 0x54
	.zero		2


	//----- nvinfo : EIATTR_SYSCALL_OFFSETS
	.align		4
        /*ae48*/ 	.byte	0x04, 0x46
        /*ae4a*/ 	.short	(.L_35 - .L_34)


	//   ....[0]....
.L_34:
        /*ae4c*/ 	.word	0x000011d0


	//----- nvinfo : EIATTR_MBARRIER_INSTR_OFFSETS
	.align		4
.L_35:
        /*ae50*/ 	.byte	0x04, 0x39
        /*ae52*/ 	.short	(.L_37 - .L_36)


	//   ....[0]....
.L_36:
        /*ae54*/ 	.word	0x00000320
        /*ae58*/ 	.word	0x000000ff
        /*ae5c*/ 	.word	0x00000000
        /*ae60*/ 	.short	0x0100
        /*ae62*/ 	.byte	0x09
	.zero		1


	//   ....[1]....
        /*ae64*/ 	.word	0x00000330
        /*ae68*/ 	.word	0x000000ff
        /*ae6c*/ 	.word	0x00000010
        /*ae70*/ 	.short	0x0100
        /*ae72*/ 	.byte	0x09
	.zero		1


	//   ....[2]....
        /*ae74*/ 	.word	0x00000340
        /*ae78*/ 	.word	0x000000ff
        /*ae7c*/ 	.word	0x00000008
        /*ae80*/ 	.short	0x0100
        /*ae82*/ 	.byte	0x09
	.zero		1


	//   ....[3]....
        /*ae84*/ 	.word	0x00000350
        /*ae88*/ 	.word	0x000000ff
        /*ae8c*/ 	.word	0x00000018
        /*ae90*/ 	.short	0x0100
        /*ae92*/ 	.byte	0x09
	.zero		1


	//   ....[4]....
        /*ae94*/ 	.word	0x000005b0
        /*ae98*/ 	.word	0x000000ff
        /*ae9c*/ 	.word	0x00000030
        /*aea0*/ 	.short	0x0100
        /*aea2*/ 	.byte	0x06
	.zero		1


	//   ....[5]....
        /*aea4*/ 	.word	0x000005c0
        /*aea8*/ 	.word	0x000000ff
        /*aeac*/ 	.word	0x00000038
        /*aeb0*/ 	.short	0x0100
        /*aeb2*/ 	.byte	0x06
	.zero		1


	//   ....[6]....
        /*aeb4*/ 	.word	0x00001270
        /*aeb8*/ 	.word	0x00000003
        /*aebc*/ 	.word	0x00000000
        /*aec0*/ 	.short	0x010a
        /*aec2*/ 	.byte	0x3f
	.zero		1


	//   ....[7]....
        /*aec4*/ 	.word	0x000012b0
        /*aec8*/ 	.word	0x00000003
        /*aecc*/ 	.word	0x00000000
        /*aed0*/ 	.short	0x010a
        /*aed2*/ 	.byte	0x3f
	.zero		1


	//   ....[8]....
        /*aed4*/ 	.word	0x0000cf90
        /*aed8*/ 	.word	0x000000ff
        /*aedc*/ 	.word	0x00000000
        /*aee0*/ 	.short	0x010a
        /*aee2*/ 	.byte	0x08
	.zero		1


	//   ....[9]....
        /*aee4*/ 	.word	0x0000cfd0
        /*aee8*/ 	.word	0x000000ff
        /*aeec*/ 	.word	0x00000000
        /*aef0*/ 	.short	0x010a
        /*aef2*/ 	.byte	0x08
	.zero		1


	//   ....[10]....
        /*aef4*/ 	.word	0x0001a780
        /*aef8*/ 	.word	0x000000ff
        /*aefc*/ 	.word	0x00000000
        /*af00*/ 	.short	0x0101
        /*af02*/ 	.byte	0x07
	.zero		1


	//   ....[11]....
        /*af04*/ 	.word	0x0001a970
        /*af08*/ 	.word	0x000000ff
        /*af0c*/ 	.word	0x00000000
        /*af10*/ 	.short	0x0101
        /*af12*/ 	.byte	0x04
	.zero		1


	//   ....[12]....
        /*af14*/ 	.word	0x0003f2a0
        /*af18*/ 	.word	0x0000000e
        /*af1c*/ 	.word	0x00000010
        /*af20*/ 	.short	0x010a
        /*af22*/ 	.byte	0x3f
	.zero		1


	//   ....[13]....
        /*af24*/ 	.word	0x0003f680
        /*af28*/ 	.word	0x00000002
        /*af2c*/ 	.word	0x00000038
        /*af30*/ 	.short	0x0101
        /*af32*/ 	.byte	0x3f
	.zero		1


	//   ....[14]....
        /*af34*/ 	.word	0x0003fde0
        /*af38*/ 	.word	0x00000005
        /*af3c*/ 	.word	0x00000000
        /*af40*/ 	.short	0x010a
        /*af42*/ 	.byte	0x3f
	.zero		1


	//   ....[15]....
        /*af44*/ 	.word	0x0003fe70
        /*af48*/ 	.word	0x00000003
        /*af4c*/ 	.word	0x00000000
        /*af50*/ 	.short	0x010a
        /*af52*/ 	.byte	0x3f
	.zero		1


	//   ....[16]....
        /*af54*/ 	.word	0x0003fed0
        /*af58*/ 	.word	0x00000003
        /*af5c*/ 	.word	0x00000000
        /*af60*/ 	.short	0x010a
        /*af62*/ 	.byte	0x3f
	.zero		1


	//   ....[17]....
        /*af64*/ 	.word	0x0003ff30
        /*af68*/ 	.word	0x00000005
        /*af6c*/ 	.word	0x00000000
        /*af70*/ 	.short	0x010a
        /*af72*/ 	.byte	0x3f
	.zero		1


	//   ....[18]....
        /*af74*/ 	.word	0x00040000
        /*af78*/ 	.word	0x0000000e
        /*af7c*/ 	.word	0x00000010
        /*af80*/ 	.short	0x010a
        /*af82*/ 	.byte	0x3f
	.zero		1


	//   ....[19]....
        /*af84*/ 	.word	0x000400d0
        /*af88*/ 	.word	0x00000005
        /*af8c*/ 	.word	0x00000000
        /*af90*/ 	.short	0x010a
        /*af92*/ 	.byte	0x3f
	.zero		1


	//----- nvinfo : EIATTR_NUM_MBARRIERS
	.align		4
.L_37:
        /*af94*/ 	.byte	0x03, 0x38
        /*af96*/ 	.short	0x0006


	//----- nvinfo : EIATTR_EXIT_INSTR_OFFSETS
	.align		4
        /*af98*/ 	.byte	0x04, 0x1c
        /*af9a*/ 	.short	(.L_39 - .L_38)


	//   ....[0]....
.L_38:
        /*af9c*/ 	.word	0x00000620


	//   ....[1]....
        /*afa0*/ 	.word	0x00000f40


	//   ....[2]....
        /*afa4*/ 	.word	0x0003e8c0


	//   ....[3]....
        /*afa8*/ 	.word	0x0003ef30


	//   ....[4]....
        /*afac*/ 	.word	0x0003fec0


	//----- nvinfo : EIATTR_MAX_THREADS
	.align		4
.L_39:
        /*afb0*/ 	.byte	0x04, 0x05
        /*afb2*/ 	.short	(.L_41 - .L_40)
.L_40:
        /*afb4*/ 	.word	0x00000180
        /*afb8*/ 	.word	0x00000001
        /*afbc*/ 	.word	0x00000001


	//----- nvinfo : EIATTR_CRS_STACK_SIZE
	.align		4
.L_41:
        /*afc0*/ 	.byte	0x04, 0x1e
        /*afc2*/ 	.short	(.L_43 - .L_42)
.L_42:
        /*afc4*/ 	.word	0x00000000


	//----- nvinfo : EIATTR_CBANK_PARAM_SIZE
	.align		4
.L_43:
        /*afc8*/ 	.byte	0x03, 0x19
        /*afca*/ 	.short	0x0470


	//----- nvinfo : EIATTR_PARAM_CBANK
	.align		4
        /*afcc*/ 	.byte	0x04, 0x0a
        /*afce*/ 	.short	(.L_45 - .L_44)
	.align		4
.L_44:
        /*afd0*/ 	.word	index@(.nv.constant0._ZN7cutlass13device_kernelINS_4gemm6kernel13GemmUniversalIN4cute5tupleIJiiiiEEENS1_10collective13CollectiveMmaINS1_34MainloopSm90TmaGmmaWarpSpecializedILi2ENS5_IJNS4_1CILi1EEESB_SB_EEENS1_35KernelTmaWarpSpecializedCooperativeEEENS5_IJNSA_ILi256EEENSA_ILi512EEENSA_ILi64EEEEEENS_6half_tENS5_IJlSB_lEEESJ_SK_NS4_8TiledMMAINS4_8MMA_AtomIJNS4_4SM904GMMA26MMA_64x256x16_F32F16F16_SSILNSO_5MajorE0ELSQ_0ELNSO_7ScaleInE1ELSR_1EEEEEENS4_6LayoutINS5_IJNSA_ILi2EEESB_SB_EEENS5_IJSB_NSA_ILi0EEESX_EEEEENS5_IJNS4_10UnderscoreES10_S10_EEEEENS4_13SM90_TMA_LOADENS4_14ComposedLayoutINS4_7SwizzleILi3ELi4ELi3EEENS4_18smem_ptr_flag_bitsILi16EEENSU_INS5_IJNSA_ILi8EEESH_EEENS5_IJSH_SB_EEEEEEEvNS4_8identityES13_S1D_vS1E_EENS_8epilogue10collective6detail29Sm90TmaWarpSpecializedAdapterINS1H_15DefaultEpilogueISJ_SK_SK_NS1G_6thread17LinearCombinationISJ_Li1EffLNS1L_9ScaleType4KindE0ELNS_15FloatRoundStyleE2ESJ_EENS1_15EpilogueDefaultEEEEEvvEEEEvNT_6ParamsE)
        /*afd4*/ 	.short	0x0210
        /*afd6*/ 	.short	0x0470


	//----- nvinfo : EIATTR_SW_WAR
	.align		4
.L_45:
        /*afd8*/ 	.byte	0x04, 0x36
        /*afda*/ 	.short	(.L_47 - .L_46)
.L_46:
        /*afdc*/ 	.word	0x00000008
.L_47:


//--------------------- .nv.callgraph             --------------------------
	.section	.nv.callgraph,"",@"SHT_CUDA_CALLGRAPH"
	.align	4
	.sectionentsize	8
	.align		4
        /*0000*/ 	.word	0x00000000
	.align		4
        /*0004*/ 	.word	0xffffffff
	.align		4
        /*0008*/ 	.word	index@(_ZN7cutlass13device_kernelINS_4gemm6kernel13GemmUniversalIN4cute5tupleIJiiiiEEENS1_10collective13CollectiveMmaINS1_34MainloopSm90TmaGmmaWarpSpecializedILi2ENS5_IJNS4_1CILi1EEESB_SB_EEENS1_35KernelTmaWarpSpecializedCooperativeEEENS5_IJNSA_ILi256EEENSA_ILi512EEENSA_ILi64EEEEEENS_6half_tENS5_IJlSB_lEEESJ_SK_NS4_8TiledMMAINS4_8MMA_AtomIJNS4_4SM904GMMA26MMA_64x256x16_F32F16F16_SSILNSO_5MajorE0ELSQ_0ELNSO_7ScaleInE1ELSR_1EEEEEENS4_6LayoutINS5_IJNSA_ILi2EEESB_SB_EEENS5_IJSB_NSA_ILi0EEESX_EEEEENS5_IJNS4_10UnderscoreES10_S10_EEEEENS4_13SM90_TMA_LOADENS4_14ComposedLayoutINS4_7SwizzleILi3ELi4ELi3EEENS4_18smem_ptr_flag_bitsILi16EEENSU_INS5_IJNSA_ILi8EEESH_EEENS5_IJSH_SB_EEEEEEEvNS4_8identityES13_S1D_vS1E_EENS_8epilogue10collective6detail29Sm90TmaWarpSpecializedAdapterINS1H_15DefaultEpilogueISJ_SK_SK_NS1G_6thread17LinearCombinationISJ_Li1EffLNS1L_9ScaleType4KindE0ELNS_15FloatRoundStyleE2ESJ_EENS1_15EpilogueDefaultEEEEEvvEEEEvNT_6ParamsE)
	.align		4
        /*000c*/ 	.word	index@(__assertfail)
	.align		4
        /*0010*/ 	.word	0x00000000
	.align		4
        /*0014*/ 	.word	0xfffffffe
	.align		4
        /*0018*/ 	.word	0x00000000
	.align		4
        /*001c*/ 	.word	0xfffffffd
	.align		4
        /*0020*/ 	.word	0x00000000
	.align		4
        /*0024*/ 	.word	0xfffffffc


//--------------------- .nv.constant4             --------------------------
	.section	.nv.constant4,"a",@progbits
	.align	8
	.align		8
.nv.constant4:
        /*0000*/ 	.dword	__assertfail
	.align		8
        /*0008*/ 	.dword	__unnamed_1
	.align		8
        /*0010*/ 	.dword	_ZN40_INTERNAL_2d3e9765_4_k_cu_d548f146_147044cuda3std3__45__cpo5beginE
	.align		8
        /*0018*/ 	.dword	_ZN40_INTERNAL_2d3e9765_4_k_cu_d548f146_147044cuda3std3__45__cpo3endE
	.align		8
        /*0020*/ 	.dword	_ZN40_INTERNAL_2d3e9765_4_k_cu_d548f146_147044cuda3std3__45__cpo6cbeginE
	.align		8
        /*0028*/ 	.dword	_ZN40_INTERNAL_2d3e9765_4_k_cu_d548f146_147044cuda3std3__45__cpo4cendE
	.align		8
        /*0030*/ 	.dword	_ZN40_INTERNAL_2d3e9765_4_k_cu_d548f146_147044cuda3std3__442_GLOBAL__N__2d3e9765_4_k_cu_d548f146_147046ignoreE
	.align		8
        /*0038*/ 	.dword	_ZN40_INTERNAL_2d3e9765_4_k_cu_d548f146_147044cuda3std3__419piecewise_constructE
	.align		8
        /*0040*/ 	.dword	_ZN40_INTERNAL_2d3e9765_4_k_cu_d548f146_147044cuda3std3__48in_placeE
	.align		8
        /*0048*/ 	.dword	_ZN40_INTERNAL_2d3e9765_4_k_cu_d548f146_147044cuda3std6ranges3__45__cpo4swapE
	.align		8
        /*0050*/ 	.dword	_ZN40_INTERNAL_2d3e9765_4_k_cu_d548f146_147044cuda3std6ranges3__45__cpo9iter_moveE
	.align		8
        /*0058*/ 	.dword	_ZN40_INTERNAL_2d3e9765_4_k_cu_d548f146_147044cute7productE
	.align		8
        /*0060*/ 	.dword	_ZN40_INTERNAL_2d3e9765_4_k_cu_d548f146_147044cute1_E
	.align		8
        /*0068*/ 	.dword	$str$22
	.align		8
        /*0070*/ 	.dword	$str$23


//--------------------- .text._ZN7cutlass13device_kernelINS_4gemm6kernel13GemmUniversalIN4cute5tupleIJiiiiEEENS1_10collective13CollectiveMmaINS1_34MainloopSm90TmaGmmaWarpSpecializedILi2ENS5_IJNS4_1CILi1EEESB_SB_EEENS1_35KernelTmaWarpSpecializedCooperativeEEENS5_IJNSA_ILi256EEENSA_ILi512EEENSA_ILi64EEEEEENS_6half_tENS5_IJlSB_lEEESJ_SK_NS4_8TiledMMAINS4_8MMA_AtomIJNS4_4SM904GMMA26MMA_64x256x16_F32F16F16_SSILNSO_5MajorE0ELSQ_0ELNSO_7ScaleInE1ELSR_1EEEEEENS4_6LayoutINS5_IJNSA_ILi2EEESB_SB_EEENS5_IJSB_NSA_ILi0EEESX_EEEEENS5_IJNS4_10UnderscoreES10_S10_EEEEENS4_13SM90_TMA_LOADENS4_14ComposedLayoutINS4_7SwizzleILi3ELi4ELi3EEENS4_18smem_ptr_flag_bitsILi16EEENSU_INS5_IJNSA_ILi8EEESH_EEENS5_IJSH_SB_EEEEEEEvNS4_8identityES13_S1D_vS1E_EENS_8epilogue10collective6detail29Sm90TmaWarpSpecializedAdapterINS1H_15DefaultEpilogueISJ_SK_SK_NS1G_6thread17LinearCombinationISJ_Li1EffLNS1L_9ScaleType4KindE0ELNS_15FloatRoundStyleE2ESJ_EENS1_15EpilogueDefaultEEEEEvvEEEEvNT_6ParamsE --------------------------
	.section	.text._ZN7cutlass13device_kernelINS_4gemm6kernel13GemmUniversalIN4cute5tupleIJiiiiEEENS1_10collective13CollectiveMmaINS1_34MainloopSm90TmaGmmaWarpSpecializedILi2ENS5_IJNS4_1CILi1EEESB_SB_EEENS1_35KernelTmaWarpSpecializedCooperativeEEENS5_IJNSA_ILi256EEENSA_ILi512EEENSA_ILi64EEEEEENS_6half_tENS5_IJlSB_lEEESJ_SK_NS4_8TiledMMAINS4_8MMA_AtomIJNS4_4SM904GMMA26MMA_64x256x16_F32F16F16_SSILNSO_5MajorE0ELSQ_0ELNSO_7ScaleInE1ELSR_1EEEEEENS4_6LayoutINS5_IJNSA_ILi2EEESB_SB_EEENS5_IJSB_NSA_ILi0EEESX_EEEEENS5_IJNS4_10UnderscoreES10_S10_EEEEENS4_13SM90_TMA_LOADENS4_14ComposedLayoutINS4_7SwizzleILi3ELi4ELi3EEENS4_18smem_ptr_flag_bitsILi16EEENSU_INS5_IJNSA_ILi8EEESH_EEENS5_IJSH_SB_EEEEEEEvNS4_8identityES13_S1D_vS1E_EENS_8epilogue10collective6detail29Sm90TmaWarpSpecializedAdapterINS1H_15DefaultEpilogueISJ_SK_SK_NS1G_6thread17LinearCombinationISJ_Li1EffLNS1L_9ScaleType4KindE0ELNS_15FloatRoundStyleE2ESJ_EENS1_15EpilogueDefaultEEEEEvvEEEEvNT_6ParamsE,"ax",@progbits
	.align	128
.text._ZN7cutlass13device_kernelINS_4gemm6kernel13GemmUniversalIN4cute5tupleIJiiiiEEENS1_10collective13CollectiveMmaINS1_34MainloopSm90TmaGmmaWarpSpecializedILi2ENS5_IJNS4_1CILi1EEESB_SB_EEENS1_35KernelTmaWarpSpecializedCooperativeEEENS5_IJNSA_ILi256EEENSA_ILi512EEENSA_ILi64EEEEEENS_6half_tENS5_IJlSB_lEEESJ_SK_NS4_8TiledMMAINS4_8MMA_AtomIJNS4_4SM904GMMA26MMA_64x256x16_F32F16F16_SSILNSO_5MajorE0ELSQ_0ELNSO_7ScaleInE1ELSR_1EEEEEENS4_6LayoutINS5_IJNSA_ILi2EEESB_SB_EEENS5_IJSB_NSA_ILi0EEESX_EEEEENS5_IJNS4_10UnderscoreES10_S10_EEEEENS4_13SM90_TMA_LOADENS4_14ComposedLayoutINS4_7SwizzleILi3ELi4ELi3EEENS4_18smem_ptr_flag_bitsILi16EEENSU_INS5_IJNSA_ILi8EEESH_EEENS5_IJSH_SB_EEEEEEEvNS4_8identityES13_S1D_vS1E_EENS_8epilogue10collective6detail29Sm90TmaWarpSpecializedAdapterINS1H_15DefaultEpilogueISJ_SK_SK_NS1G_6thread17LinearCombinationISJ_Li1EffLNS1L_9ScaleType4KindE0ELNS_15FloatRoundStyleE2ESJ_EENS1_15EpilogueDefaultEEEEEvvEEEEvNT_6ParamsE:
        .type           _ZN7cutlass13device_kernelINS_4gemm6kernel13GemmUniversalIN4cute5tupleIJiiiiEEENS1_10collective13CollectiveMmaINS1_34MainloopSm90TmaGmmaWarpSpecializedILi2ENS5_IJNS4_1CILi1EEESB_SB_EEENS1_35KernelTmaWarpSpecializedCooperativeEEENS5_IJNSA_ILi256EEENSA_ILi512EEENSA_ILi64EEEEEENS_6half_tENS5_IJlSB_lEEESJ_SK_NS4_8TiledMMAINS4_8MMA_AtomIJNS4_4SM904GMMA26MMA_64x256x16_F32F16F16_SSILNSO_5MajorE0ELSQ_0ELNSO_7ScaleInE1ELSR_1EEEEEENS4_6LayoutINS5_IJNSA_ILi2EEESB_SB_EEENS5_IJSB_NSA_ILi0EEESX_EEEEENS5_IJNS4_10UnderscoreES10_S10_EEEEENS4_13SM90_TMA_LOADENS4_14ComposedLayoutINS4_7SwizzleILi3ELi4ELi3EEENS4_18smem_ptr_flag_bitsILi16EEENSU_INS5_IJNSA_ILi8EEESH_EEENS5_IJSH_SB_EEEEEEEvNS4_8identityES13_S1D_vS1E_EENS_8epilogue10collective6detail29Sm90TmaWarpSpecializedAdapterINS1H_15DefaultEpilogueISJ_SK_SK_NS1G_6thread17LinearCombinationISJ_Li1EffLNS1L_9ScaleType4KindE0ELNS_15FloatRoundStyleE2ESJ_EENS1_15EpilogueDefaultEEEEEvvEEEEvNT_6ParamsE,@function
        .size           _ZN7cutlass13device_kernelINS_4gemm6kernel13GemmUniversalIN4cute5tupleIJiiiiEEENS1_10collective13CollectiveMmaINS1_34MainloopSm90TmaGmmaWarpSpecializedILi2ENS5_IJNS4_1CILi1EEESB_SB_EEENS1_35KernelTmaWarpSpecializedCooperativeEEENS5_IJNSA_ILi256EEENSA_ILi512EEENSA_ILi64EEEEEENS_6half_tENS5_IJlSB_lEEESJ_SK_NS4_8TiledMMAINS4_8MMA_AtomIJNS4_4SM904GMMA26MMA_64x256x16_F32F16F16_SSILNSO_5MajorE0ELSQ_0ELNSO_7ScaleInE1ELSR_1EEEEEENS4_6LayoutINS5_IJNSA_ILi2EEESB_SB_EEENS5_IJSB_NSA_ILi0EEESX_EEEEENS5_IJNS4_10UnderscoreES10_S10_EEEEENS4_13SM90_TMA_LOADENS4_14ComposedLayoutINS4_7SwizzleILi3ELi4ELi3EEENS4_18smem_ptr_flag_bitsILi16EEENSU_INS5_IJNSA_ILi8EEESH_EEENS5_IJSH_SB_EEEEEEEvNS4_8identityES13_S1D_vS1E_EENS_8epilogue10collective6detail29Sm90TmaWarpSpecializedAdapterINS1H_15DefaultEpilogueISJ_SK_SK_NS1G_6thread17LinearCombinationISJ_Li1EffLNS1L_9ScaleType4KindE0ELNS_15FloatRoundStyleE2ESJ_EENS1_15EpilogueDefaultEEEEEvvEEEEvNT_6ParamsE,(.L_x_1084 - _ZN7cutlass13device_kernelINS_4gemm6kernel13GemmUniversalIN4cute5tupleIJiiiiEEENS1_10collective13CollectiveMmaINS1_34MainloopSm90TmaGmmaWarpSpecializedILi2ENS5_IJNS4_1CILi1EEESB_SB_EEENS1_35KernelTmaWarpSpecializedCooperativeEEENS5_IJNSA_ILi256EEENSA_ILi512EEENSA_ILi64EEEEEENS_6half_tENS5_IJlSB_lEEESJ_SK_NS4_8TiledMMAINS4_8MMA_AtomIJNS4_4SM904GMMA26MMA_64x256x16_F32F16F16_SSILNSO_5MajorE0ELSQ_0ELNSO_7ScaleInE1ELSR_1EEEEEENS4_6LayoutINS5_IJNSA_ILi2EEESB_SB_EEENS5_IJSB_NSA_ILi0EEESX_EEEEENS5_IJNS4_10UnderscoreES10_S10_EEEEENS4_13SM90_TMA_LOADENS4_14ComposedLayoutINS4_7SwizzleILi3ELi4ELi3EEENS4_18smem_ptr_flag_bitsILi16EEENSU_INS5_IJNSA_ILi8EEESH_EEENS5_IJSH_SB_EEEEEEEvNS4_8identityES13_S1D_vS1E_EENS_8epilogue10collective6detail29Sm90TmaWarpSpecializedAdapterINS1H_15DefaultEpilogueISJ_SK_SK_NS1G_6thread17LinearCombinationISJ_Li1EffLNS1L_9ScaleType4KindE0ELNS_15FloatRoundStyleE2ESJ_EENS1_15EpilogueDefaultEEEEEvvEEEEvNT_6ParamsE)
        .other          _ZN7cutlass13device_kernelINS_4gemm6kernel13GemmUniversalIN4cute5tupleIJiiiiEEENS1_10collective13CollectiveMmaINS1_34MainloopSm90TmaGmmaWarpSpecializedILi2ENS5_IJNS4_1CILi1EEESB_SB_EEENS1_35KernelTmaWarpSpecializedCooperativeEEENS5_IJNSA_ILi256EEENSA_ILi512EEENSA_ILi64EEEEEENS_6half_tENS5_IJlSB_lEEESJ_SK_NS4_8TiledMMAINS4_8MMA_AtomIJNS4_4SM904GMMA26MMA_64x256x16_F32F16F16_SSILNSO_5MajorE0ELSQ_0ELNSO_7ScaleInE1ELSR_1EEEEEENS4_6LayoutINS5_IJNSA_ILi2EEESB_SB_EEENS5_IJSB_NSA_ILi0EEESX_EEEEENS5_IJNS4_10UnderscoreES10_S10_EEEEENS4_13SM90_TMA_LOADENS4_14ComposedLayoutINS4_7SwizzleILi3ELi4ELi3EEENS4_18smem_ptr_flag_bitsILi16EEENSU_INS5_IJNSA_ILi8EEESH_EEENS5_IJSH_SB_EEEEEEEvNS4_8identityES13_S1D_vS1E_EENS_8epilogue10collective6detail29Sm90TmaWarpSpecializedAdapterINS1H_15DefaultEpilogueISJ_SK_SK_NS1G_6thread17LinearCombinationISJ_Li1EffLNS1L_9ScaleType4KindE0ELNS_15FloatRoundStyleE2ESJ_EENS1_15EpilogueDefaultEEEEEvvEEEEvNT_6ParamsE,@"STO_CUDA_ENTRY STV_DEFAULT"
_ZN7cutlass13device_kernelINS_4gemm6kernel13GemmUniversalIN4cute5tupleIJiiiiEEENS1_10collective13CollectiveMmaINS1_34MainloopSm90TmaGmmaWarpSpecializedILi2ENS5_IJNS4_1CILi1EEESB_SB_EEENS1_35KernelTmaWarpSpecializedCooperativeEEENS5_IJNSA_ILi256EEENSA_ILi512EEENSA_ILi64EEEEEENS_6half_tENS5_IJlSB_lEEESJ_SK_NS4_8TiledMMAINS4_8MMA_AtomIJNS4_4SM904GMMA26MMA_64x256x16_F32F16F16_SSILNSO_5MajorE0ELSQ_0ELNSO_7ScaleInE1ELSR_1EEEEEENS4_6LayoutINS5_IJNSA_ILi2EEESB_SB_EEENS5_IJSB_NSA_ILi0EEESX_EEEEENS5_IJNS4_10UnderscoreES10_S10_EEEEENS4_13SM90_TMA_LOADENS4_14ComposedLayoutINS4_7SwizzleILi3ELi4ELi3EEENS4_18smem_ptr_flag_bitsILi16EEENSU_INS5_IJNSA_ILi8EEESH_EEENS5_IJSH_SB_EEEEEEEvNS4_8identityES13_S1D_vS1E_EENS_8epilogue10collective6detail29Sm90TmaWarpSpecializedAdapterINS1H_15DefaultEpilogueISJ_SK_SK_NS1G_6thread17LinearCombinationISJ_Li1EffLNS1L_9ScaleType4KindE0ELNS_15FloatRoundStyleE2ESJ_EENS1_15EpilogueDefaultEEEEEvvEEEEvNT_6ParamsE:
[----:B------:R-:W0:Y:S02]  /*0000*/  LDC R1, c[0x0][0x28] ;  /* 0x00000a00ff017b82 */ /* 0x000e240000000800 */
[----:B0-----:R-:W-:Y:S01]  /*0010*/  VIADD R1, R1, 0xffffe530 ;  /* 0xffffe53001017836 */ /* 0x001fe20000000000 */
[----:B------:R-:W0:Y:S01]  /*0020*/  S2R R2, SR_TID.X ;  /* 0x0000000000027919 */ /* 0x000e220000002100 */
[----:B------:R-:W-:Y:S01]  /*0030*/  ELECT P0, URZ, PT ;  /* 0x00000000003f782f */ /* 0x000fe20003800000 */
[----:B------:R-:W-:Y:S01]  /*0040*/  BSSY B0, `(.L_x_0) ;  /* 0x0000015000007945 */ /* 0x000fe20003800000 */
[--C-:B0-----:R-:W-:Y:S02]  /*0050*/  SHF.R.U32.HI R0, RZ, 0x5, R2.reuse ;  /* 0x00000005ff007819 */ /* 0x101fe40000011602 */
[----:B------:R-:W-:-:S03]  /*0060*/  SHF.R.U32.HI R2, RZ, 0x7, R2 ;  /* 0x00000007ff027819 */ /* 0x000fc60000011602 */
[----:B------:R-:W0:Y:S04]  /*0070*/  SHFL.IDX PT, R3, R0, RZ, 0x1f ;  /* 0x00001fff00037589 */ /* 0x000e2800000e0000 */
[----:B------:R-:W1:Y:S01]  /*0080*/  SHFL.IDX PT, R2, R2, RZ, 0x1f ;  /* 0x00001fff02027589 */ /* 0x000e6200000e0000 */
[----:B0-----:R-:W-:Y:S02]  /*0090*/  R2UR UR4, R3 ;  /* 0x00000000030472ca */ /* 0x001fe400000e0000 */
[----:B-1----:R-:W-:-:S11]  /*00a0*/  R2UR UR6, R2 ;  /* 0x00000000020672ca */ /* 0x002fd600000e0000 */
[----:B------:R-:W-:Y:S02]  /*00b0*/  USHF.R.S32.HI UR5, URZ, 0x1f, UR4 ;  /* 0x0000001f3f057899 */ /* 0x000fe40008011404 */
[----:B------:R-:W-:Y:S02]  /*00c0*/  ISETP.NE.OR P0, PT, RZ, UR4, !P0 ;  /* 0x00000004ff007c0c */ /* 0x000fe4000c705670 */
[----:B------:R-:W-:-:S04]  /*00d0*/  ULEA.HI UR5, UR5, UR4, URZ, 0x2 ;  /* 0x0000000405057291 */ /* 0x000fc8000f8f103f */
[----:B------:R-:W-:-:S04]  /*00e0*/  ULOP3.LUT UR5, UR5, 0xfffffffc, URZ, 0xc0, !UPT ;  /* 0xfffffffc05057892 */ /* 0x000fc8000f8ec03f */
[----:B------:R-:W-:-:S03]  /*00f0*/  UIADD3 UR8, UR4, -UR5, URZ ;  /* 0x8000000504087290 */ /* 0x000fc6000fffe03f */
[----:B------:R-:W-:Y:S09]  /*0100*/  @P0 BRA `(.L_x_1) ;  /* 0x0000000000200947 */ /* 0x000ff20003800000 */
[----:B------:R-:W-:Y:S02]  /*0110*/  ULDC.64 UR4, c[0x0][0x198] ;  /* 0x0000660000047ab9 */ /* 0x000fe40000000a00 */
[----:B------:R-:W-:Y:S02]  /*0120*/  UIADD3 UR10, UP0, UR4, 0xf0, URZ ;  /* 0x000000f0040a7890 */ /* 0x000fe4000ff1e03f */
[----:B------:R-:W-:Y:S02]  /*0130*/  UIADD3 UR4, UP1, UR4, 0x1f0, URZ ;  /* 0x000001f004047890 */ /* 0x000fe4000ff3e03f */
[----:B------:R-:W-:Y:S02]  /*0140*/  UIADD3.X UR11, URZ, UR5, URZ, UP0, !UPT ;  /* 0x000000053f0b7290 */ /* 0x000fe400087fe43f */
[----:B------:R-:W-:-:S07]  /*0150*/  UIADD3.X UR5, URZ, UR5, URZ, UP1, !UPT ;  /* 0x000000053f057290 */ /* 0x000fce0008ffe43f */
[----:B------:R0:W-:Y:S02]  /*0160*/  UTMACCTL.PF [UR10] ;  /* 0x000000000a0079b9 */ /* 0x0001e40008040000 */
[----:B------:R0:W-:Y:S02]  /*0170*/  UTMACCTL.PF [UR4] ;  /* 0x00000000040079b9 */ /* 0x0001e40008040000 */
[----:B0-----:R-:W-:Y:S01]  /*0180*/  NOP ;  /* 0x0000000000007918 */ /* 0x001fe20000000000 */
.L_x_1:
[----:B------:R-:W-:Y:S05]  /*0190*/  BSYNC B0 ;  /* 0x0000000000007941 */ /* 0x000fea0003800000 */
.L_x_0:
[----:B------:R-:W0:Y:S01]  /*01a0*/  SHFL.IDX PT, R2, R0, RZ, 0x1f ;  /* 0x00001fff00027589 */ /* 0x000e2200000e0000 */
[----:B------:R-:W-:Y:S01]  /*01b0*/  UISETP.NE.AND UP0, UPT, UR8, 0x3, UPT ;  /* 0x000000030800788c */ /* 0x000fe2000bf05270 */
[----:B------:R-:W-:Y:S01]  /*01c0*/  ISETP.NE.AND P1, PT, RZ, UR6, PT ;  /* 0x00000006ff007c0c */ /* 0x000fe2000bf25270 */
[----:B------:R-:W-:Y:S02]  /*01d0*/  UIADD3 UR10, UR6, -0x1, URZ ;  /* 0xffffffff060a7890 */ /* 0x000fe4000fffe03f */
[----:B------:R-:W-:Y:S02]  /*01e0*/  UISETP.EQ.OR UP0, UPT, UR8, URZ, !UP0 ;  /* 0x0000003f0800728c */ /* 0x000fe4000c702670 */
[----:B------:R-:W-:Y:S02]  /*01f0*/  UISETP.GE.U32.AND UP1, UPT, UR10, 0x2, UPT ;  /* 0x000000020a00788c */ /* 0x000fe4000bf26070 */
[----:B------:R-:W-:-:S04]  /*0200*/  UISETP.EQ.AND UP0, UPT, UR6, URZ, UP0 ;  /* 0x0000003f0600728c */ /* 0x000fc80008702270 */
[----:B------:R-:W-:-:S04]  /*0210*/  USEL UR40, URZ, 0x1, !UP0 ;  /* 0x000000013f287887 */ /* 0x000fc8000c000000 */
[----:B------:R-:W-:Y:S01]  /*0220*/  USEL UR40, UR40, 0x2, UP1 ;  /* 0x0000000228287887 */ /* 0x000fe20008800000 */
[----:B0-----:R-:W-:-:S13]  /*0230*/  ISETP.NE.AND P0, PT, R2, RZ, PT ;  /* 0x000000ff0200720c */ /* 0x001fda0003f05270 */
[----:B------:R-:W-:Y:S05]  /*0240*/  @P0 BRA `(.L_x_2) ;  /* 0x0000000000480947 */ /* 0x000fea0003800000 */
[----:B------:R-:W0:Y:S01]  /*0250*/  S2UR UR9, SR_CgaCtaId ;  /* 0x00000000000979c3 */ /* 0x000e220000008800 */
[----:B------:R-:W-:Y:S01]  /*0260*/  UMOV UR4, 0x400 ;  /* 0x0000040000047882 */ /* 0x000fe20000000000 */
[----:B------:R-:W-:Y:S01]  /*0270*/  UMOV UR5, 0x1 ;  /* 0x0000000100057882 */ /* 0x000fe20000000000 */
[----:B------:R-:W-:Y:S01]  /*0280*/  UMOV UR6, 0x100 ;  /* 0x0000010000067882 */ /* 0x000fe20000000000 */
[----:B------:R-:W-:Y:S01]  /*0290*/  ELECT P0, URZ, PT ;  /* 0x00000000003f782f */ /* 0x000fe20003800000 */
[----:B------:R-:W-:-:S04]  /*02a0*/  UIADD3 UR6, -UR6, 0x100000, URZ ;  /* 0x0010000006067890 */ /* 0x000fc8000fffe13f */
[----:B------:R-:W-:Y:S02]  /*02b0*/  USHF.L.U32 UR7, UR6, 0xb, URZ ;  /* 0x0000000b06077899 */ /* 0x000fe4000800063f */
[----:B------:R-:W-:Y:S02]  /*02c0*/  USHF.L.U32 UR6, UR6, 0x1, URZ ;  /* 0x0000000106067899 */ /* 0x000fe4000800063f */
[----:B0-----:R-:W-:Y:S02]  /*02d0*/  ULEA UR9, UR9, UR4, 0x18 ;  /* 0x0000000409097291 */ /* 0x001fe4000f8ec03f */
[----:B------:R-:W-:-:S04]  /*02e0*/  UIADD3 UR4, -UR5, 0x100000, URZ ;  /* 0x0010000005047890 */ /* 0x000fc8000fffe13f */
[----:B------:R-:W-:Y:S02]  /*02f0*/  USHF.L.U32 UR5, UR4, 0xb, URZ ;  /* 0x0000000b04057899 */ /* 0x000fe4000800063f */
[----:B------:R-:W-:Y:S01]  /*0300*/  USHF.L.U32 UR4, UR4, 0x1, URZ ;  /* 0x0000000104047899 */ /* 0x000fe2000800063f */
[----:B------:R-:W0:Y:S11]  /*0310*/  FENCE.VIEW.ASYNC.S ;  /* 0x00000000000073c6 */ /* 0x000e360000000000 */
[----:B0-----:R0:W1:Y:S01]  /*0320*/  SYNCS.EXCH.64 URZ, [UR9], UR4 ;  /* 0x00000004093f75b2 */ /* 0x0010620008000100 */
[----:B------:R0:W2:Y:S01]  /*0330*/  SYNCS.EXCH.64 URZ, [UR9+0x10], UR6 ;  /* 0x00001006093f75b2 */ /* 0x0000a20008000100 */
[----:B------:R0:W3:Y:S01]  /*0340*/  SYNCS.EXCH.64 URZ, [UR9+0x8], UR4 ;  /* 0x00000804093f75b2 */ /* 0x0000e20008000100 */
[----:B------:R0:W4:Y:S01]  /*0350*/  SYNCS.EXCH.64 URZ, [UR9+0x18], UR6 ;  /* 0x00001806093f75b2 */ /* 0x0001220008000100 */
[----:B------:R-:W-:Y:S01]  /*0360*/  NOP ;  /* 0x0000000000007918 */ /* 0x000fe20000000000 */
.L_x_2:
[----:B------:R-:W5:Y:S01]  /*0370*/  SHFL.IDX PT, R0, R0, RZ, 0x1f ;  /* 0x00001fff00007589 */ /* 0x000f6200000e0000 */
[----:B------:R-:W1:Y:S01]  /*0380*/  LDC R2, c[0x0][0x65c] ;  /* 0x00019700ff027b82 */ /* 0x000e620000000800 */
[----:B------:R-:W-:Y:S01]  /*0390*/  ELECT P0, URZ, PT ;  /* 0x00000000003f782f */ /* 0x000fe20003800000 */
[----:B------:R-:W-:Y:S01]  /*03a0*/  IMAD.MOV.U32 R5, RZ, RZ, RZ ;  /* 0x000000ffff057224 */ /* 0x000fe200078e00ff */
[----:B------:R-:W2:Y:S01]  /*03b0*/  S2R R4, SR_CTAID.X ;  /* 0x0000000000047919 */ /* 0x000ea20000002500 */
[----:B0-----:R-:W-:Y:S01]  /*03c0*/  UMOV UR4, 0x20 ;  /* 0x0000002000047882 */ /* 0x001fe20000000000 */
[----:B------:R-:W-:Y:S01]  /*03d0*/  NOP ;  /* 0x0000000000007918 */ /* 0x000fe20000000000 */
[----:B------:R-:W-:Y:S01]  /*03e0*/  NOP ;  /* 0x0000000000007918 */ /* 0x000fe20000000000 */
[----:B------:R-:W-:Y:S02]  /*03f0*/  LOP3.LUT R18, R18, 0xf7ffffff, RZ, 0xc0, !PT ;  /* 0xf7ffffff12127812 */ /* 0x000fe400078ec0ff */
[----:B-----5:R-:W-:-:S02]  /*0400*/  ISETP.NE.OR P0, PT, R0, RZ, !P0 ;  /* 0x000000ff0000720c */ /* 0x020fc40004705670 */
[----:B-1----:R-:W-:Y:S01]  /*0410*/  ISETP.NE.AND P2, PT, R2, 0x1, PT ;  /* 0x000000010200780c */ /* 0x002fe20003f45270 */
[----:B------:R-:W0:Y:S10]  /*0420*/  S2R R0, SR_CTAID.Y ;  /* 0x0000000000007919 */ /* 0x000e340000002600 */
[----:B------:R-:W-:Y:S01]  /*0430*/  VOTEU.ALL UP0, P0 ;  /* 0x00000000003f7886 */ /* 0x000fe20000000000 */
[----:B------:R-:W-:Y:S01]  /*0440*/  VOTEU.ALL UP1, P0 ;  /* 0x00000000003f7886 */ /* 0x000fe20000020000 */
[----:B------:R-:W2:Y:S01]  /*0450*/  @P2 LDC R7, c[0x0][0x10] ;  /* 0x00000400ff072b82 */ /* 0x000ea20000000800 */
[----:B------:R-:W-:Y:S01]  /*0460*/  @P2 IMAD.MOV.U32 R3, RZ, RZ, RZ ;  /* 0x000000ffff032224 */ /* 0x000fe200078e00ff */
[----:B------:R-:W-:Y:S01]  /*0470*/  @P2 LOP3.LUT R18, R18, 0x8000000, RZ, 0xfc, !PT ;  /* 0x0800000012122812 */ /* 0x000fe200078efcff */
[----:B------:R-:W-:Y:S01]  /*0480*/  @P2 IMAD.MOV.U32 R11, RZ, RZ, RZ ;  /* 0x000000ffff0b2224 */ /* 0x000fe200078e00ff */
[----:B------:R-:W-:Y:S01]  /*0490*/  @!UP0 UMOV UR6, 0x400 ;  /* 0x0000040000068882 */ /* 0x000fe20000000000 */
[----:B------:R-:W-:-:S04]  /*04a0*/  @!UP0 UIADD3 UR4, -UR4, 0x100000, URZ ;  /* 0x0010000004048890 */ /* 0x000fc8000fffe13f */
[----:B------:R-:W-:Y:S02]  /*04b0*/  @!UP0 USHF.L.U32 UR5, UR4, 0xb, URZ ;  /* 0x0000000b04058899 */ /* 0x000fe4000800063f */
[----:B------:R-:W-:Y:S01]  /*04c0*/  @!UP0 USHF.L.U32 UR4, UR4, 0x1, URZ ;  /* 0x0000000104048899 */ /* 0x000fe2000800063f */
[----:B------:R-:W1:Y:S08]  /*04d0*/  @!P2 LDC R9, c[0x0][0xc] ;  /* 0x00000300ff09ab82 */ /* 0x000e700000000800 */
[----:B------:R-:W5:Y:S01]  /*04e0*/  @!UP0 S2UR UR7, SR_CgaCtaId ;  /* 0x00000000000789c3 */ /* 0x000f620000008800 */
[----:B0-----:R-:W-:-:S04]  /*04f0*/  @P2 IMAD.MOV.U32 R2, RZ, RZ, R0 ;  /* 0x000000ffff022224 */ /* 0x001fc800078e0000 */
[----:B--2---:R-:W-:-:S04]  /*0500*/  @P2 IMAD.WIDE.U32 R6, R4, R7, R2 ;  /* 0x0000000704062225 */ /* 0x004fc800078e0002 */
[----:B------:R-:W-:Y:S01]  /*0510*/  @P2 IMAD.MOV.U32 R16, RZ, RZ, R6 ;  /* 0x000000ffff102224 */ /* 0x000fe200078e0006 */
[----:B------:R-:W-:Y:S01]  /*0520*/  @P2 IADD3 R17, R7, R11, RZ ;  /* 0x0000000b07112210 */ /* 0x000fe20007ffe0ff */
[----:B-1----:R-:W-:-:S04]  /*0530*/  @!P2 IMAD.WIDE.U32 R2, R9, R0, R4 ;  /* 0x000000000902a225 */ /* 0x002fc800078e0004 */
[----:B------:R-:W-:Y:S02]  /*0540*/  @!P2 IMAD.MOV.U32 R16, RZ, RZ, R2 ;  /* 0x000000ffff10a224 */ /* 0x000fe400078e0002 */
[----:B------:R-:W-:Y:S01]  /*0550*/  @!P2 IMAD.MOV.U32 R17, RZ, RZ, R3 ;  /* 0x000000ffff11a224 */ /* 0x000fe200078e0003 */
[----:B-----5:R-:W-:Y:S02]  /*0560*/  @!UP0 ULEA UR6, UR7, UR6, 0x18 ;  /* 0x0000000607068291 */ /* 0x020fe4000f8ec03f */
[----:B------:R0:W-:Y:S01]  /*0570*/  STL [R1+0x604], R16 ;  /* 0x0006041001007387 */ /* 0x0001e20000100800 */
[----:B------:R-:W-:-:S03]  /*0580*/  VOTEU.ALL UP0, P0 ;  /* 0x00000000003f7886 */ /* 0x000fc60000000000 */
[----:B------:R0:W-:Y:S04]  /*0590*/  STL [R1+0x600], R17 ;  /* 0x0006001101007387 */ /* 0x0001e80000100800 */
[----:B------:R-:W1:Y:S02]  /*05a0*/  FENCE.VIEW.ASYNC.S ;  /* 0x00000000000073c6 */ /* 0x000e640000000000 */
[----:B-1----:R0:W3:Y:S01]  /*05b0*/  @!UP0 SYNCS.EXCH.64 URZ, [UR6+0x30], UR4 ;  /* 0x00003004063f85b2 */ /* 0x0020e20008000100 */
[----:B------:R0:W3:Y:S01]  /*05c0*/  @!UP1 SYNCS.EXCH.64 URZ, [UR6+0x38], UR4 ;  /* 0x00003804063f95b2 */ /* 0x0000e20008000100 */
[----:B------:R-:W-:Y:S01]  /*05d0*/  NOP ;  /* 0x0000000000007918 */ /* 0x000fe20000000000 */
[----:B---34-:R-:W-:Y:S06]  /*05e0*/  BAR.SYNC.DEFER_BLOCKING 0x0 ;  /* 0x0000000000007b1d */ /* 0x018fec0000010000 */
[----:B0-----:R-:W-:Y:S05]  /*05f0*/  @!P1 BRA `(.L_x_3) ;  /* 0x000003e000b49947 */ /* 0x001fea0003800000 */
[----:B------:R-:W-:-:S06]  /*0600*/  UISETP.GT.U32.AND UP0, UPT, UR10, 0x1, UPT ;  /* 0x000000010a00788c */ /* 0x000fcc000bf04070 */
[----:B------:R-:W-:-:S13]  /*0610*/  PLOP3.LUT P0, PT, PT, PT, UP0, 0x80, 0x0 ;  /* 0x000000000000781c */ /* 0x000fda0003f0f008 */
[----:B------:R-:W-:Y:S05]  /*0620*/  @P0 EXIT ;  /* 0x000000000000094d */ /* 0x000fea0003800000 */
[----:B------:R-:W-:Y:S01]  /*0630*/  ULDC.64 UR4, c[0x0][0x650] ;  /* 0x0001940000047ab9 */ /* 0x000fe20000000a00 */
[----:B------:R-:W-:Y:S01]  /*0640*/  UMOV UR41, 0xffffffff ;  /* 0xffffffff00297882 */ /* 0x000fe20000000000 */
[----:B------:R-:W-:Y:S01]  /*0650*/  ISETP.GE.U32.AND P0, PT, R16, UR4, PT ;  /* 0x0000000410007c0c */ /* 0x000fe2000bf06070 */
[----:B------:R-:W-:Y:S01]  /*0660*/  UMOV UR42, 0xffffffff ;  /* 0xffffffff002a7882 */ /* 0x000fe20000000000 */
[----:B------:R-:W-:Y:S01]  /*0670*/  UMOV UR43, 0xffffffff ;  /* 0xffffffff002b7882 */ /* 0x000fe20000000000 */
[----:B------:R-:W-:Y:S02]  /*0680*/  PRMT R6, RZ, 0x7610, R6 ;  /* 0x00007610ff067816 */ /* 0x000fe40000000006 */
[----:B------:R-:W-:-:S13]  /*0690*/  ISETP.GE.U32.AND.EX P0, PT, R17, UR5, PT, P0 ;  /* 0x0000000511007c0c */ /* 0x000fda000bf06100 */
[----:B------:R-:W-:Y:S05]  /*06a0*/  @P0 BRA `(.L_x_4) ;  /* 0x00000004006c0947 */ /* 0x000fea0003800000 */
[----:B------:R-:W0:Y:S01]  /*06b0*/  LDC.64 R12, c[0x0][0x628] ;  /* 0x00018a00ff0c7b82 */ /* 0x000e220000000a00 */
[----:B------:R-:W-:Y:S02]  /*06c0*/  IMAD.MOV.U32 R2, RZ, RZ, R16 ;  /* 0x000000ffff027224 */ /* 0x000fe400078e0010 */
[----:B------:R-:W-:-:S05]  /*06d0*/  IMAD.MOV.U32 R3, RZ, RZ, R17 ;  /* 0x000000ffff037224 */ /* 0x000fca00078e0011 */
[----:B------:R-:W1:Y:S08]  /*06e0*/  LDC R10, c[0x0][0x630] ;  /* 0x00018c00ff0a7b82 */ /* 0x000e700000000800 */
[----:B------:R-:W2:Y:S01]  /*06f0*/  LDC.64 R14, c[0x0][0x620] ;  /* 0x00018800ff0e7b82 */ /* 0x000ea20000000a00 */
[----:B0-----:R-:W-:-:S04]  /*0700*/  ISETP.NE.U32.AND P0, PT, R12, RZ, PT ;  /* 0x000000ff0c00720c */ /* 0x001fc80003f05070 */
[----:B------:R-:W-:-:S13]  /*0710*/  ISETP.NE.AND.EX P0, PT, R13, RZ, PT, P0 ;  /* 0x000000ff0d00720c */ /* 0x000fda0003f05300 */
[----:B-12---:R-:W-:Y:S05]  /*0720*/  @!P0 BRA `(.L_x_5) ;  /* 0x0000000000288947 */ /* 0x006fea0003800000 */
[----:B------:R-:W0:Y:S02]  /*0730*/  LDC R9, c[0x0][0x634] ;  /* 0x00018d00ff097b82 */ /* 0x000e240000000800 */
[----:B0-----:R-:W-:-:S05]  /*0740*/  IADD3 R9, P0, R16, R9, RZ ;  /* 0x0000000910097210 */ /* 0x001fca0007f1e0ff */
[----:B------:R-:W-:-:S04]  /*0750*/  IMAD.X R11, RZ, RZ, R17, P0 ;  /* 0x000000ffff0b7224 */ /* 0x000fc800000e0611 */
[----:B------:R-:W-:-:S04]  /*0760*/  IMAD.WIDE.U32 R2, R11, R12, RZ ;  /* 0x0000000c0b027225 */ /* 0x000fc800078e00ff */
[----:B------:R-:W-:-:S04]  /*0770*/  IMAD.WIDE.U32 R6, P0, R9, R13, R2 ;  /* 0x0000000d09067225 */ /* 0x000fc80007800002 */
[----:B------:R-:W-:Y:S01]  /*0780*/  IMAD.WIDE.U32 R2, R9, R12, RZ ;  /* 0x0000000c09027225 */ /* 0x000fe200078e00ff */
[----:B------:R-:W-:-:S03]  /*0790*/  MOV R8, R7 ;  /* 0x0000000700087202 */ /* 0x000fc60000000f00 */
[----:B------:R-:W-:Y:S01]  /*07a0*/  IMAD.X R9, RZ, RZ, RZ, P0 ;  /* 0x000000ffff097224 */ /* 0x000fe200000e06ff */
[----:B------:R-:W-:-:S05]  /*07b0*/  IADD3 RZ, P0, R3, R6, RZ ;  /* 0x0000000603ff7210 */ /* 0x000fca0007f1e0ff */
[----:B------:R-:W-:-:S08]  /*07c0*/  IMAD.WIDE.U32.X R2, R11, R13, R8, P0 ;  /* 0x0000000d0b027225 */ /* 0x000fd000000e0408 */
.L_x_5:
[-CC-:B------:R-:W-:Y:S01]  /*07d0*/  SHF.R.U64 R24, R2, R10.reuse, R3.reuse ;  /* 0x0000000a02187219 */ /* 0x180fe20000001203 */
[----:B------:R-:W0:Y:S01]  /*07e0*/  LDC.64 R20, c[0x0][0x640] ;  /* 0x00019000ff147b82 */ /* 0x000e220000000a00 */
[----:B------:R-:W-:Y:S01]  /*07f0*/  SHF.R.U32.HI R2, RZ, R10, R3 ;  /* 0x0000000aff027219 */ /* 0x000fe20000011603 */
[----:B------:R-:W-:Y:S01]  /*0800*/  ULDC UR4, c[0x0][0x150] ;  /* 0x0000540000047ab9 */ /* 0x000fe20000000800 */
[----:B------:R-:W-:Y:S01]  /*0810*/  IADD3 R9, P0, RZ, -R24, RZ ;  /* 0x80000018ff097210 */ /* 0x000fe20007f1e0ff */
[----:B------:R-:W-:Y:S01]  /*0820*/  IMAD.MOV.U32 R3, RZ, RZ, R17 ;  /* 0x000000ffff037224 */ /* 0x000fe200078e0011 */
[----:B------:R-:W-:-:S03]  /*0830*/  I2FP.F32.U32 R5, R4 ;  /* 0x0000000400057245 */ /* 0x000fc60000201000 */
[----:B------:R-:W1:Y:S01]  /*0840*/  LDC R8, c[0x0][0x618] ;  /* 0x00018600ff087b82 */ /* 0x000e620000000800 */
[----:B------:R-:W-:Y:S02]  /*0850*/  IMAD.X R11, RZ, RZ, ~R2, P0 ;  /* 0x000000ffff0b7224 */ /* 0x000fe400000e0e02 */
[----:B------:R-:W-:Y:S01]  /*0860*/  FMUL R5, R5, UR4 ;  /* 0x0000000405057c20 */ /* 0x000fe20008400000 */
[----:B------:R-:W-:Y:S01]  /*0870*/  IMAD.MOV.U32 R2, RZ, RZ, R16 ;  /* 0x000000ffff027224 */ /* 0x000fe200078e0010 */
[----:B------:R-:W-:Y:S01]  /*0880*/  ULDC UR4, c[0x0][0x154] ;  /* 0x0000550000047ab9 */ /* 0x000fe20000000800 */
[-C--:B------:R-:W-:Y:S02]  /*0890*/  IMAD R6, R11, R14.reuse, RZ ;  /* 0x0000000e0b067224 */ /* 0x080fe400078e02ff */
[C---:B------:R-:W-:Y:S01]  /*08a0*/  IMAD.WIDE.U32 R2, R9.reuse, R14, R2 ;  /* 0x0000000e09027225 */ /* 0x040fe200078e0002 */
[----:B------:R-:W2:Y:S01]  /*08b0*/  LDC R7, c[0x0][0x144] ;  /* 0x00005100ff077b82 */ /* 0x000ea20000000800 */
[----:B------:R-:W3:Y:S02]  /*08c0*/  F2I.U32.TRUNC.NTZ R5, R5 ;  /* 0x0000000500057305 */ /* 0x000ee4000020f000 */
[----:B------:R-:W-:-:S04]  /*08d0*/  IMAD R9, R9, R15, R6 ;  /* 0x0000000f09097224 */ /* 0x000fc800078e0206 */
[----:B------:R-:W-:Y:S01]  /*08e0*/  IMAD.IADD R3, R3, 0x1, R9 ;  /* 0x0000000103037824 */ /* 0x000fe200078e0209 */
[----:B------:R-:W4:Y:S01]  /*08f0*/  LDC R10, c[0x0][0x608] ;  /* 0x00018200ff0a7b82 */ /* 0x000f220000000800 */
[----:B0-----:R-:W-:-:S04]  /*0900*/  ISETP.NE.U32.AND P0, PT, R20, RZ, PT ;  /* 0x000000ff1400720c */ /* 0x001fc80003f05070 */
[----:B------:R-:W-:-:S03]  /*0910*/  ISETP.NE.AND.EX P0, PT, R21, RZ, PT, P0 ;  /* 0x000000ff1500720c */ /* 0x000fc60003f05300 */
[----:B------:R-:W0:Y:S01]  /*0920*/  LDC R15, c[0x0][0x658] ;  /* 0x00019600ff0f7b82 */ /* 0x000e220000000800 */
[----:B-1----:R-:W-:Y:S01]  /*0930*/  SHF.R.U64 R12, R2, R8, R3 ;  /* 0x00000008020c7219 */ /* 0x002fe20000001203 */
[----:B---3--:R-:W-:Y:S01]  /*0940*/  IMAD.MOV R6, RZ, RZ, -R5 ;  /* 0x000000ffff067224 */ /* 0x008fe200078e0a05 */
[----:B------:R-:W-:Y:S02]  /*0950*/  I2FP.F32.U32 R2, R0 ;  /* 0x0000000000027245 */ /* 0x000fe40000201000 */
[----:B------:R-:W-:-:S03]  /*0960*/  SHF.R.U32.HI R5, RZ, R8, R3 ;  /* 0x00000008ff057219 */ /* 0x000fc60000011603 */
[----:B------:R-:W1:Y:S01]  /*0970*/  LDC R13, c[0x0][0x148] ;  /* 0x00005200ff0d7b82 */ /* 0x000e620000000800 */
[----:B--2---:R-:W-:Y:S02]  /*0980*/  IMAD R8, R7, R6, R4 ;  /* 0x0000000607087224 */ /* 0x004fe400078e0204 */
[----:B------:R-:W-:Y:S01]  /*0990*/  FMUL R3, R2, UR4 ;  /* 0x0000000402037c20 */ /* 0x000fe20008400000 */
[----:B------:R-:W-:Y:S01]  /*09a0*/  IMAD.MOV.U32 R2, RZ, RZ, -0x1 ;  /* 0xffffffffff027424 */ /* 0x000fe200078e00ff */
[----:B------:R-:W-:Y:S02]  /*09b0*/  MOV R6, 0x1 ;  /* 0x0000000100067802 */ /* 0x000fe40000000f00 */
[----:B------:R2:W3:Y:S01]  /*09c0*/  F2I.U32.TRUNC.NTZ R11, R3 ;  /* 0x00000003000b7305 */ /* 0x0004e2000020f000 */
[----:B------:R-:W1:Y:S01]  /*09d0*/  LDC R17, c[0x0][0x600] ;  /* 0x00018000ff117b82 */ /* 0x000e620000000800 */
[-CC-:B----4-:R-:W-:Y:S02]  /*09e0*/  SHF.R.U64 R23, R12, R10.reuse, R5.reuse ;  /* 0x0000000a0c177219 */ /* 0x190fe40000001205 */
[----:B------:R-:W-:-:S05]  /*09f0*/  SHF.R.U32.HI R4, RZ, R10, R5 ;  /* 0x0000000aff047219 */ /* 0x000fca0000011605 */
[----:B------:R-:W4:Y:S01]  /*0a00*/  LDC R14, c[0x0][0x648] ;  /* 0x00019200ff0e7b82 */ /* 0x000f220000000800 */
[-CC-:B0-----:R-:W-:Y:S02]  /*0a10*/  SHF.R.U64 R22, R23, R15.reuse, R4.reuse ;  /* 0x0000000f17167219 */ /* 0x181fe40000001204 */
[-C--:B------:R-:W-:Y:S02]  /*0a20*/  SHF.L.U32 R2, R2, R15.reuse, RZ ;  /* 0x0000000f02027219 */ /* 0x080fe400000006ff */
[-C--:B------:R-:W-:Y:S02]  /*0a30*/  SHF.R.U32.HI R4, RZ, R15.reuse, R4 ;  /* 0x0000000fff047219 */ /* 0x080fe40000011604 */
[----:B------:R-:W-:Y:S01]  /*0a40*/  LOP3.LUT R10, RZ, R2, RZ, 0x33, !PT ;  /* 0x00000002ff0a7212 */ /* 0x000fe200078e33ff */
[----:B------:R-:W0:Y:S01]  /*0a50*/  LDC R19, c[0x0][0x638] ;  /* 0x00018e00ff137b82 */ /* 0x000e220000000800 */
[----:B------:R-:W-:Y:S01]  /*0a60*/  SHF.L.U32 R9, R6, R15, RZ ;  /* 0x0000000f06097219 */ /* 0x000fe200000006ff */
[----:B------:R-:W-:-:S02]  /*0a70*/  IMAD.MOV.U32 R2, RZ, RZ, R22 ;  /* 0x000000ffff027224 */ /* 0x000fc400078e0016 */
[----:B--2---:R-:W-:-:S04]  /*0a80*/  IMAD.MOV.U32 R3, RZ, RZ, R4 ;  /* 0x000000ffff037224 */ /* 0x004fc800078e0004 */
[----:B------:R-:W2:Y:S01]  /*0a90*/  LDC R16, c[0x0][0x610] ;  /* 0x00018400ff107b82 */ /* 0x000ea20000000800 */
[----:B---3--:R-:W-:Y:S05]  /*0aa0*/  @!P0 BRA `(.L_x_6) ;  /* 0x0000000000288947 */ /* 0x008fea0003800000 */
[----:B------:R-:W3:Y:S02]  /*0ab0*/  LDC R7, c[0x0][0x64c] ;  /* 0x00019300ff077b82 */ /* 0x000ee40000000800 */
[----:B---3--:R-:W-:-:S05]  /*0ac0*/  IADD3 R7, P0, R22, R7, RZ ;  /* 0x0000000716077210 */ /* 0x008fca0007f1e0ff */
[----:B------:R-:W-:-:S04]  /*0ad0*/  IMAD.X R15, RZ, RZ, R4, P0 ;  /* 0x000000ffff0f7224 */ /* 0x000fc800000e0604 */
[----:B------:R-:W-:-:S04]  /*0ae0*/  IMAD.WIDE.U32 R2, R15, R20, RZ ;  /* 0x000000140f027225 */ /* 0x000fc800078e00ff */
[----:B------:R-:W-:-:S04]  /*0af0*/  IMAD.WIDE.U32 R4, P0, R7, R21, R2 ;  /* 0x0000001507047225 */ /* 0x000fc80007800002 */
[----:B------:R-:W-:-:S04]  /*0b00*/  IMAD.WIDE.U32 R2, R7, R20, RZ ;  /* 0x0000001407027225 */ /* 0x000fc800078e00ff */
[----:B------:R-:W-:Y:S01]  /*0b10*/  IMAD.X R7, RZ, RZ, RZ, P0 ;  /* 0x000000ffff077224 */ /* 0x000fe200000e06ff */
[----:B------:R-:W-:Y:S01]  /*0b20*/  IADD3 RZ, P0, R3, R4, RZ ;  /* 0x0000000403ff7210 */ /* 0x000fe20007f1e0ff */
[----:B------:R-:W-:-:S04]  /*0b30*/  IMAD.MOV.U32 R6, RZ, RZ, R5 ;  /* 0x000000ffff067224 */ /* 0x000fc800078e0005 */
[----:B------:R-:W-:-:S08]  /*0b40*/  IMAD.WIDE.U32.X R2, R15, R21, R6, P0 ;  /* 0x000000150f027225 */ /* 0x000fd000000e0406 */
.L_x_6:
[----:B----4-:R-:W-:Y:S01]  /*0b50*/  SHF.R.U64 R2, R2, R14, R3 ;  /* 0x0000000e02027219 */ /* 0x010fe20000001203 */
[----:B------:R-:W-:Y:S01]  /*0b60*/  IMAD.MOV R11, RZ, RZ, -R11 ;  /* 0x000000ffff0b7224 */ /* 0x000fe200078e0a0b */
[----:B------:R-:W-:Y:S01]  /*0b70*/  LOP3.LUT R10, R23, R10, RZ, 0xc0, !PT ;  /* 0x0000000a170a7212 */ /* 0x000fe200078ec0ff */
[----:B------:R-:W-:Y:S01]  /*0b80*/  IMAD.MOV.U32 R6, RZ, RZ, 0x1 ;  /* 0x00000001ff067424 */ /* 0x000fe200078e00ff */
[----:B-1----:R-:W-:Y:S01]  /*0b90*/  IADD3 R3, R17, -0x1, RZ ;  /* 0xffffffff11037810 */ /* 0x002fe20007ffe0ff */
[----:B------:R-:W-:Y:S01]  /*0ba0*/  IMAD.MOV R4, RZ, RZ, -R2 ;  /* 0x000000ffff047224 */ /* 0x000fe200078e0a02 */
[----:B------:R-:W-:Y:S01]  /*0bb0*/  R2UR UR43, R24 ;  /* 0x00000000182b72ca */ /* 0x000fe200000e0000 */
[----:B------:R-:W-:Y:S01]  /*0bc0*/  @P2 IMAD R8, R13, R11, R0 ;  /* 0x0000000b0d082224 */ /* 0x000fe200078e0200 */
[----:B------:R-:W-:Y:S01]  /*0bd0*/  LOP3.LUT R3, R12, R3, RZ, 0xc0, !PT ;  /* 0x000000030c037212 */ /* 0x000fe200078ec0ff */
[----:B------:R-:W-:Y:S02]  /*0be0*/  IMAD R9, R9, R2, R10 ;  /* 0x0000000209097224 */ /* 0x000fe400078e020a */
[----:B0-----:R-:W-:-:S02]  /*0bf0*/  IMAD R0, R4, R19, R22 ;  /* 0x0000001304007224 */ /* 0x001fc400078e0216 */
[----:B--2---:R-:W-:Y:S02]  /*0c00*/  IMAD R8, R9, R16, R8 ;  /* 0x0000001009087224 */ /* 0x004fe400078e0208 */
[----:B------:R-:W-:-:S05]  /*0c10*/  IMAD R3, R0, R17, R3 ;  /* 0x0000001100037224 */ /* 0x000fca00078e0203 */
[----:B------:R-:W-:Y:S02]  /*0c20*/  SEL R0, R3, R8, !P2 ;  /* 0x0000000803007207 */ /* 0x000fe40005000000 */
[----:B------:R-:W-:Y:S02]  /*0c30*/  SEL R8, R8, R3, !P2 ;  /* 0x0000000308087207 */ /* 0x000fe40005000000 */
[----:B------:R-:W-:Y:S02]  /*0c40*/  R2UR UR42, R0 ;  /* 0x00000000002a72ca */ /* 0x000fe400000e0000 */
[----:B------:R-:W-:-:S15]  /*0c50*/  R2UR UR41, R8 ;  /* 0x00000000082972ca */ /* 0x000fde00000e0000 */
.L_x_4:
[----:B------:R-:W-:-:S08]  /*0c60*/  NOP ;  /* 0x0000000000007918 */ /* 0x000fd00000000000 */
[----:B------:R-:W0:Y:S02]  /*0c70*/  USETMAXREG.TRY_ALLOC.CTAPOOL UP0, 0xf0 ;  /* 0x000000f0000079c8 */ /* 0x000e240008000600 */
[----:B0-----:R-:W-:-:S13]  /*0c80*/  PLOP3.LUT P0, PT, PT, PT, UP0, 0x80, 0x0 ;  /* 0x000000000000781c */ /* 0x001fda0003f0f008 */
[----:B------:R-:W-:Y:S05]  /*0c90*/  @!P0 BRA `(.L_x_4) ;  /* 0xfffffffc00f08947 */ /* 0x000fea000383ffff */
[----:B------:R-:W-:Y:S01]  /*0ca0*/  ULDC.64 UR4, c[0x0][0x598] ;  /* 0x0001660000047ab9 */ /* 0x000fe20000000a00 */
[----:B------:R-:W-:Y:S01]  /*0cb0*/  ULDC.64 UR36, c[0x0][0x208] ;  /* 0x0000820000247ab9 */ /* 0x000fe20000000a00 */
[----:B------:R-:W-:-:S04]  /*0cc0*/  ISETP.NE.U32.AND P0, PT, RZ, UR4, PT ;  /* 0x00000004ff007c0c */ /* 0x000fc8000bf05070 */
[----:B------:R-:W-:-:S13]  /*0cd0*/  ISETP.NE.AND.EX P0, PT, RZ, UR5, PT, P0 ;  /* 0x00000005ff007c0c */ /* 0x000fda000bf05300 */
[----:B------:R-:W-:Y:S05]  /*0ce0*/  @!P0 BRA `(.L_x_7) ;  /* 0x00000000001c8947 */ /* 0x000fea0003800000 */
[----:B------:R-:W0:Y:S02]  /*0cf0*/  LDC.64 R2, c[0x0][0x598] ;  /* 0x00016600ff027b82 */ /* 0x000e240000000a00 */
[----:B0-----:R-:W2:Y:S02]  /*0d00*/  LDG.E.64 R2, desc[UR36][R2.64] ;  /* 0x0000002402027981 */ /* 0x001ea4000c1e1b00 */
[----:B--2---:R-:W-:-:S04]  /*0d10*/  ISETP.NE.U32.AND P0, PT, R2, RZ, PT ;  /* 0x000000ff0200720c */ /* 0x004fc80003f05070 */
[----:B------:R-:W-:-:S13]  /*0d20*/  ISETP.NE.AND.EX P0, PT, R3, RZ, PT, P0 ;  /* 0x000000ff0300720c */ /* 0x000fda0003f05300 */
[----:B------:R-:W-:Y:S05]  /*0d30*/  @!P0 BRA `(.L_x_7) ;  /* 0x0000000000088947 */ /* 0x000fea0003800000 */
[----:B------:R0:W5:Y:S01]  /*0d40*/  LD.E R2, desc[UR36][R2.64] ;  /* 0x0000002402027980 */ /* 0x000162000c101900 */
[----:B------:R-:W-:Y:S05]  /*0d50*/  BRA `(.L_x_8) ;  /* 0x0000000000247947 */ /* 0x000fea0003800000 */
.L_x_7:
[----:B------:R-:W-:Y:S02]  /*0d60*/  ULDC.64 UR4, c[0x0][0x588] ;  /* 0x0001620000047ab9 */ /* 0x000fe40000000a00 */
[----:B------:R-:W-:-:S04]  /*0d70*/  ISETP.NE.U32.AND P0, PT, RZ, UR4, PT ;  /* 0x00000004ff007c0c */ /* 0x000fc8000bf05070 */
[----:B------:R-:W-:-:S13]  /*0d80*/  ISETP.NE.AND.EX P0, PT, RZ, UR5, PT, P0 ;  /* 0x00000005ff007c0c */ /* 0x000fda000bf05300 */
[----:B------:R-:W-:Y:S05]  /*0d90*/  @!P0 BRA `(.L_x_9) ;  /* 0x00000000000c8947 */ /* 0x000fea0003800000 */
[----:B------:R-:W0:Y:S02]  /*0da0*/  LDC.64 R2, c[0x0][0x588] ;  /* 0x00016200ff027b82 */ /* 0x000e240000000a00 */
[----:B0-----:R1:W5:Y:S01]  /*0db0*/  LDG.E R2, desc[UR36][R2.64] ;  /* 0x0000002402027981 */ /* 0x001362000c1e1900 */
[----:B------:R-:W-:Y:S05]  /*0dc0*/  BRA `(.L_x_8) ;  /* 0x0000000000087947 */ /* 0x000fea0003800000 */
.L_x_9:
[----:B------:R-:W-:Y:S02]  /*0dd0*/  ULDC UR4, c[0x0][0x580] ;  /* 0x0001600000047ab9 */ /* 0x000fe40000000800 */
[----:B------:R-:W-:-:S07]  /*0de0*/  IMAD.U32 R2, RZ, RZ, UR4 ;  /* 0x00000004ff027e24 */ /* 0x000fce000f8e00ff */
.L_x_8:
[----:B------:R-:W-:Y:S02]  /*0df0*/  ULDC.64 UR4, c[0x0][0x5a0] ;  /* 0x0001680000047ab9 */ /* 0x000fe40000000a00 */
[----:B------:R-:W-:-:S04]  /*0e00*/  ISETP.NE.U32.AND P0, PT, RZ, UR4, PT ;  /* 0x00000004ff007c0c */ /* 0x000fc8000bf05070 */
[----:B------:R-:W-:-:S13]  /*0e10*/  ISETP.NE.AND.EX P0, PT, RZ, UR5, PT, P0 ;  /* 0x00000005ff007c0c */ /* 0x000fda000bf05300 */
[----:B------:R-:W-:Y:S05]  /*0e20*/  @!P0 BRA `(.L_x_10) ;  /* 0x00000000001c8947 */ /* 0x000fea0003800000 */
[----:B------:R-:W2:Y:S02]  /*0e30*/  LDC.64 R4, c[0x0][0x5a0] ;  /* 0x00016800ff047b82 */ /* 0x000ea40000000a00 */
[----:B--2---:R-:W2:Y:S02]  /*0e40*/  LDG.E.64 R4, desc[UR36][R4.64] ;  /* 0x0000002404047981 */ /* 0x004ea4000c1e1b00 */
[----:B--2---:R-:W-:-:S04]  /*0e50*/  ISETP.NE.U32.AND P0, PT, R4, RZ, PT ;  /* 0x000000ff0400720c */ /* 0x004fc80003f05070 */
[----:B------:R-:W-:-:S13]  /*0e60*/  ISETP.NE.AND.EX P0, PT, R5, RZ, PT, P0 ;  /* 0x000000ff0500720c */ /* 0x000fda0003f05300 */
[----:B------:R-:W-:Y:S05]  /*0e70*/  @!P0 BRA `(.L_x_10) ;  /* 0x0000000000088947 */ /* 0x000fea0003800000 */
[----:B------:R2:W5:Y:S01]  /*0e80*/  LD.E R16, desc[UR36][R4.64] ;  /* 0x0000002404107980 */ /* 0x000562000c101900 */
[----:B------:R-:W-:Y:S05]  /*0e90*/  BRA `(.L_x_11) ;  /* 0x0000000000247947 */ /* 0x000fea0003800000 */
.L_x_10:
[----:B------:R-:W-:Y:S02]  /*0ea0*/  ULDC.64 UR4, c[0x0][0x590] ;  /* 0x0001640000047ab9 */ /* 0x000fe40000000a00 */
[----:B------:R-:W-:-:S04]  /*0eb0*/  ISETP.NE.U32.AND P0, PT, RZ, UR4, PT ;  /* 0x00000004ff007c0c */ /* 0x000fc8000bf05070 */
[----:B------:R-:W-:-:S13]  /*0ec0*/  ISETP.NE.AND.EX P0, PT, RZ, UR5, PT, P0 ;  /* 0x00000005ff007c0c */ /* 0x000fda000bf05300 */
[----:B------:R-:W-:Y:S05]  /*0ed0*/  @!P0 BRA `(.L_x_12) ;  /* 0x00000000000c8947 */ /* 0x000fea0003800000 */
[----:B------:R-:W2:Y:S02]  /*0ee0*/  LDC.64 R16, c[0x0][0x590] ;  /* 0x00016400ff107b82 */ /* 0x000ea40000000a00 */
[----:B--2---:R3:W5:Y:S01]  /*0ef0*/  LDG.E R16, desc[UR36][R16.64] ;  /* 0x0000002410107981 */ /* 0x004762000c1e1900 */
[----:B------:R-:W-:Y:S05]  /*0f00*/  BRA `(.L_x_11) ;  /* 0x0000000000087947 */ /* 0x000fea0003800000 */
.L_x_12:
[----:B------:R-:W-:Y:S02]  /*0f10*/  ULDC UR4, c[0x0][0x584] ;  /* 0x0001610000047ab9 */ /* 0x000fe40000000800 */
[----:B------:R-:W-:-:S07]  /*0f20*/  IMAD.U32 R16, RZ, RZ, UR4 ;  /* 0x00000004ff107e24 */ /* 0x000fce000f8e00ff */
.L_x_11:
[----:B------:R-:W-:-:S13]  /*0f30*/  LOP3.LUT P0, RZ, R6, 0xff, RZ, 0xc0, !PT ;  /* 0x000000ff06ff7812 */ /* 0x000fda000780c0ff */
[----:B------:R-:W-:Y:S05]  /*0f40*/  @!P0 EXIT ;  /* 0x000000000000894d */ /* 0x000fea0003800000 */
[----:B------:R-:W-:Y:S01]  /*0f50*/  ULDC UR4, c[0x0][0x28c] ;  /* 0x0000a30000047ab9 */ /* 0x000fe20000000800 */
[----:B------:R-:W-:Y:S01]  /*0f60*/  UMOV UR38, URZ ;  /* 0x0000003f00267c82 */ /* 0x000fe20008000000 */
[----:B------:R-:W-:Y:S01]  /*0f70*/  UIADD3 UR4, UR4, 0x3f, URZ ;  /* 0x0000003f04047890 */ /* 0x000fe2000fffe03f */
[----:B------:R-:W-:-:S03]  /*0f80*/  UMOV UR39, URZ ;  /* 0x0000003f00277c82 */ /* 0x000fc60008000000 */
[----:B------:R-:W-:-:S04]  /*0f90*/  USHF.R.S32.HI UR5, URZ, 0x1f, UR4 ;  /* 0x0000001f3f057899 */ /* 0x000fc80008011404 */
[----:B------:R-:W-:-:S04]  /*0fa0*/  ULEA.HI UR5, UR5, UR4, URZ, 0x6 ;  /* 0x0000000405057291 */ /* 0x000fc8000f8f303f */
[----:B------:R-:W-:-:S12]  /*0fb0*/  USHF.R.S32.HI UR44, URZ, 0x6, UR5 ;  /* 0x000000063f2c7899 */ /* 0x000fd80008011405 */
.L_x_1052:
[----:B----4-:R-:W4:Y:S01]  /*0fc0*/  S2R R0, SR_TID.X ;  /* 0x0000000000007919 */ /* 0x010f220000002100 */
[----:B------:R-:W0:Y:S01]  /*0fd0*/  S2UR UR6, SR_CgaCtaId ;  /* 0x00000000000679c3 */ /* 0x000e220000008800 */
[----:B------:R-:W-:Y:S02]  /*0fe0*/  UMOV UR45, 0x400 ;  /* 0x00000400002d7882 */ /* 0x000fe40000000000 */
[----:B0-----:R-:W-:Y:S01]  /*0ff0*/  ULEA UR45, UR6, UR45, 0x18 ;  /* 0x0000002d062d7291 */ /* 0x001fe2000f8ec03f */
[----:B----4-:R-:W-:-:S04]  /*1000*/  LOP3.LUT R0, R0, 0x80, RZ, 0xc0, !PT ;  /* 0x0000008000007812 */ /* 0x010fc800078ec0ff */
[----:B------:R-:W-:-:S06]  /*1010*/  SHF.R.U32.HI R0, RZ, 0x7, R0 ;  /* 0x00000007ff007819 */ /* 0x000fcc0000011600 */
[----:B------:R-:W0:Y:S02]  /*1020*/  SHFL.IDX PT, R0, R0, RZ, 0x1f ;  /* 0x00001fff00007589 */ /* 0x000e2400000e0000 */
[----:B0-----:R-:W-:-:S13]  /*1030*/  R2UR UR4, R0 ;  /* 0x00000000000472ca */ /* 0x001fda00000e0000 */
[----:B------:R-:W-:-:S04]  /*1040*/  ULEA.HI UR5, UR4, UR4, URZ, 0x1 ;  /* 0x0000000404057291 */ /* 0x000fc8000f8f083f */
[----:B------:R-:W-:-:S04]  /*1050*/  ULOP3.LUT UR5, UR5, 0x7fffe, URZ, 0xc0, !UPT ;  /* 0x0007fffe05057892 */ /* 0x000fc8000f8ec03f */
[----:B------:R-:W-:-:S03]  /*1060*/  UIADD3 UR5, UR4, -UR5, URZ ;  /* 0x8000000504057290 */ /* 0x000fc6000fffe03f */
[----:B------:R-:W-:Y:S01]  /*1070*/  ULDC UR4, c[0x0][0x28c] ;  /* 0x0000a30000047ab9 */ /* 0x000fe20000000800 */
[----:B------:R-:W-:Y:S01]  /*1080*/  ULEA UR5, UR5, UR45, 0xd ;  /* 0x0000002d05057291 */ /* 0x000fe2000f8e683f */
[----:B------:R-:W-:-:S03]  /*1090*/  ISETP.LT.AND P0, PT, RZ, UR4, PT ;  /* 0x00000004ff007c0c */ /* 0x000fc6000bf01270 */
[----:B------:R-:W-:-:S04]  /*10a0*/  UIADD3 UR5, UR5, 0x100, URZ ;  /* 0x0000010005057890 */ /* 0x000fc8000fffe03f */
[----:B------:R-:W-:-:S04]  /*10b0*/  USHF.R.U32.HI UR5, URZ, 0x4, UR5 ;  /* 0x000000043f057899 */ /* 0x000fc80008011605 */
[----:B------:R-:W-:Y:S02]  /*10c0*/  ULOP3.LUT UR46, UR5, 0x3fff, URZ, 0xc0, !UPT ;  /* 0x00003fff052e7892 */ /* 0x000fe4000f8ec03f */
[----:B---3-5:R-:W-:Y:S10]  /*10d0*/  @P0 BRA `(.L_x_13) ;  /* 0x0000000000400947 */ /* 0x028ff40003800000 */
[----:B------:R-:W-:Y:S01]  /*10e0*/  MOV R0, 0x0 ;  /* 0x0000000000007802 */ /* 0x000fe20000000f00 */
[----:B------:R-:W-:Y:S01]  /*10f0*/  ULDC.64 UR4, c[0x4][0x68] ;  /* 0x01001a0000047ab9 */ /* 0x000fe20000000a00 */
[----:B------:R-:W-:Y:S01]  /*1100*/  ULDC.64 UR6, c[0x4][0x8] ;  /* 0x0100020000067ab9 */ /* 0x000fe20000000a00 */
[----:B--2---:R-:W-:Y:S01]  /*1110*/  IMAD.U32 R4, RZ, RZ, UR4 ;  /* 0x00000004ff047e24 */ /* 0x004fe2000f8e00ff */
[----:B------:R0:W2:Y:S01]  /*1120*/  LDC.64 R14, c[0x4][R0] ;  /* 0x01000000000e7b82 */ /* 0x0000a20000000a00 */
[----:B------:R-:W-:Y:S01]  /*1130*/  IMAD.U32 R5, RZ, RZ, UR5 ;  /* 0x00000005ff057e24 */ /* 0x000fe2000f8e00ff */
[----:B------:R-:W-:Y:S01]  /*1140*/  ULDC.64 UR4, c[0x4][0x70] ;  /* 0x01001c0000047ab9 */ /* 0x000fe20000000a00 */
[----:B------:R-:W-:Y:S01]  /*1150*/  IMAD.U32 R10, RZ, RZ, UR6 ;  /* 0x00000006ff0a7e24 */ /* 0x000fe2000f8e00ff */
[----:B------:R-:W-:Y:S01]  /*1160*/  MOV R6, UR4 ;  /* 0x0000000400067c02 */ /* 0x000fe20008000f00 */
[----:B------:R-:W-:Y:S02]  /*1170*/  IMAD.U32 R7, RZ, RZ, UR5 ;  /* 0x00000005ff077e24 */ /* 0x000fe4000f8e00ff */
[----:B------:R-:W-:-:S02]  /*1180*/  IMAD.U32 R11, RZ, RZ, UR7 ;  /* 0x00000007ff0b7e24 */ /* 0x000fc4000f8e00ff */
[----:B------:R-:W-:Y:S02]  /*1190*/  IMAD.MOV.U32 R8, RZ, RZ, 0x1e1 ;  /* 0x000001e1ff087424 */ /* 0x000fe400078e00ff */
[----:B------:R-:W-:Y:S02]  /*11a0*/  IMAD.MOV.U32 R12, RZ, RZ, 0x1 ;  /* 0x00000001ff0c7424 */ /* 0x000fe400078e00ff */
[----:B0-----:R-:W-:-:S07]  /*11b0*/  IMAD.MOV.U32 R13, RZ, RZ, RZ ;  /* 0x000000ffff0d7224 */ /* 0x001fce00078e00ff */
[----:B------:R-:W-:-:S07]  /*11c0*/  LEPC R20, `(.L_x_13) ;  /* 0x000000001014794e */ /* 0x000fce0000000000 */
[----:B-123-5:R-:W-:Y:S05]  /*11d0*/  CALL.ABS.NOINC R14 ;  /* 0x000000000e007343 */ /* 0x02efea0003c00000 */
.L_x_13:
[----:B------:R-:W-:-:S06]  /*11e0*/  ULOP3.LUT UR4, UR40, 0x1, URZ, 0xfc, !UPT ;  /* 0x0000000128047892 */ /* 0x000fcc000f8efc3f */
[----:B------:R-:W-:-:S04]  /*11f0*/  MOV R0, UR4 ;  /* 0x0000000400007c02 */ /* 0x000fc80008000f00 */
[----:B------:R-:W-:-:S13]  /*1200*/  ISETP.NE.AND P0, PT, R0, 0x3, PT ;  /* 0x000000030000780c */ /* 0x000fda0003f05270 */
[----:B------:R-:W-:Y:S05]  /*1210*/  @!P0 BRA `(.L_x_14) ;  /* 0x0000000000048947 */ /* 0x000fea0003800000 */
[----:B------:R-:W-:Y:S01]  /*1220*/  BPT.TRAP 0x1 ;  /* 0x000000040000795c */ /* 0x000fe20000300000 */
.L_x_14:
[----:B-1----:R-:W-:Y:S02]  /*1230*/  IMAD.U32 R3, RZ, RZ, UR39 ;  /* 0x00000027ff037e24 */ /* 0x002fe4000f8e00ff */
[----:B------:R-:W-:-:S03]  /*1240*/  IMAD.U32 R0, RZ, RZ, UR38 ;  /* 0x00000026ff007e24 */ /* 0x000fc6000f8e00ff */
[----:B------:R-:W-:Y:S02]  /*1250*/  LEA R3, R3, UR45, 0x3 ;  /* 0x0000002d03037c11 */ /* 0x000fe4000f8e18ff */
[----:B------:R-:W-:-:S04]  /*1260*/  SHF.L.U32 R0, R0, 0x1f, RZ ;  /* 0x0000001f00007819 */ /* 0x000fc800000006ff */
[----:B------:R0:W1:Y:S01]  /*1270*/  SYNCS.PHASECHK.TRANS64.TRYWAIT P1, [R3+URZ], R0 ;  /* 0x00000000030075a7 */ /* 0x000062000802017f */
[----:B------:R-:W-:Y:S05]  /*1280*/  @!P0 BRA `(.L_x_15) ;  /* 0x0000000000048947 */ /* 0x000fea0003800000 */
[----:B------:R-:W-:Y:S01]  /*1290*/  BPT.TRAP 0x1 ;  /* 0x000000040000795c */ /* 0x000fe20000300000 */
.L_x_15:
[----:B-1----:R-:W-:Y:S05]  /*12a0*/  @P1 BRA `(.L_x_16) ;  /* 0x0000000000081947 */ /* 0x002fea0003800000 */
[----:B------:R-:W1:Y:S02]  /*12b0*/  SYNCS.PHASECHK.TRANS64.TRYWAIT P1, [R3+URZ], R0 ;  /* 0x00000000030075a7 */ /* 0x000e64000802017f */
[----:B-1----:R-:W-:Y:S05]  /*12c0*/  @!P1 BRA `(.L_x_17) ;  /* 0x000003ec00009947 */ /* 0x002fea0003800000 */
.L_x_16:
[----:B------:R-:W-:-:S04]  /*12d0*/  UISETP.LT.AND UP0, UPT, UR44, 0x1, UPT ;  /* 0x000000012c00788c */ /* 0x000fc8000bf01270 */
[----:B------:R-:W-:-:S04]  /*12e0*/  USEL UR4, UR44, 0x1, UP0 ;  /* 0x000000012c047887 */ /* 0x000fc80008000000 */
[----:B------:R-:W-:-:S06]  /*12f0*/  UIADD3 UR4, UR44, -UR4, URZ ;  /* 0x800000042c047290 */ /* 0x000fcc000fffe03f */
[----:B01----:R-:W-:Y:S02]  /*1300*/  IMAD.U32 R0, RZ, RZ, UR4 ;  /* 0x00000004ff007e24 */ /* 0x003fe4000f8e00ff */
[----:B------:R-:W-:Y:S01]  /*1310*/  IMAD.U32 R3, RZ, RZ, UR4 ;  /* 0x00000004ff037e24 */ /* 0x000fe2000f8e00ff */
[----:B------:R-:W-:Y:S05]  /*1320*/  WARPSYNC.ALL ;  /* 0x0000000000007948 */ /* 0x000fea0003800000 */
[----:B------:R-:W-:Y:S01]  /*1330*/  ISETP.GE.AND P1, PT, R0, 0x1, PT ;  /* 0x000000010000780c */ /* 0x000fe20003f26270 */
[----:B------:R-:W-:Y:S01]  /*1340*/  UIADD3 UR45, UR45, 0x10100, URZ ;  /* 0x000101002d2d7890 */ /* 0x000fe2000fffe03f */
[----:B------:R-:W-:Y:S01]  /*1350*/  WARPGROUP.ARRIVE ;  /* 0x00000000000079c5 */ /* 0x000fe20000000000 */
[----:B------:R-:W-:Y:S01]  /*1360*/  ULOP3.LUT UR4, UR46, 0x10000, URZ, 0xfc, !UPT ;  /* 0x000100002e047892 */ /* 0x000fe2000f8efc3f */
[----:B------:R0:W-:Y:S01]  /*1370*/  STL [R1+0x6c8], R18 ;  /* 0x0006c81201007387 */ /* 0x0001e20000100800 */
[----:B------:R-:W-:-:S02]  /*1380*/  USHF.R.U32.HI UR45, URZ, 0x4, UR45 ;  /* 0x000000043f2d7899 */ /* 0x000fc4000801162d */
[----:B------:R-:W-:Y:S01]  /*1390*/  ULEA UR6, UR39, UR4, 0xb ;  /* 0x0000000427067291 */ /* 0x000fe2000f8e583f */
[----:B------:R3:W-:Y:S01]  /*13a0*/  STL [R1+0x6c4], R17 ;  /* 0x0006c41101007387 */ /* 0x0007e20000100800 */
[----:B------:R-:W-:Y:S01]  /*13b0*/  ULOP3.LUT UR5, UR45, 0x3fff, URZ, 0xc0, !UPT ;  /* 0x00003fff2d057892 */ /* 0x000fe2000f8ec03f */
[----:B------:R-:W-:Y:S01]  /*13c0*/  UMOV UR9, 0x40000040 ;  /* 0x4000004000097882 */ /* 0x000fe20000000000 */
[----:B------:R-:W-:Y:S02]  /*13d0*/  UMOV UR11, 0x40000040 ;  /* 0x40000040000b7882 */ /* 0x000fe40000000000 */
[----:B------:R-:W-:Y:S01]  /*13e0*/  ULOP3.LUT UR5, UR5, 0x10000, URZ, 0xfc, !UPT ;  /* 0x0001000005057892 */ /* 0x000fe2000f8efc3f */
[----:B-----5:R1:W-:Y:S01]  /*13f0*/  STL [R1+0x6c0], R16 ;  /* 0x0006c01001007387 */ /* 0x0203e20000100800 */
[----:B------:R-:W-:Y:S01]  /*1400*/  UMOV UR8, UR6 ;  /* 0x0000000600087c82 */ /* 0x000fe20008000000 */
[----:B------:R-:W-:Y:S01]  /*1410*/  UMOV UR13, UR9 ;  /* 0x00000009000d7c82 */ /* 0x000fe20008000000 */
[----:B------:R-:W-:Y:S01]  /*1420*/  ULEA UR7, UR39, UR5, 0xc ;  /* 0x0000000527077291 */ /* 0x000fe2000f8e603f */
[----:B------:R4:W-:Y:S01]  /*1430*/  STL [R1+0x6bc], R3 ;  /* 0x0006bc0301007387 */ /* 0x0009e20000100800 */
[----:B------:R-:W-:Y:S01]  /*1440*/  UMOV UR12, UR8 ;  /* 0x00000008000c7c82 */ /* 0x000fe20008000000 */
[----:B------:R-:W-:Y:S01]  /*1450*/  UMOV UR15, 0x40000040 ;  /* 0x40000040000f7882 */ /* 0x000fe20000000000 */
[----:B------:R-:W-:Y:S01]  /*1460*/  UIADD3 UR14, UR7, 0x800, URZ ;  /* 0x00000800070e7890 */ /* 0x000fe2000fffe03f */
[----:B------:R4:W-:Y:S02]  /*1470*/  STL [R1+0x6b8], R2 ;  /* 0x0006b80201007387 */ /* 0x0009e40000100800 */
[----:B------:R-:W-:-:S02]  /*1480*/  UMOV UR10, UR7 ;  /* 0x00000007000a7c82 */ /* 0x000fc40008000000 */
[----:B------:R-:W-:Y:S03]  /*1490*/  HGMMA.64x256x16.F32 R24, gdesc[UR8], RZ, !UPT, gsb0 ;  /* 0x03e00000081879f0 */ /* 0x000fe6000c0008ff */
[----:B------:R-:W-:Y:S02]  /*14a0*/  WARPGROUP.DEPBAR.LE gsb0, 0x0 ;  /* 0x00008000000079c5 */ /* 0x000fe40000010000 */
[----:B------:R-:W-:Y:S01]  /*14b0*/  STL.64 [R1+0x400], R24 ;  /* 0x0004001801007387 */ /* 0x000fe20000100a00 */
[----:B------:R-:W-:Y:S01]  /*14c0*/  IMAD.MOV.U32 R235, RZ, RZ, R45 ;  /* 0x000000ffffeb7224 */ /* 0x000fe200078e002d */
[----:B------:R-:W-:Y:S01]  /*14d0*/  MOV R233, R47 ;  /* 0x0000002f00e97202 */ /* 0x000fe20000000f00 */
[----:B------:R-:W-:Y:S01]  /*14e0*/  IMAD.MOV.U32 R234, RZ, RZ, R46 ;  /* 0x000000ffffea7224 */ /* 0x000fe200078e002e */
        /* <DEDUP_REMOVED lines=46> */
[----:B------:R4:W-:Y:S01]  /*17d0*/  STL [R1+0x450], R44 ;  /* 0x0004502c01007387 */ /* 0x0009e20000100800 */
[----:B------:R-:W-:-:S02]  /*17e0*/  IMAD.MOV.U32 R158, RZ, RZ, R74 ;  /* 0x000000ffff9e7224 */ /* 0x000fc400078e004a */
[----:B------:R-:W-:Y:S02]  /*17f0*/  IMAD.MOV.U32 R160, RZ, RZ, R76 ;  /* 0x000000ffffa07224 */ /* 0x000fe400078e004c */
[----:B------:R-:W-:Y:S02]  /*1800*/  IMAD.MOV.U32 R161, RZ, RZ, R77 ;  /* 0x000000ffffa17224 */ /* 0x000fe400078e004d */
[----:B------:R-:W-:Y:S02]  /*1810*/  IMAD.MOV.U32 R162, RZ, RZ, R78 ;  /* 0x000000ffffa27224 */ /* 0x000fe400078e004e */
[----:B------:R-:W-:Y:S02]  /*1820*/  IMAD.MOV.U32 R163, RZ, RZ, R79 ;  /* 0x000000ffffa37224 */ /* 0x000fe400078e004f */
[----:B------:R-:W-:Y:S02]  /*1830*/  IMAD.MOV.U32 R164, RZ, RZ, R80 ;  /* 0x000000ffffa47224 */ /* 0x000fe400078e0050 */
        /* <DEDUP_REMOVED lines=45> */
[----:B0-----:R-:W-:Y:S02]  /*1b10*/  IMAD.MOV.U32 R18, RZ, RZ, R134 ;  /* 0x000000ffff127224 */ /* 0x001fe400078e0086 */
[----:B---3--:R-:W-:Y:S02]  /*1b20*/  IMAD.MOV.U32 R17, RZ, RZ, R135 ;  /* 0x000000ffff117224 */ /* 0x008fe400078e0087 */
[----:B-1----:R-:W-:Y:S02]  /*1b30*/  IMAD.MOV.U32 R16, RZ, RZ, R136 ;  /* 0x000000ffff107224 */ /* 0x002fe400078e0088 */
        /* <DEDUP_REMOVED lines=8> */
[----:B--2---:R-:W-:Y:S02]  /*1bc0*/  IMAD.MOV.U32 R5, RZ, RZ, R147 ;  /* 0x000000ffff057224 */ /* 0x004fe400078e0093 */
[----:B------:R-:W-:Y:S02]  /*1bd0*/  IMAD.MOV.U32 R4, RZ, RZ, R148 ;  /* 0x000000ffff047224 */ /* 0x000fe400078e0094 */
[----:B----4-:R-:W-:Y:S02]  /*1be0*/  IMAD.MOV.U32 R3, RZ, RZ, R149 ;  /* 0x000000ffff037224 */ /* 0x010fe400078e0095 */
[----:B------:R-:W-:Y:S02]  /*1bf0*/  IMAD.MOV.U32 R2, RZ, RZ, R150 ;  /* 0x000000ffff027224 */ /* 0x000fe400078e0096 */
[----:B------:R-:W-:-:S02]  /*1c00*/  IMAD.MOV.U32 R0, RZ, RZ, R151 ;  /* 0x000000ffff007224 */ /* 0x000fc400078e0097 */
[----:B------:R-:W-:-:S06]  /*1c10*/  WARPGROUP.ARRIVE ;  /* 0x00000000000079c5 */ /* 0x000fcc0000000000 */
[----:B------:R-:W-:Y:S01]  /*1c20*/  HGMMA.64x256x16.F32 R24, gdesc[UR12], RZ, !UPT, gsb0 ;  /* 0x03e000000c1879f0 */ /* 0x000fe2000c0008ff */
[----:B------:R-:W-:Y:S01]  /*1c30*/  UIADD3 UR12, UR6, 0x400, URZ ;  /* 0x00000400060c7890 */ /* 0x000fe2000fffe03f */
[----:B------:R-:W-:Y:S01]  /*1c40*/  UMOV UR13, 0x40000040 ;  /* 0x40000040000d7882 */ /* 0x000fe20000000000 */
[----:B------:R-:W-:Y:S02]  /*1c50*/  WARPGROUP.DEPBAR.LE gsb0, 0x0 ;  /* 0x00008000000079c5 */ /* 0x000fe40000010000 */
[----:B------:R-:W-:Y:S04]  /*1c60*/  STL.64 [R1], R24 ;  /* 0x0000001801007387 */ /* 0x000fe80000100a00 */
[----:B------:R-:W-:Y:S04]  /*1c70*/  STL.64 [R1+0x8], R26 ;  /* 0x0000081a01007387 */ /* 0x000fe80000100a00 */
        /* <DEDUP_REMOVED lines=61> */
[----:B------:R0:W-:Y:S02]  /*2050*/  STL.64 [R1+0x1f8], R150 ;  /* 0x0001f89601007387 */ /* 0x0001e40000100a00 */
[----:B0-----:R-:W-:-:S06]  /*2060*/  WARPGROUP.ARRIVE ;  /* 0x00000000000079c5 */ /* 0x001fcc0000000000 */
[----:B------:R-:W-:Y:S03]  /*2070*/  HGMMA.64x256x16.F32 R24, gdesc[UR12], RZ, !UPT, gsb0 ;  /* 0x03e000000c1879f0 */ /* 0x000fe6000c0008ff */
[----:B------:R-:W-:Y:S02]  /*2080*/  WARPGROUP.DEPBAR.LE gsb0, 0x0 ;  /* 0x00008000000079c5 */ /* 0x000fe40000010000 */
        /* <DEDUP_REMOVED lines=63> */
[----:B------:R0:W-:Y:S04]  /*2480*/  STL.64 [R1+0x10d0], R24 ;  /* 0x0010d01801007387 */ /* 0x0001e80000100a00 */
[----:B0-----:R-:W2:Y:S04]  /*2490*/  LDL.LU.64 R24, [R1] ;  /* 0x0000000001187983 */ /* 0x001ea80000300a00 */
[----:B------:R-:W3:Y:S04]  /*24a0*/  LDL.LU.64 R26, [R1+0x8] ;  /* 0x00000800011a7983 */ /* 0x000ee80000300a00 */
[----:B------:R-:W4:Y:S04]  /*24b0*/  LDL.LU.64 R28, [R1+0x10] ;  /* 0x00001000011c7983 */ /* 0x000f280000300a00 */
[----:B------:R-:W2:Y:S04]  /*24c0*/  LDL.LU.64 R30, [R1+0x18] ;  /* 0x00001800011e7983 */ /* 0x000ea80000300a00 */
        /* <DEDUP_REMOVED lines=60> */
[----:B--2---:R-:W-:Y:S04]  /*2890*/  STL.64 [R1+0x14c8], R150 ;  /* 0x0014c89601007387 */ /* 0x004fe80000100a00 */
[----:B----4-:R-:W-:Y:S04]  /*28a0*/  STL.64 [R1+0x14c0], R148 ;  /* 0x0014c09401007387 */ /* 0x010fe80000100a00 */
[----:B---3--:R-:W-:Y:S04]  /*28b0*/  STL.64 [R1+0x14b8], R146 ;  /* 0x0014b89201007387 */ /* 0x008fe80000100a00 */
        /* <DEDUP_REMOVED lines=19> */
[----:B0-----:R-:W2:Y:S04]  /*29f0*/  LDL.LU R108, [R1+0x400] ;  /* 0x00040000016c7983 */ /* 0x001ea80000300800 */
[----:B------:R-:W2:Y:S04]  /*2a00*/  LDL.LU R109, [R1+0x404] ;  /* 0x00040400016d7983 */ /* 0x000ea80000300800 */
[----:B------:R-:W3:Y:S04]  /*2a10*/  LDL.LU R110, [R1+0x408] ;  /* 0x00040800016e7983 */ /* 0x000ee80000300800 */
[----:B------:R-:W3:Y:S04]  /*2a20*/  LDL.LU R111, [R1+0x40c] ;  /* 0x00040c00016f7983 */ /* 0x000ee80000300800 */
[----:B------:R-:W4:Y:S04]  /*2a30*/  LDL.LU R112, [R1+0x410] ;  /* 0x0004100001707983 */ /* 0x000f280000300800 */
[----:B------:R-:W4:Y:S04]  /*2a40*/  LDL.LU R113, [R1+0x414] ;  /* 0x0004140001717983 */ /* 0x000f280000300800 */
[----:B------:R-:W2:Y:S04]  /*2a50*/  LDL.LU R114, [R1+0x418] ;  /* 0x0004180001727983 */ /* 0x000ea80000300800 */
        /* <DEDUP_REMOVED lines=13> */
[----:B------:R-:W3:Y:S01]  /*2b30*/  LDL.LU R128, [R1+0x450] ;  /* 0x0004500001807983 */ /* 0x000ee20000300800 */
        /* <DEDUP_REMOVED lines=10> */
[----:B------:R-:W-:Y:S01]  /*2be0*/  UMOV UR14, UR10 ;  /* 0x0000000a000e7c82 */ /* 0x000fe20008000000 */
[----:B------:R-:W-:Y:S01]  /*2bf0*/  IMAD.MOV.U32 R133, RZ, RZ, R231 ;  /* 0x000000ffff857224 */ /* 0x000fe200078e00e7 */
[----:B------:R-:W-:Y:S01]  /*2c00*/  UMOV UR15, UR11 ;  /* 0x0000000b000f7c82 */ /* 0x000fe20008000000 */
[----:B------:R-:W-:Y:S01]  /*2c10*/  IMAD.MOV.U32 R134, RZ, RZ, R230 ;  /* 0x000000ffff867224 */ /* 0x000fe200078e00e6 */
[----:B------:R0:W-:Y:S01]  /*2c20*/  STL.64 [R1+0x16c8], R234 ;  /* 0x0016c8ea01007387 */ /* 0x0001e20000100a00 */
[----:B------:R-:W-:-:S02]  /*2c30*/  IMAD.MOV.U32 R233, RZ, RZ, R3 ;  /* 0x000000ffffe97224 */ /* 0x000fc400078e0003 */
[----:B------:R-:W-:Y:S02]  /*2c40*/  IMAD.MOV.U32 R135, RZ, RZ, R229 ;  /* 0x000000ffff877224 */ /* 0x000fe400078e00e5 */
[----:B------:R-:W-:Y:S01]  /*2c50*/  IMAD.MOV.U32 R230, RZ, RZ, R6 ;  /* 0x000000ffffe67224 */ /* 0x000fe200078e0006 */
[----:B------:R1:W-:Y:S01]  /*2c60*/  STL.64 [R1+0x16c0], R232 ;  /* 0x0016c0e801007387 */ /* 0x0003e20000100a00 */
[----:B------:R-:W-:Y:S02]  /*2c70*/  IMAD.MOV.U32 R231, RZ, RZ, R5 ;  /* 0x000000ffffe77224 */ /* 0x000fe400078e0005 */
[----:B------:R-:W-:Y:S02]  /*2c80*/  IMAD.MOV.U32 R137, RZ, RZ, R227 ;  /* 0x000000ffff897224 */ /* 0x000fe400078e00e3 */
[----:B------:R-:W-:Y:S01]  /*2c90*/  IMAD.MOV.U32 R138, RZ, RZ, R226 ;  /* 0x000000ffff8a7224 */ /* 0x000fe200078e00e2 */
[----:B------:R-:W-:Y:S01]  /*2ca0*/  STL.64 [R1+0x16b8], R230 ;  /* 0x0016b8e601007387 */ /* 0x000fe20000100a00 */
[----:B------:R-:W-:-:S02]  /*2cb0*/  IMAD.MOV.U32 R228, RZ, RZ, R8 ;  /* 0x000000ffffe47224 */ /* 0x000fc400078e0008 */
[----:B------:R-:W-:Y:S02]  /*2cc0*/  IMAD.MOV.U32 R229, RZ, RZ, R7 ;  /* 0x000000ffffe57224 */ /* 0x000fe400078e0007 */
[----:B------:R-:W-:Y:S01]  /*2cd0*/  IMAD.MOV.U32 R139, RZ, RZ, R225 ;  /* 0x000000ffff8b7224 */ /* 0x000fe200078e00e1 */
[----:B------:R-:W-:Y:S01]  /*2ce0*/  MOV R225, R11 ;  /* 0x0000000b00e17202 */ /* 0x000fe20000000f00 */
[----:B------:R-:W-:Y:S01]  /*2cf0*/  IMAD.MOV.U32 R140, RZ, RZ, R224 ;  /* 0x000000ffff8c7224 */ /* 0x000fe200078e00e0 */
[----:B------:R-:W-:Y:S01]  /*2d00*/  STL.64 [R1+0x16b0], R228 ;  /* 0x0016b0e401007387 */ /* 0x000fe20000100a00 */
[----:B------:R-:W-:Y:S02]  /*2d10*/  IMAD.MOV.U32 R226, RZ, RZ, R10 ;  /* 0x000000ffffe27224 */ /* 0x000fe400078e000a */
[----:B------:R-:W-:Y:S02]  /*2d20*/  IMAD.MOV.U32 R227, RZ, RZ, R9 ;  /* 0x000000ffffe37224 */ /* 0x000fe400078e0009 */
[----:B------:R-:W-:-:S02]  /*2d30*/  IMAD.MOV.U32 R141, RZ, RZ, R223 ;  /* 0x000000ffff8d7224 */ /* 0x000fc400078e00df */
[----:B------:R-:W-:Y:S01]  /*2d40*/  IMAD.MOV.U32 R142, RZ, RZ, R222 ;  /* 0x000000ffff8e7224 */ /* 0x000fe200078e00de */
[----:B------:R-:W-:Y:S01]  /*2d50*/  STL.64 [R1+0x16a8], R226 ;  /* 0x0016a8e201007387 */ /* 0x000fe20000100a00 */
[----:B------:R-:W-:Y:S02]  /*2d60*/  IMAD.MOV.U32 R224, RZ, RZ, R12 ;  /* 0x000000ffffe07224 */ /* 0x000fe400078e000c */
[----:B------:R-:W-:Y:S02]  /*2d70*/  IMAD.MOV.U32 R144, RZ, RZ, R220 ;  /* 0x000000ffff907224 */ /* 0x000fe400078e00dc */
[----:B------:R-:W-:Y:S01]  /*2d80*/  IMAD.MOV.U32 R222, RZ, RZ, R14 ;  /* 0x000000ffffde7224 */ /* 0x000fe200078e000e */
[----:B------:R-:W-:Y:S01]  /*2d90*/  STL.64 [R1+0x16a0], R224 ;  /* 0x0016a0e001007387 */ /* 0x000fe20000100a00 */
[----:B------:R-:W-:Y:S02]  /*2da0*/  IMAD.MOV.U32 R223, RZ, RZ, R13 ;  /* 0x000000ffffdf7224 */ /* 0x000fe400078e000d */
[----:B------:R-:W-:-:S02]  /*2db0*/  IMAD.MOV.U32 R145, RZ, RZ, R219 ;  /* 0x000000ffff917224 */ /* 0x000fc400078e00db */
[----:B------:R-:W-:Y:S01]  /*2dc0*/  IMAD.MOV.U32 R146, RZ, RZ, R218 ;  /* 0x000000ffff927224 */ /* 0x000fe200078e00da */
[----:B------:R-:W-:Y:S01]  /*2dd0*/  MOV R218, R18 ;  /* 0x0000001200da7202 */ /* 0x000fe20000000f00 */
[----:B------:R-:W-:Y:S01]  /*2de0*/  IMAD.MOV.U32 R220, RZ, RZ, R16 ;  /* 0x000000ffffdc7224 */ /* 0x000fe200078e0010 */
[----:B------:R-:W-:Y:S01]  /*2df0*/  STL.64 [R1+0x1698], R222 ;  /* 0x001698de01007387 */ /* 0x000fe20000100a00 */
[----:B------:R-:W-:Y:S02]  /*2e00*/  IMAD.MOV.U32 R221, RZ, RZ, R15 ;  /* 0x000000ffffdd7224 */ /* 0x000fe400078e000f */
[----:B------:R-:W-:Y:S02]  /*2e10*/  IMAD.MOV.U32 R147, RZ, RZ, R217 ;  /* 0x000000ffff937224 */ /* 0x000fe400078e00d9 */
[----:B------:R-:W-:Y:S01]  /*2e20*/  IMAD.MOV.U32 R148, RZ, RZ, R216 ;  /* 0x000000ffff947224 */ /* 0x000fe200078e00d8 */
[----:B------:R-:W-:Y:S01]  /*2e30*/  STL.64 [R1+0x1690], R220 ;  /* 0x001690dc01007387 */ /* 0x000fe20000100a00 */
[----:B------:R-:W-:-:S02]  /*2e40*/  IMAD.MOV.U32 R219, RZ, RZ, R17 ;  /* 0x000000ffffdb7224 */ /* 0x000fc400078e0011 */
[----:B------:R-:W-:Y:S02]  /*2e50*/  IMAD.MOV.U32 R149, RZ, RZ, R215 ;  /* 0x000000ffff957224 */ /* 0x000fe400078e00d7 */
[----:B------:R-:W-:Y:S01]  /*2e60*/  IMAD.MOV.U32 R216, RZ, RZ, R20 ;  /* 0x000000ffffd87224 */ /* 0x000fe200078e0014 */
[----:B------:R-:W-:Y:S01]  /*2e70*/  STL.64 [R1+0x1688], R218 ;  /* 0x001688da01007387 */ /* 0x000fe20000100a00 */
[----:B------:R-:W-:Y:S02]  /*2e80*/  IMAD.MOV.U32 R217, RZ, RZ, R19 ;  /* 0x000000ffffd97224 */ /* 0x000fe400078e0013 */
[----:B------:R-:W-:Y:S02]  /*2e90*/  IMAD.MOV.U32 R151, RZ, RZ, R213 ;  /* 0x000000ffff977224 */ /* 0x000fe400078e00d5 */
[----:B------:R-:W-:Y:S01]  /*2ea0*/  IMAD.MOV.U32 R214, RZ, RZ, R22 ;  /* 0x000000ffffd67224 */ /* 0x000fe200078e0016 */
[----:B------:R-:W-:Y:S01]  /*2eb0*/  STL.64 [R1+0x1680], R216 ;  /* 0x001680d801007387 */ /* 0x000fe20000100a00 */
[----:B------:R-:W-:-:S02]  /*2ec0*/  IMAD.MOV.U32 R215, RZ, RZ, R21 ;  /* 0x000000ffffd77224 */ /* 0x000fc400078e0015 */
[----:B------:R-:W-:-:S03]  /*2ed0*/  IMAD.MOV.U32 R213, RZ, RZ, R23 ;  /* 0x000000ffffd57224 */ /* 0x000fc600078e0017 */
        /* <DEDUP_REMOVED lines=43> */
[----:B---3--:R-:W-:Y:S04]  /*3190*/  STL.64 [R1+0x1520], R128 ;  /* 0x0015208001007387 */ /* 0x008fe80000100a00 */
[----:B--2---:R-:W-:Y:S04]  /*31a0*/  STL.64 [R1+0x1518], R126 ;  /* 0x0015187e01007387 */ /* 0x004fe80000100a00 */
[----:B----4-:R-:W-:Y:S04]  /*31b0*/  STL.64 [R1+0x1510], R124 ;  /* 0x0015107c01007387 */ /* 0x010fe80000100a00 */
        /* <DEDUP_REMOVED lines=50> */
[----:B0-----:R-:W3:Y:S04]  /*34e0*/  LDL.LU.64 R234, [R1+0x16c8] ;  /* 0x0016c80001ea7983 */ /* 0x001ee80000300a00 */
[----:B-1----:R-:W3:Y:S01]  /*34f0*/  LDL.LU.64 R232, [R1+0x16c0] ;  /* 0x0016c00001e87983 */ /* 0x002ee20000300a00 */
[----:B--2---:R-:W-:-:S06]  /*3500*/  WARPGROUP.ARRIVE ;  /* 0x00000000000079c5 */ /* 0x004fcc0000000000 */
        /* <DEDUP_REMOVED lines=66> */
[----:B------:R-:W3:Y:S04]  /*3930*/  LDL.LU.64 R230, [R1+0x16b8] ;  /* 0x0016b80001e67983 */ /* 0x000ee80000300a00 */
        /* <DEDUP_REMOVED lines=39> */
[----:B0-----:R-:W3:Y:S04]  /*3bb0*/  LDL.LU.64 R150, [R1+0x1578] ;  /* 0x0015780001967983 */ /* 0x001ee80000300a00 */
        /* <DEDUP_REMOVED lines=20> */
[----:B------:R-:W3:Y:S01]  /*3d00*/  LDL.LU.64 R108, [R1+0x14d0] ;  /* 0x0014d000016c7983 */ /* 0x000ee20000300a00 */
[----:B------:R-:W-:-:S02]  /*3d10*/  UIADD3 UR8, UR6, 0x2, URZ ;  /* 0x0000000206087890 */ /* 0x000fc4000fffe03f */
[----:B------:R-:W-:Y:S01]  /*3d20*/  UIADD3 UR10, UR7, 0x2, URZ ;  /* 0x00000002070a7890 */ /* 0x000fe2000fffe03f */
[----:B------:R-:W-:Y:S01]  /*3d30*/  UMOV UR9, 0x40000040 ;  /* 0x4000004000097882 */ /* 0x000fe20000000000 */
[----:B------:R-:W-:Y:S01]  /*3d40*/  UMOV UR11, 0x40000040 ;  /* 0x40000040000b7882 */ /* 0x000fe20000000000 */
[----:B---3--:R-:W-:-:S06]  /*3d50*/  WARPGROUP.ARRIVE ;  /* 0x00000000000079c5 */ /* 0x008fcc0000000000 */
[----:B------:R-:W-:Y:S03]  /*3d60*/  HGMMA.64x256x16.F32 R108, gdesc[UR8], R108, gsb0 ;  /* 0x03e00000086c79f0 */ /* 0x000fe6000800086c */
        /* <DEDUP_REMOVED lines=65> */
[----:B0-----:R-:W2:Y:S04]  /*4180*/  LDL.LU.64 R150, [R1+0x14c8] ;  /* 0x0014c80001967983 */ /* 0x001ea80000300a00 */
[----:B------:R-:W2:Y:S04]  /*4190*/  LDL.LU.64 R148, [R1+0x14c0] ;  /* 0x0014c00001947983 */ /* 0x000ea80000300a00 */
        /* <DEDUP_REMOVED lines=61> */
[----:B------:R-:W2:Y:S01]  /*4570*/  LDL.LU.64 R24, [R1+0x12d0] ;  /* 0x0012d00001187983 */ /* 0x000ea20000300a00 */
[----:B------:R-:W-:Y:S01]  /*4580*/  UIADD3 UR14, UR7, 0x802, URZ ;  /* 0x00000802070e7890 */ /* 0x000fe2000fffe03f */
[----:B------:R-:W-:Y:S01]  /*4590*/  UMOV UR12, UR8 ;  /* 0x00000008000c7c82 */ /* 0x000fe20008000000 */
[----:B------:R-:W-:Y:S01]  /*45a0*/  UMOV UR13, UR9 ;  /* 0x00000009000d7c82 */ /* 0x000fe20008000000 */
[----:B------:R-:W-:Y:S01]  /*45b0*/  UMOV UR15, 0x40000040 ;  /* 0x40000040000f7882 */ /* 0x000fe20000000000 */
[----:B--2---:R-:W-:-:S06]  /*45c0*/  WARPGROUP.ARRIVE ;  /* 0x00000000000079c5 */ /* 0x004fcc0000000000 */
[----:B------:R-:W-:Y:S03]  /*45d0*/  HGMMA.64x256x16.F32 R24, gdesc[UR12], R24, gsb0 ;  /* 0x03e000000c1879f0 */ /* 0x000fe60008000818 */
[----:B------:R-:W-:Y:S02]  /*45e0*/  WARPGROUP.DEPBAR.LE gsb0, 0x0 ;  /* 0x00008000000079c5 */ /* 0x000fe40000010000 */
[----:B------:R-:W-:Y:S04]  /*45f0*/  STL.64 [R1], R24 ;  /* 0x0000001801007387 */ /* 0x000fe80000100a00 */
[----:B------:R-:W-:Y:S04]  /*4600*/  STL.64 [R1+0x8], R26 ;  /* 0x0000081a01007387 */ /* 0x000fe80000100a00 */
[----:B------:R-:W-:Y:S04]  /*4610*/  STL.64 [R1+0x10], R28 ;  /* 0x0000101c01007387 */ /* 0x000fe80000100a00 */
[----:B------:R-:W-:Y:S04]  /*4620*/  STL.64 [R1+0x18], R30 ;  /* 0x0000181e01007387 */ /* 0x000fe80000100a00 */
[----:B------:R-:W-:Y:S04]  /*4630*/  STL.64 [R1+0x20], R32 ;  /* 0x0000202001007387 */ /* 0x000fe80000100a00 */
[----:B------:R-:W-:Y:S04]  /*4640*/  STL.64 [R1+0x28], R34 ;  /* 0x0000282201007387 */ /* 0x000fe80000100a00 */
[----:B------:R-:W-:Y:S01]  /*4650*/  STL.64 [R1+0x30], R36 ;  /* 0x0000302401007387 */ /* 0x000fe20000100a00 */
[----:B------:R-:W-:-:S03]  /*4660*/  IMAD.MOV.U32 R2, RZ, RZ, R150 ;  /* 0x000000ffff027224 */ /* 0x000fc600078e0096 */
[----:B------:R-:W-:Y:S01]  /*4670*/  STL.64 [R1+0x38], R38 ;  /* 0x0000382601007387 */ /* 0x000fe20000100a00 */
[----:B------:R-:W-:-:S03]  /*4680*/  IMAD.MOV.U32 R0, RZ, RZ, R151 ;  /* 0x000000ffff007224 */ /* 0x000fc600078e0097 */
[----:B------:R-:W-:Y:S01]  /*4690*/  STL.64 [R1+0x40], R40 ;  /* 0x0000402801007387 */ /* 0x000fe20000100a00 */
[----:B------:R-:W-:-:S03]  /*46a0*/  IMAD.MOV.U32 R4, RZ, RZ, R148 ;  /* 0x000000ffff047224 */ /* 0x000fc600078e0094 */
[----:B------:R-:W-:Y:S01]  /*46b0*/  STL.64 [R1+0x48], R42 ;  /* 0x0000482a01007387 */ /* 0x000fe20000100a00 */
[----:B------:R-:W-:Y:S01]  /*46c0*/  IMAD.MOV.U32 R3, RZ, RZ, R149 ;  /* 0x000000ffff037224 */ /* 0x000fe200078e0095 */
[----:B------:R-:W-:Y:S02]  /*46d0*/  MOV R6, R146 ;  /* 0x0000009200067202 */ /* 0x000fe40000000f00 */
[----:B------:R0:W-:Y:S01]  /*46e0*/  STL [R1+0x50], R44 ;  /* 0x0000502c01007387 */ /* 0x0001e20000100800 */
[----:B------:R-:W-:-:S03]  /*46f0*/  IMAD.MOV.U32 R5, RZ, RZ, R147 ;  /* 0x000000ffff057224 */ /* 0x000fc600078e0093 */
[----:B------:R-:W2:Y:S01]  /*4700*/  LDL.LU.64 R150, [R1+0x12c8] ;  /* 0x0012c80001967983 */ /* 0x000ea20000300a00 */
[----:B------:R-:W-:Y:S02]  /*4710*/  IMAD.MOV.U32 R8, RZ, RZ, R144 ;  /* 0x000000ffff087224 */ /* 0x000fe400078e0090 */
[----:B------:R-:W-:Y:S01]  /*4720*/  IMAD.MOV.U32 R7, RZ, RZ, R145 ;  /* 0x000000ffff077224 */ /* 0x000fe200078e0091 */
[----:B------:R-:W2:Y:S01]  /*4730*/  LDL.LU.64 R148, [R1+0x12c0] ;  /* 0x0012c00001947983 */ /* 0x000ea20000300a00 */
[----:B------:R-:W-:Y:S02]  /*4740*/  IMAD.MOV.U32 R10, RZ, RZ, R142 ;  /* 0x000000ffff0a7224 */ /* 0x000fe400078e008e */
[----:B------:R-:W-:Y:S01]  /*4750*/  IMAD.MOV.U32 R9, RZ, RZ, R143 ;  /* 0x000000ffff097224 */ /* 0x000fe200078e008f */
[----:B------:R-:W2:Y:S01]  /*4760*/  LDL.LU.64 R146, [R1+0x12b8] ;  /* 0x0012b80001927983 */ /* 0x000ea20000300a00 */
[----:B------:R-:W-:Y:S01]  /*4770*/  IMAD.MOV.U32 R12, RZ, RZ, R140 ;  /* 0x000000ffff0c7224 */ /* 0x000fe200078e008c */
[----:B------:R-:W-:Y:S01]  /*4780*/  MOV R13, R139 ;  /* 0x0000008b000d7202 */ /* 0x000fe20000000f00 */
[----:B------:R-:W-:Y:S01]  /*4790*/  IMAD.MOV.U32 R11, RZ, RZ, R141 ;  /* 0x000000ffff0b7224 */ /* 0x000fe200078e008d */
[----:B------:R-:W2:Y:S01]  /*47a0*/  LDL.LU.64 R144, [R1+0x12b0] ;  /* 0x0012b00001907983 */ /* 0x000ea20000300a00 */
[----:B------:R-:W-:-:S03]  /*47b0*/  IMAD.MOV.U32 R14, RZ, RZ, R138 ;  /* 0x000000ffff0e7224 */ /* 0x000fc600078e008a */
        /* <DEDUP_REMOVED lines=13> */
[----:B-1----:R-:W-:Y:S02]  /*4890*/  IMAD.MOV.U32 R152, RZ, RZ, R128 ;  /* 0x000000ffff987224 */ /* 0x002fe400078e0080 */
[----:B------:R-:W-:Y:S01]  /*48a0*/  IMAD.MOV.U32 R23, RZ, RZ, R129 ;  /* 0x000000ffff177224 */ /* 0x000fe200078e0081 */
[----:B------:R-:W2:Y:S01]  /*48b0*/  LDL.LU.64 R132, [R1+0x1280] ;  /* 0x0012800001847983 */ /* 0x000ea20000300a00 */
[----:B------:R-:W-:Y:S01]  /*48c0*/  IMAD.MOV.U32 R154, RZ, RZ, R126 ;  /* 0x000000ffff9a7224 */ /* 0x000fe200078e007e */
[----:B------:R-:W-:Y:S01]  /*48d0*/  MOV R155, R125 ;  /* 0x0000007d009b7202 */ /* 0x000fe20000000f00 */
[----:B------:R-:W-:Y:S01]  /*48e0*/  IMAD.MOV.U32 R153, RZ, RZ, R127 ;  /* 0x000000ffff997224 */ /* 0x000fe200078e007f */
[----:B------:R-:W2:Y:S01]  /*48f0*/  LDL.LU.64 R130, [R1+0x1278] ;  /* 0x0012780001827983 */ /* 0x000ea20000300a00 */
[----:B---3--:R-:W-:-:S03]  /*4900*/  IMAD.MOV.U32 R156, RZ, RZ, R124 ;  /* 0x000000ffff9c7224 */ /* 0x008fc600078e007c */
[----:B------:R-:W2:Y:S01]  /*4910*/  LDL.LU.64 R128, [R1+0x1270] ;  /* 0x0012700001807983 */ /* 0x000ea20000300a00 */
[----:B----4-:R-:W-:Y:S02]  /*4920*/  IMAD.MOV.U32 R158, RZ, RZ, R122 ;  /* 0x000000ffff9e7224 */ /* 0x010fe400078e007a */
        /* <DEDUP_REMOVED lines=116> */
[----:B------:R-:W-:-:S03]  /*5070*/  IMAD.MOV.U32 R235, RZ, RZ, R45 ;  /* 0x000000ffffeb7224 */ /* 0x000fc600078e002d */
[----:B------:R-:W2:Y:S04]  /*5080*/  LDL.LU.64 R48, [R1+0x1130] ;  /* 0x0011300001307983 */ /* 0x000ea80000300a00 */
[----:B------:R-:W2:Y:S04]  /*5090*/  LDL.LU.64 R46, [R1+0x1128] ;  /* 0x00112800012e7983 */ /* 0x000ea80000300a00 */
        /* <DEDUP_REMOVED lines=12> */
[----:B------:R-:W-:Y:S01]  /*5160*/  UMOV UR13, 0x40000040 ;  /* 0x40000040000d7882 */ /* 0x000fe20000000000 */
[----:B--2---:R-:W-:-:S07]  /*5170*/  WARPGROUP.ARRIVE ;  /* 0x00000000000079c5 */ /* 0x004fce0000000000 */
        /* <DEDUP_REMOVED lines=193> */
[----:B------:R-:W2:Y:S01]  /*5d90*/  LDL.LU R151, [R1+0x3fc] ;  /* 0x0003fc0001977983 */ /* 0x000ea20000300800 */
[----:B------:R-:W-:Y:S01]  /*5da0*/  UMOV UR8, UR12 ;  /* 0x0000000c00087c82 */ /* 0x000fe20008000000 */
[----:B------:R-:W-:Y:S01]  /*5db0*/  UMOV UR9, UR13 ;  /* 0x0000000d00097c82 */ /* 0x000fe20008000000 */
[----:B--2---:R-:W-:-:S06]  /*5dc0*/  WARPGROUP.ARRIVE ;  /* 0x00000000000079c5 */ /* 0x004fcc0000000000 */
[----:B------:R-:W-:Y:S03]  /*5dd0*/  HGMMA.64x256x16.F32 R24, gdesc[UR8], R24, gsb0 ;  /* 0x03e00000081879f0 */ /* 0x000fe60008000818 */
[----:B------:R-:W-:Y:S02]  /*5de0*/  WARPGROUP.DEPBAR.LE gsb0, 0x0 ;  /* 0x00008000000079c5 */ /* 0x000fe40000010000 */
        /* <DEDUP_REMOVED lines=64> */
[----:B0-----:R-:W4:Y:S04]  /*61f0*/  LDL.LU R24, [R1] ;  /* 0x0000000001187983 */ /* 0x001f280000300800 */
[----:B------:R-:W4:Y:S04]  /*6200*/  LDL.LU R25, [R1+0x4] ;  /* 0x0000040001197983 */ /* 0x000f280000300800 */
[----:B-1----:R-:W4:Y:S04]  /*6210*/  LDL.LU R26, [R1+0x8] ;  /* 0x00000800011a7983 */ /* 0x002f280000300800 */
[----:B------:R-:W4:Y:S04]  /*6220*/  LDL.LU R27, [R1+0xc] ;  /* 0x00000c00011b7983 */ /* 0x000f280000300800 */
[----:B--2---:R-:W2:Y:S04]  /*6230*/  LDL.LU R28, [R1+0x10] ;  /* 0x00001000011c7983 */ /* 0x004ea80000300800 */
[----:B------:R-:W2:Y:S04]  /*6240*/  LDL.LU R29, [R1+0x14] ;  /* 0x00001400011d7983 */ /* 0x000ea80000300800 */
[----:B---3--:R-:W3:Y:S04]  /*6250*/  LDL.LU R30, [R1+0x18] ;  /* 0x00001800011e7983 */ /* 0x008ee80000300800 */
[----:B------:R-:W3:Y:S04]  /*6260*/  LDL.LU R31, [R1+0x1c] ;  /* 0x00001c00011f7983 */ /* 0x000ee80000300800 */
[----:B----4-:R-:W4:Y:S04]  /*6270*/  LDL.LU R32, [R1+0x20] ;  /* 0x0000200001207983 */ /* 0x010f280000300800 */
        /* <DEDUP_REMOVED lines=11> */
[----:B------:R-:W4:Y:S01]  /*6330*/  LDL.LU R44, [R1+0x50] ;  /* 0x00005000012c7983 */ /* 0x000f220000300800 */
[----:B------:R-:W-:Y:S01]  /*6340*/  IMAD.MOV.U32 R150, RZ, RZ, R2 ;  /* 0x000000ffff967224 */ /* 0x000fe200078e0002 */
[----:B------:R-:W-:Y:S01]  /*6350*/  MOV R151, R0 ;  /* 0x0000000000977202 */ /* 0x000fe20000000f00 */
[----:B------:R-:W-:-:S02]  /*6360*/  IMAD.MOV.U32 R148, RZ, RZ, R4 ;  /* 0x000000ffff947224 */ /* 0x000fc400078e0004 */
[----:B------:R-:W-:Y:S01]  /*6370*/  IMAD.MOV.U32 R149, RZ, RZ, R3 ;  /* 0x000000ffff957224 */ /* 0x000fe200078e0003 */
[----:B------:R-:W-:Y:S01]  /*6380*/  MOV R144, R8 ;  /* 0x0000000800907202 */ /* 0x000fe20000000f00 */
[----:B------:R-:W-:Y:S02]  /*6390*/  IMAD.MOV.U32 R146, RZ, RZ, R6 ;  /* 0x000000ffff927224 */ /* 0x000fe400078e0006 */
[----:B------:R-:W-:Y:S02]  /*63a0*/  IMAD.MOV.U32 R147, RZ, RZ, R5 ;  /* 0x000000ffff937224 */ /* 0x000fe400078e0005 */
[----:B------:R-:W-:Y:S01]  /*63b0*/  IMAD.MOV.U32 R145, RZ, RZ, R7 ;  /* 0x000000ffff917224 */ /* 0x000fe200078e0007 */
[----:B------:R-:W-:Y:S01]  /*63c0*/  STL.64 [R1+0x10c8], R150 ;  /* 0x0010c89601007387 */ /* 0x000fe20000100a00 */
[----:B------:R-:W-:Y:S02]  /*63d0*/  IMAD.MOV.U32 R142, RZ, RZ, R10 ;  /* 0x000000ffff8e7224 */ /* 0x000fe400078e000a */
[----:B------:R-:W-:Y:S01]  /*63e0*/  IMAD.MOV.U32 R143, RZ, RZ, R9 ;  /* 0x000000ffff8f7224 */ /* 0x000fe200078e0009 */
[----:B------:R-:W-:Y:S01]  /*63f0*/  STL.64 [R1+0x10c0], R148 ;  /* 0x0010c09401007387 */ /* 0x000fe20000100a00 */
[----:B------:R-:W-:-:S02]  /*6400*/  IMAD.MOV.U32 R140, RZ, RZ, R12 ;  /* 0x000000ffff8c7224 */ /* 0x000fc400078e000c */
[----:B------:R-:W-:Y:S01]  /*6410*/  IMAD.MOV.U32 R141, RZ, RZ, R11 ;  /* 0x000000ffff8d7224 */ /* 0x000fe200078e000b */
[----:B------:R-:W-:Y:S01]  /*6420*/  MOV R137, R15 ;  /* 0x0000000f00897202 */ /* 0x000fe20000000f00 */
[----:B------:R-:W-:Y:S01]  /*6430*/  IMAD.MOV.U32 R138, RZ, RZ, R14 ;  /* 0x000000ffff8a7224 */ /* 0x000fe200078e000e */
[----:B------:R-:W-:Y:S01]  /*6440*/  STL.64 [R1+0x10b8], R146 ;  /* 0x0010b89201007387 */ /* 0x000fe20000100a00 */
[----:B------:R-:W-:Y:S02]  /*6450*/  IMAD.MOV.U32 R139, RZ, RZ, R13 ;  /* 0x000000ffff8b7224 */ /* 0x000fe400078e000d */
[----:B------:R-:W-:Y:S01]  /*6460*/  IMAD.MOV.U32 R136, RZ, RZ, R16 ;  /* 0x000000ffff887224 */ /* 0x000fe200078e0010 */
[----:B------:R-:W-:Y:S01]  /*6470*/  STL.64 [R1+0x10b0], R144 ;  /* 0x0010b09001007387 */ /* 0x000fe20000100a00 */
[----:B------:R-:W-:Y:S02]  /*6480*/  IMAD.MOV.U32 R134, RZ, RZ, R18 ;  /* 0x000000ffff867224 */ /* 0x000fe400078e0012 */
[----:B------:R-:W-:Y:S01]  /*6490*/  IMAD.MOV.U32 R135, RZ, RZ, R17 ;  /* 0x000000ffff877224 */ /* 0x000fe200078e0011 */
[----:B------:R-:W-:Y:S01]  /*64a0*/  STL.64 [R1+0x10a8], R142 ;  /* 0x0010a88e01007387 */ /* 0x000fe20000100a00 */
[----:B------:R-:W-:Y:S01]  /*64b0*/  IMAD.MOV.U32 R132, RZ, RZ, R20 ;  /* 0x000000ffff847224 */ /* 0x000fe200078e0014 */
[----:B------:R-:W-:Y:S01]  /*64c0*/  MOV R130, R22 ;  /* 0x0000001600827202 */ /* 0x000fe20000000f00 */
[----:B------:R-:W-:Y:S01]  /*64d0*/  IMAD.MOV.U32 R133, RZ, RZ, R19 ;  /* 0x000000ffff857224 */ /* 0x000fe200078e0013 */
[----:B------:R-:W-:Y:S01]  /*64e0*/  STL.64 [R1+0x10a0], R140 ;  /* 0x0010a08c01007387 */ /* 0x000fe20000100a00 */
[----:B------:R-:W-:-:S02]  /*64f0*/  IMAD.MOV.U32 R131, RZ, RZ, R21 ;  /* 0x000000ffff837224 */ /* 0x000fc400078e0015 */
        /* <DEDUP_REMOVED lines=39> */
[----:B------:R-:W-:-:S03]  /*6770*/  IMAD.MOV.U32 R103, RZ, RZ, R177 ;  /* 0x000000ffff677224 */ /* 0x000fc600078e00b1 */
        /* <DEDUP_REMOVED lines=85> */
[----:B------:R-:W-:-:S03]  /*6cd0*/  IMAD.MOV.U32 R45, RZ, RZ, R235 ;  /* 0x000000ffff2d7224 */ /* 0x000fc600078e00eb */
[----:B------:R-:W-:Y:S04]  /*6ce0*/  STL.64 [R1+0xf50], R56 ;  /* 0x000f503801007387 */ /* 0x000fe80000100a00 */
[----:B------:R-:W-:Y:S04]  /*6cf0*/  STL.64 [R1+0xf48], R54 ;  /* 0x000f483601007387 */ /* 0x000fe80000100a00 */
[----:B------:R-:W-:Y:S04]  /*6d00*/  STL.64 [R1+0xf40], R52 ;  /* 0x000f403401007387 */ /* 0x000fe80000100a00 */
[----:B------:R-:W-:Y:S04]  /*6d10*/  STL.64 [R1+0xf38], R50 ;  /* 0x000f383201007387 */ /* 0x000fe80000100a00 */
[----:B------:R-:W-:Y:S04]  /*6d20*/  STL.64 [R1+0xf30], R48 ;  /* 0x000f303001007387 */ /* 0x000fe80000100a00 */
[----:B------:R-:W-:Y:S04]  /*6d30*/  STL.64 [R1+0xf28], R46 ;  /* 0x000f282e01007387 */ /* 0x000fe80000100a00 */
[----:B----4-:R-:W-:Y:S04]  /*6d40*/  STL.64 [R1+0xf20], R44 ;  /* 0x000f202c01007387 */ /* 0x010fe80000100a00 */
[----:B---3--:R-:W-:Y:S04]  /*6d50*/  STL.64 [R1+0xf18], R42 ;  /* 0x000f182a01007387 */ /* 0x008fe80000100a00 */
[----:B--2---:R-:W-:Y:S04]  /*6d60*/  STL.64 [R1+0xf10], R40 ;  /* 0x000f102801007387 */ /* 0x004fe80000100a00 */
        /* <DEDUP_REMOVED lines=72> */
[----:B------:R-:W-:-:S02]  /*71f0*/  UIADD3 UR8, UR6, 0x4, URZ ;  /* 0x0000000406087890 */ /* 0x000fc4000fffe03f */
[----:B------:R-:W-:Y:S01]  /*7200*/  UIADD3 UR10, UR7, 0x4, URZ ;  /* 0x00000004070a7890 */ /* 0x000fe2000fffe03f */
[----:B------:R-:W-:Y:S01]  /*7210*/  UMOV UR9, 0x40000040 ;  /* 0x4000004000097882 */ /* 0x000fe20000000000 */
[----:B------:R-:W-:Y:S01]  /*7220*/  UMOV UR11, 0x40000040 ;  /* 0x40000040000b7882 */ /* 0x000fe20000000000 */
[----:B--2---:R-:W-:-:S06]  /*7230*/  WARPGROUP.ARRIVE ;  /* 0x00000000000079c5 */ /* 0x004fcc0000000000 */
        /* <DEDUP_REMOVED lines=13> */
[----:B------:R-:W-:Y:S01]  /*7310*/  IMAD.MOV.U32 R4, RZ, RZ, R148 ;  /* 0x000000ffff047224 */ /* 0x000fe200078e0094 */
[----:B------:R-:W-:Y:S02]  /*7320*/  MOV R3, R149 ;  /* 0x0000009500037202 */ /* 0x000fe40000000f00 */
[----:B------:R-:W-:Y:S01]  /*7330*/  STL.64 [R1+0x448], R42 ;  /* 0x0004482a01007387 */ /* 0x000fe20000100a00 */
[----:B------:R-:W-:-:S03]  /*7340*/  IMAD.MOV.U32 R6, RZ, RZ, R146 ;  /* 0x000000ffff067224 */ /* 0x000fc600078e0092 */
[----:B------:R0:W-:Y:S01]  /*7350*/  STL [R1+0x450], R44 ;  /* 0x0004502c01007387 */ /* 0x0001e20000100800 */
[----:B------:R-:W-:-:S03]  /*7360*/  IMAD.MOV.U32 R5, RZ, RZ, R147 ;  /* 0x000000ffff057224 */ /* 0x000fc600078e0093 */
        /* <DEDUP_REMOVED lines=369> */
[----:B0-----:R-:W2:Y:S04]  /*8a80*/  LDL.LU R24, [R1] ;  /* 0x0000000001187983 */ /* 0x001ea80000300800 */
        /* <DEDUP_REMOVED lines=212> */
[----:B------:R-:W-:-:S02]  /*97d0*/  IMAD.MOV.U32 R150, RZ, RZ, R2 ;  /* 0x000000ffff967224 */ /* 0x000fc400078e0002 */
[----:B------:R-:W-:Y:S01]  /*97e0*/  IMAD.MOV.U32 R151, RZ, RZ, R0 ;  /* 0x000000ffff977224 */ /* 0x000fe200078e0000 */
[----:B------:R-:W-:Y:S01]  /*97f0*/  MOV R147, R5 ;  /* 0x0000000500937202 */ /* 0x000fe20000000f00 */
[----:B------:R-:W-:Y:S02]  /*9800*/  IMAD.MOV.U32 R148, RZ, RZ, R4 ;  /* 0x000000ffff947224 */ /* 0x000fe400078e0004 */
[----:B------:R-:W-:Y:S02]  /*9810*/  IMAD.MOV.U32 R149, RZ, RZ, R3 ;  /* 0x000000ffff957224 */ /* 0x000fe400078e0003 */
[----:B------:R-:W-:Y:S02]  /*9820*/  IMAD.MOV.U32 R146, RZ, RZ, R6 ;  /* 0x000000ffff927224 */ /* 0x000fe400078e0006 */
[----:B------:R-:W-:Y:S02]  /*9830*/  IMAD.MOV.U32 R144, RZ, RZ, R8 ;  /* 0x000000ffff907224 */ /* 0x000fe400078e0008 */
        /* <DEDUP_REMOVED lines=20> */
[----:B------:R-:W-:Y:S01]  /*9980*/  IMAD.MOV.U32 R131, RZ, RZ, R21 ;  /* 0x000000ffff837224 */ /* 0x000fe200078e0015 */
[----:B------:R-:W-:Y:S01]  /*9990*/  MOV R126, R154 ;  /* 0x0000009a007e7202 */ /* 0x000fe20000000f00 */
[----:B------:R-:W-:Y:S01]  /*99a0*/  IMAD.MOV.U32 R128, RZ, RZ, R152 ;  /* 0x000000ffff807224 */ /* 0x000fe200078e0098 */
[----:B------:R-:W-:Y:S01]  /*99b0*/  STL.64 [R1+0xc98], R138 ;  /* 0x000c988a01007387 */ /* 0x000fe20000100a00 */
[----:B------:R-:W-:Y:S02]  /*99c0*/  IMAD.MOV.U32 R129, RZ, RZ, R23 ;  /* 0x000000ffff817224 */ /* 0x000fe400078e0017 */
        /* <DEDUP_REMOVED lines=203> */
[----:B------:R-:W-:Y:S01]  /*a680*/  UMOV UR8, UR12 ;  /* 0x0000000c00087c82 */ /* 0x000fe20008000000 */
[----:B------:R-:W-:Y:S01]  /*a690*/  UMOV UR9, UR13 ;  /* 0x0000000d00097c82 */ /* 0x000fe20008000000 */
        /* <DEDUP_REMOVED lines=16> */
[----:B------:R-:W-:-:S03]  /*a7a0*/  IMAD.MOV.U32 R5, RZ, RZ, R149 ;  /* 0x000000ffff057224 */ /* 0x000fc600078e0095 */
[----:B------:R0:W-:Y:S01]  /*a7b0*/  STL [R1+0x250], R44 ;  /* 0x0002502c01007387 */ /* 0x0001e20000100800 */
        /* <DEDUP_REMOVED lines=500> */
[----:B------:R0:W5:Y:S01]  /*c700*/  LDL.LU R18, [R1+0x6c8] ;  /* 0x0006c80001127983 */ /* 0x0001620000300800 */
[----:B------:R-:W-:-:S02]  /*c710*/  IMAD.MOV.U32 R144, RZ, RZ, R225 ;  /* 0x000000ffff907224 */ /* 0x000fc400078e00e1 */
[----:B------:R-:W-:Y:S02]  /*c720*/  IMAD.MOV.U32 R145, RZ, RZ, R224 ;  /* 0x000000ffff917224 */ /* 0x000fe400078e00e0 */
[----:B------:R-:W-:Y:S01]  /*c730*/  IMAD.MOV.U32 R146, RZ, RZ, R223 ;  /* 0x000000ffff927224 */ /* 0x000fe200078e00df */
[----:B------:R-:W-:Y:S01]  /*c740*/  MOV R223, R15 ;  /* 0x0000000f00df7202 */ /* 0x000fe20000000f00 */
[----:B------:R-:W-:Y:S02]  /*c750*/  IMAD.MOV.U32 R147, RZ, RZ, R222 ;  /* 0x000000ffff937224 */ /* 0x000fe400078e00de */
[----:B------:R-:W-:Y:S02]  /*c760*/  IMAD.MOV.U32 R148, RZ, RZ, R221 ;  /* 0x000000ffff947224 */ /* 0x000fe400078e00dd */
[----:B------:R-:W-:Y:S02]  /*c770*/  IMAD.MOV.U32 R149, RZ, RZ, R220 ;  /* 0x000000ffff957224 */ /* 0x000fe400078e00dc */
[----:B------:R-:W-:-:S02]  /*c780*/  IMAD.MOV.U32 R151, RZ, RZ, R218 ;  /* 0x000000ffff977224 */ /* 0x000fc400078e00da */
[----:B------:R-:W-:Y:S02]  /*c790*/  IMAD.MOV.U32 R130, RZ, RZ, R17 ;  /* 0x000000ffff827224 */ /* 0x000fe400078e0011 */
[----:B------:R-:W-:Y:S01]  /*c7a0*/  IMAD.MOV.U32 R131, RZ, RZ, R16 ;  /* 0x000000ffff837224 */ /* 0x000fe200078e0010 */
[----:B------:R0:W5:Y:S01]  /*c7b0*/  LDL.LU R17, [R1+0x6c4] ;  /* 0x0006c40001117983 */ /* 0x0001620000300800 */
[----:B------:R-:W-:Y:S02]  /*c7c0*/  IMAD.MOV.U32 R132, RZ, RZ, R3 ;  /* 0x000000ffff847224 */ /* 0x000fe400078e0003 */
[----:B------:R-:W-:Y:S01]  /*c7d0*/  IMAD.MOV.U32 R133, RZ, RZ, R2 ;  /* 0x000000ffff857224 */ /* 0x000fe200078e0002 */
[----:B------:R0:W5:Y:S01]  /*c7e0*/  LDL.LU R16, [R1+0x6c0] ;  /* 0x0006c00001107983 */ /* 0x0001620000300800 */
[----:B------:R-:W-:Y:S02]  /*c7f0*/  IMAD.MOV.U32 R218, RZ, RZ, R23 ;  /* 0x000000ffffda7224 */ /* 0x000fe400078e0017 */
[----:B------:R-:W-:Y:S01]  /*c800*/  IMAD.MOV.U32 R219, RZ, RZ, R22 ;  /* 0x000000ffffdb7224 */ /* 0x000fe200078e0016 */
[----:B------:R0:W5:Y:S01]  /*c810*/  LDL.LU R3, [R1+0x6bc] ;  /* 0x0006bc0001037983 */ /* 0x0001620000300800 */
[----:B------:R-:W-:-:S02]  /*c820*/  IMAD.MOV.U32 R220, RZ, RZ, R21 ;  /* 0x000000ffffdc7224 */ /* 0x000fc400078e0015 */
[----:B------:R-:W-:Y:S01]  /*c830*/  IMAD.MOV.U32 R221, RZ, RZ, R20 ;  /* 0x000000ffffdd7224 */ /* 0x000fe200078e0014 */
[----:B------:R0:W5:Y:S01]  /*c840*/  LDL.LU R2, [R1+0x6b8] ;  /* 0x0006b80001027983 */ /* 0x0001620000300800 */
        /* <DEDUP_REMOVED lines=11> */
[----:B------:R-:W-:-:S06]  /*c900*/  IMAD.MOV.U32 R235, RZ, RZ, R0 ;  /* 0x000000ffffeb7224 */ /* 0x000fcc00078e0000 */
        /* <DEDUP_REMOVED lines=67> */
[----:B-1----:R0:W5:Y:S04]  /*cd40*/  LDL.LU.64 R150, [R1+0x6b0] ;  /* 0x0006b00001967983 */ /* 0x0021680000300a00 */
[----:B------:R0:W5:Y:S04]  /*cd50*/  LDL.LU.64 R148, [R1+0x6a8] ;  /* 0x0006a80001947983 */ /* 0x0001680000300a00 */
        /* <DEDUP_REMOVED lines=19> */
[----:B------:R0:W5:Y:S01]  /*ce90*/  LDL.LU.64 R108, [R1+0x608] ;  /* 0x00060800016c7983 */ /* 0x0001620000300a00 */
[----:B------:R-:W-:Y:S05]  /*cea0*/  @!P1 BRA `(.L_x_18) ;  /* 0x000000d8006c9947 */ /* 0x000fea0003800000 */
[----:B------:R-:W-:-:S04]  /*ceb0*/  UIADD3 UR16, UR39, 0x1, URZ ;  /* 0x0000000127107890 */ /* 0x000fc8000fffe03f */
[----:B------:R-:W-:-:S04]  /*cec0*/  UISETP.NE.AND UP0, UPT, UR16, 0x2, UPT ;  /* 0x000000021000788c */ /* 0x000fc8000bf05270 */
[----:B------:R-:W-:Y:S02]  /*ced0*/  USEL UR6, URZ, 0x1, UP0 ;  /* 0x000000013f067887 */ /* 0x000fe40008000000 */
[----:B------:R-:W-:Y:S02]  /*cee0*/  USEL UR16, UR16, URZ, UP0 ;  /* 0x0000003f10107287 */ /* 0x000fe40008000000 */
[----:B------:R-:W-:-:S06]  /*cef0*/  ULOP3.LUT UR6, UR38, UR6, URZ, 0x3c, !UPT ;  /* 0x0000000626067292 */ /* 0x000fcc000f8e3c3f */
[----:B------:R-:W-:Y:S01]  /*cf00*/  IMAD.U32 R0, RZ, RZ, UR6 ;  /* 0x00000006ff007e24 */ /* 0x000fe2000f8e00ff */
[----:B------:R-:W-:-:S06]  /*cf10*/  UMOV UR6, UR39 ;  /* 0x0000002700067c82 */ /* 0x000fcc0008000000 */
.L_x_25:
[----:B------:R-:W-:Y:S05]  /*cf20*/  @!P0 BRA `(.L_x_19) ;  /* 0x0000000000048947 */ /* 0x000fea0003800000 */
[----:B------:R-:W-:Y:S01]  /*cf30*/  BPT.TRAP 0x1 ;  /* 0x000000040000795c */ /* 0x000fe20000300000 */
.L_x_19:
[----:B------:R-:W1:Y:S01]  /*cf40*/  S2UR UR8, SR_CgaCtaId ;  /* 0x00000000000879c3 */ /* 0x000e620000008800 */
[----:B------:R-:W-:Y:S01]  /*cf50*/  UMOV UR7, 0x400 ;  /* 0x0000040000077882 */ /* 0x000fe20000000000 */
[----:B------:R-:W-:Y:S01]  /*cf60*/  SHF.L.U32 R4, R0, 0x1f, RZ ;  /* 0x0000001f00047819 */ /* 0x000fe200000006ff */
[----:B-1----:R-:W-:-:S04]  /*cf70*/  ULEA UR7, UR8, UR7, 0x18 ;  /* 0x0000000708077291 */ /* 0x002fc8000f8ec03f */
[----:B------:R-:W-:-:S09]  /*cf80*/  ULEA UR8, UR16, UR7, 0x3 ;  /* 0x0000000710087291 */ /* 0x000fd2000f8e183f */
[----:B------:R1:W2:Y:S01]  /*cf90*/  SYNCS.PHASECHK.TRANS64.TRYWAIT P1, [UR8], R4 ;  /* 0x00000004ff0075a7 */ /* 0x0002a20008020148 */
[----:B------:R-:W-:Y:S05]  /*cfa0*/  @!P0 BRA `(.L_x_20) ;  /* 0x0000000000048947 */ /* 0x000fea0003800000 */
[----:B------:R-:W-:Y:S01]  /*cfb0*/  BPT.TRAP 0x1 ;  /* 0x000000040000795c */ /* 0x000fe20000300000 */
.L_x_20:
[----:B--2---:R-:W-:Y:S05]  /*cfc0*/  @P1 BRA `(.L_x_21) ;  /* 0x0000000000081947 */ /* 0x004fea0003800000 */
[----:B------:R-:W2:Y:S02]  /*cfd0*/  SYNCS.PHASECHK.TRANS64.TRYWAIT P1, [UR8], R4 ;  /* 0x00000004ff0075a7 */ /* 0x000ea40008020148 */
[----:B--2---:R-:W-:Y:S05]  /*cfe0*/  @!P1 BRA `(.L_x_22) ;  /* 0x0000032c00cc9947 */ /* 0x004fea0003800000 */
.L_x_21:
[----:B-----5:R-:W-:Y:S04]  /*cff0*/  STL.64 [R1+0x18c8], R150 ;  /* 0x0018c89601007387 */ /* 0x020fe80000100a00 */
        /* <DEDUP_REMOVED lines=63> */
[----:B---3--:R-:W3:Y:S04]  /*d3f0*/  LDL.LU.64 R24, [R1] ;  /* 0x0000000001187983 */ /* 0x008ee80000300a00 */
        /* <DEDUP_REMOVED lines=127> */
[----:B--2---:R-:W2:Y:S04]  /*dbf0*/  LDL.LU.64 R24, [R1+0x400] ;  /* 0x0004000001187983 */ /* 0x004ea80000300a00 */
        /* <DEDUP_REMOVED lines=63> */
[----:B------:R-:W-:-:S02]  /*dff0*/  ULEA UR17, UR16, UR4, 0xb ;  /* 0x0000000410117291 */ /* 0x000fc4000f8e583f */
[----:B------:R-:W-:Y:S01]  /*e000*/  ULEA UR18, UR16, UR5, 0xc ;  /* 0x0000000510127291 */ /* 0x000fe2000f8e603f */
[----:B------:R-:W-:Y:S01]  /*e010*/  STL [R1+0x6cc], R18 ;  /* 0x0006cc1201007387 */ /* 0x000fe20000100800 */
[----:B------:R-:W-:Y:S01]  /*e020*/  UMOV UR9, 0x40000040 ;  /* 0x4000004000097882 */ /* 0x000fe20000000000 */
[----:B------:R-:W-:Y:S02]  /*e030*/  UMOV UR11, 0x40000040 ;  /* 0x40000040000b7882 */ /* 0x000fe40000000000 */
[----:B------:R-:W-:Y:S01]  /*e040*/  UMOV UR8, UR17 ;  /* 0x0000001100087c82 */ /* 0x000fe20008000000 */
[----:B------:R-:W-:Y:S01]  /*e050*/  STL [R1+0x6c8], R17 ;  /* 0x0006c81101007387 */ /* 0x000fe20000100800 */
[----:B------:R-:W-:-:S03]  /*e060*/  UMOV UR10, UR18 ;  /* 0x00000012000a7c82 */ /* 0x000fc60008000000 */
[----:B------:R-:W-:Y:S04]  /*e070*/  STL [R1+0x6c4], R16 ;  /* 0x0006c41001007387 */ /* 0x000fe80000100800 */
[----:B------:R-:W-:Y:S04]  /*e080*/  STL [R1+0x6c0], R3 ;  /* 0x0006c00301007387 */ /* 0x000fe80000100800 */
[----:B------:R3:W-:Y:S04]  /*e090*/  STL [R1+0x6bc], R2 ;  /* 0x0006bc0201007387 */ /* 0x0007e80000100800 */
[----:B------:R4:W-:Y:S01]  /*e0a0*/  STL [R1+0x6b8], R0 ;  /* 0x0006b80001007387 */ /* 0x0009e20000100800 */
[----:B--2---:R-:W-:-:S06]  /*e0b0*/  WARPGROUP.ARRIVE ;  /* 0x00000000000079c5 */ /* 0x004fcc0000000000 */
[----:B------:R-:W-:Y:S03]  /*e0c0*/  HGMMA.64x256x16.F32 R24, gdesc[UR8], R24, gsb0 ;  /* 0x03e00000081879f0 */ /* 0x000fe60008000818 */
[----:B------:R-:W-:Y:S02]  /*e0d0*/  WARPGROUP.DEPBAR.LE gsb0, 0x0 ;  /* 0x00008000000079c5 */ /* 0x000fe40000010000 */
[----:B------:R-:W-:Y:S01]  /*e0e0*/  STL.64 [R1+0x400], R24 ;  /* 0x0004001801007387 */ /* 0x000fe20000100a00 */
[----:B---3--:R-:W-:Y:S01]  /*e0f0*/  MOV R2, R150 ;  /* 0x0000009600027202 */ /* 0x008fe20000000f00 */
[----:B----4-:R-:W-:Y:S01]  /*e100*/  IMAD.MOV.U32 R0, RZ, RZ, R151 ;  /* 0x000000ffff007224 */ /* 0x010fe200078e0097 */
[----:B------:R-:W-:Y:S01]  /*e110*/  MOV R9, R143 ;  /* 0x0000008f00097202 */ /* 0x000fe20000000f00 */
[----:B------:R-:W-:Y:S01]  /*e120*/  STL.64 [R1+0x408], R26 ;  /* 0x0004081a01007387 */ /* 0x000fe20000100a00 */
[----:B-1----:R-:W-:Y:S01]  /*e130*/  IMAD.MOV.U32 R4, RZ, RZ, R148 ;  /* 0x000000ffff047224 */ /* 0x002fe200078e0094 */
        /* <DEDUP_REMOVED lines=8> */
[----:B0-----:R-:W-:Y:S01]  /*e1c0*/  MOV R206, R122 ;  /* 0x0000007a00ce7202 */ /* 0x001fe20000000f00 */
        /* <DEDUP_REMOVED lines=25> */
[----:B------:R0:W-:Y:S01]  /*e360*/  STL [R1+0x450], R44 ;  /* 0x0004502c01007387 */ /* 0x0001e20000100800 */
[----:B------:R-:W-:Y:S01]  /*e370*/  IMAD.MOV.U32 R212, RZ, RZ, R128 ;  /* 0x000000ffffd47224 */ /* 0x000fe200078e0080 */
[----:B------:R-:W-:Y:S01]  /*e380*/  MOV R157, R73 ;  /* 0x00000049009d7202 */ /* 0x000fe20000000f00 */
[----:B------:R-:W-:Y:S01]  /*e390*/  IMAD.MOV.U32 R210, RZ, RZ, R126 ;  /* 0x000000ffffd27224 */ /* 0x000fe200078e007e */
[----:B------:R-:W2:Y:S01]  /*e3a0*/  LDL.LU.64 R150, [R1+0x1ac8] ;  /* 0x001ac80001967983 */ /* 0x000ea20000300a00 */
        /* <DEDUP_REMOVED lines=16> */
[----:B------:R-:W-:-:S02]  /*e4b0*/  IMAD.MOV.U32 R200, RZ, RZ, R116 ;  /* 0x000000ffffc87224 */ /* 0x000fc400078e0074 */
[----:B------:R-:W-:Y:S01]  /*e4c0*/  IMAD.MOV.U32 R201, RZ, RZ, R117 ;  /* 0x000000ffffc97224 */ /* 0x000fe200078e0075 */
[----:B------:R-:W2:Y:S01]  /*e4d0*/  LDL.LU.64 R140, [R1+0x1aa0] ;  /* 0x001aa000018c7983 */ /* 0x000ea20000300a00 */
[----:B------:R-:W-:Y:S02]  /*e4e0*/  IMAD.MOV.U32 R198, RZ, RZ, R114 ;  /* 0x000000ffffc67224 */ /* 0x000fe400078e0072 */
[----:B------:R-:W-:Y:S01]  /*e4f0*/  IMAD.MOV.U32 R196, RZ, RZ, R112 ;  /* 0x000000ffffc47224 */ /* 0x000fe200078e0070 */
[----:B------:R-:W2:Y:S01]  /*e500*/  LDL.LU.64 R138, [R1+0x1a98] ;  /* 0x001a9800018a7983 */ /* 0x000ea20000300a00 */
[----:B------:R-:W-:Y:S02]  /*e510*/  IMAD.MOV.U32 R197, RZ, RZ, R113 ;  /* 0x000000ffffc57224 */ /* 0x000fe400078e0071 */
        /* <DEDUP_REMOVED lines=431> */
[----:B------:R-:W-:Y:S01]  /*10010*/  IMAD.MOV.U32 R235, RZ, RZ, R0 ;  /* 0x000000ffffeb7224 */ /* 0x000fe200078e0000 */
[----:B------:R-:W-:Y:S01]  /*10020*/  MOV R230, R6 ;  /* 0x0000000600e67202 */ /* 0x000fe20000000f00 */
        /* <DEDUP_REMOVED lines=9> */
[----:B------:R-:W-:Y:S01]  /*100c0*/  IMAD.MOV.U32 R229, RZ, RZ, R7 ;  /* 0x000000ffffe57224 */ /* 0x000fe200078e0007 */
[----:B------:R-:W-:Y:S01]  /*100d0*/  MOV R141, R223 ;  /* 0x000000df008d7202 */ /* 0x000fe20000000f00 */
        /* <DEDUP_REMOVED lines=156> */
[----:B------:R-:W-:-:S02]  /*10aa0*/  UMOV UR15, UR11 ;  /* 0x0000000b000f7c82 */ /* 0x000fc40008000000 */
        /* <DEDUP_REMOVED lines=32> */
[----:B------:R-:W-:Y:S01]  /*10cb0*/  STL.64 [R1+0x1318], R42 ;  /* 0x0013182a01007387 */ /* 0x000fe20000100a00 */
[----:B--2---:R-:W-:-:S06]  /*10cc0*/  WARPGROUP.ARRIVE ;  /* 0x00000000000079c5 */ /* 0x004fcc0000000000 */
[----:B------:R-:W-:Y:S01]  /*10cd0*/  HGMMA.64x256x16.F32 R108, gdesc[UR12], R108, gsb0 ;  /* 0x03e000000c6c79f0 */ /* 0x000fe2000800086c */
        /* <DEDUP_REMOVED lines=9> */
[----:B------:R-:W-:-:S03]  /*10d70*/  WARPGROUP.DEPBAR.LE gsb0, 0x0 ;  /* 0x00008000000079c5 */ /* 0x000fc60000010000 */
        /* <DEDUP_REMOVED lines=279> */
[----:B------:R-:W-:-:S03]  /*11ef0*/  MOV R0, R151 ;  /* 0x0000009700007202 */ /* 0x000fc60000000f00 */
        /* <DEDUP_REMOVED lines=32> */
[----:B-1----:R-:W-:Y:S02]  /*12100*/  IMAD.MOV.U32 R152, RZ, RZ, R128 ;  /* 0x000000ffff987224 */ /* 0x002fe400078e0080 */
[----:B------:R-:W-:Y:S01]  /*12110*/  IMAD.MOV.U32 R23, RZ, RZ, R129 ;  /* 0x000000ffff177224 */ /* 0x000fe200078e0081 */
[----:B------:R-:W2:Y:S01]  /*12120*/  LDL.LU.64 R132, [R1+0x1280] ;  /* 0x0012800001847983 */ /* 0x000ea20000300a00 */
[----:B------:R-:W-:Y:S02]  /*12130*/  IMAD.MOV.U32 R154, RZ, RZ, R126 ;  /* 0x000000ffff9a7224 */ /* 0x000fe400078e007e */
[----:B------:R-:W-:Y:S01]  /*12140*/  IMAD.MOV.U32 R153, RZ, RZ, R127 ;  /* 0x000000ffff997224 */ /* 0x000fe200078e007f */
[----:B------:R-:W2:Y:S01]  /*12150*/  LDL.LU.64 R130, [R1+0x1278] ;  /* 0x0012780001827983 */ /* 0x000ea20000300a00 */
[----:B---3--:R-:W-:Y:S01]  /*12160*/  IMAD.MOV.U32 R156, RZ, RZ, R124 ;  /* 0x000000ffff9c7224 */ /* 0x008fe200078e007c */
[----:B------:R-:W-:Y:S01]  /*12170*/  MOV R157, R123 ;  /* 0x0000007b009d7202 */ /* 0x000fe20000000f00 */
[----:B------:R-:W-:Y:S01]  /*12180*/  IMAD.MOV.U32 R155, RZ, RZ, R125 ;  /* 0x000000ffff9b7224 */ /* 0x000fe200078e007d */
[----:B------:R-:W2:Y:S01]  /*12190*/  LDL.LU.64 R128, [R1+0x1270] ;  /* 0x0012700001807983 */ /* 0x000ea20000300a00 */
[----:B----4-:R-:W-:-:S03]  /*121a0*/  IMAD.MOV.U32 R158, RZ, RZ, R122 ;  /* 0x000000ffff9e7224 */ /* 0x010fc600078e007a */
        /* <DEDUP_REMOVED lines=419> */
[----:B------:R-:W-:Y:S02]  /*13be0*/  IMAD.MOV.U32 R148, RZ, RZ, R4 ;  /* 0x000000ffff947224 */ /* 0x000fe400078e0004 */
[----:B------:R-:W-:Y:S02]  /*13bf0*/  IMAD.MOV.U32 R146, RZ, RZ, R6 ;  /* 0x000000ffff927224 */ /* 0x000fe400078e0006 */
[----:B------:R-:W-:Y:S01]  /*13c00*/  IMAD.MOV.U32 R147, RZ, RZ, R5 ;  /* 0x000000ffff937224 */ /* 0x000fe200078e0005 */
[----:B------:R-:W-:Y:S01]  /*13c10*/  MOV R142, R10 ;  /* 0x0000000a008e7202 */ /* 0x000fe20000000f00 */
        /* <DEDUP_REMOVED lines=835> */
[----:B------:R-:W-:Y:S02]  /*17050*/  IMAD.MOV.U32 R151, RZ, RZ, R0 ;  /* 0x000000ffff977224 */ /* 0x000fe400078e0000 */
[----:B------:R-:W-:Y:S02]  /*17060*/  IMAD.MOV.U32 R148, RZ, RZ, R4 ;  /* 0x000000ffff947224 */ /* 0x000fe400078e0004 */
[----:B------:R-:W-:Y:S01]  /*17070*/  IMAD.MOV.U32 R149, RZ, RZ, R3 ;  /* 0x000000ffff957224 */ /* 0x000fe200078e0003 */
[----:B------:R-:W-:Y:S01]  /*17080*/  MOV R145, R7 ;  /* 0x0000000700917202 */ /* 0x000fe20000000f00 */
[----:B------:R-:W-:Y:S02]  /*17090*/  IMAD.MOV.U32 R146, RZ, RZ, R6 ;  /* 0x000000ffff927224 */ /* 0x000fe400078e0006 */
        /* <DEDUP_REMOVED lines=241> */
[----:B------:R-:W-:-:S03]  /*17fb0*/  MOV R5, R150 ;  /* 0x0000009600057202 */ /* 0x000fc60000000f00 */
[----:B------:R-:W-:Y:S01]  /*17fc0*/  STL.64 [R1+0x238], R38 ;  /* 0x0002382601007387 */ /* 0x000fe20000100a00 */
[----:B------:R-:W-:-:S03]  /*17fd0*/  IMAD.MOV.U32 R4, RZ, RZ, R151 ;  /* 0x000000ffff047224 */ /* 0x000fc600078e0097 */
[----:B------:R-:W-:Y:S01]  /*17fe0*/  STL.64 [R1+0x240], R40 ;  /* 0x0002402801007387 */ /* 0x000fe20000100a00 */
[----:B------:R-:W-:-:S03]  /*17ff0*/  IMAD.MOV.U32 R7, RZ, RZ, R148 ;  /* 0x000000ffff077224 */ /* 0x000fc600078e0094 */
[----:B------:R-:W-:Y:S01]  /*18000*/  STL.64 [R1+0x248], R42 ;  /* 0x0002482a01007387 */ /* 0x000fe20000100a00 */
[----:B------:R-:W-:-:S03]  /*18010*/  IMAD.MOV.U32 R6, RZ, RZ, R149 ;  /* 0x000000ffff067224 */ /* 0x000fc600078e0095 */
[----:B------:R0:W-:Y:S01]  /*18020*/  STL [R1+0x250], R44 ;  /* 0x0002502c01007387 */ /* 0x0001e20000100800 */
        /* <DEDUP_REMOVED lines=506> */
[----:B------:R-:W-:Y:S01]  /*19fd0*/  IMAD.MOV.U32 R130, RZ, RZ, R17 ;  /* 0x000000ffff827224 */ /* 0x000fe200078e0011 */
[----:B------:R-:W-:Y:S01]  /*19fe0*/  UMOV UR8, UR12 ;  /* 0x0000000c00087c82 */ /* 0x000fe20008000000 */
[----:B------:R-:W-:Y:S01]  /*19ff0*/  IMAD.MOV.U32 R131, RZ, RZ, R16 ;  /* 0x000000ffff837224 */ /* 0x000fe200078e0010 */
[----:B------:R-:W-:Y:S01]  /*1a000*/  UMOV UR9, UR13 ;  /* 0x0000000d00097c82 */ /* 0x000fe20008000000 */
[----:B------:R-:W-:Y:S01]  /*1a010*/  IMAD.MOV.U32 R132, RZ, RZ, R3 ;  /* 0x000000ffff847224 */ /* 0x000fe200078e0003 */
[----:B------:R0:W5:Y:S01]  /*1a020*/  LDL.LU R18, [R1+0x6cc] ;  /* 0x0006cc0001127983 */ /* 0x0001620000300800 */
[----:B------:R-:W-:-:S02]  /*1a030*/  IMAD.MOV.U32 R133, RZ, RZ, R2 ;  /* 0x000000ffff857224 */ /* 0x000fc400078e0002 */
        /* <DEDUP_REMOVED lines=15> */
[----:B------:R-:W-:Y:S02]  /*1a130*/  IMAD.MOV.U32 R231, RZ, RZ, R8 ;  /* 0x000000ffffe77224 */ /* 0x000fe400078e0008 */
[----:B------:R-:W-:-:S02]  /*1a140*/  IMAD.MOV.U32 R232, RZ, RZ, R7 ;  /* 0x000000ffffe87224 */ /* 0x000fc400078e0007 */
[----:B------:R-:W-:Y:S02]  /*1a150*/  IMAD.MOV.U32 R233, RZ, RZ, R6 ;  /* 0x000000ffffe97224 */ /* 0x000fe400078e0006 */
[----:B------:R-:W-:Y:S02]  /*1a160*/  IMAD.MOV.U32 R234, RZ, RZ, R5 ;  /* 0x000000ffffea7224 */ /* 0x000fe400078e0005 */
        /* <DEDUP_REMOVED lines=91> */
[----:B------:R-:W-:Y:S01]  /*1a720*/  BPT.TRAP 0x1 ;  /* 0x000000040000795c */ /* 0x000fe20000300000 */
.L_x_23:
[----:B------:R-:W-:Y:S02]  /*1a730*/  UISETP.GT.U32.AND UP0, UPT, UR40, 0x1, UPT ;  /* 0x000000012800788c */ /* 0x000fe4000bf04070 */
[----:B------:R-:W-:-:S04]  /*1a740*/  ULEA UR7, UR6, UR7, 0x3 ;  /* 0x0000000706077291 */ /* 0x000fc8000f8e183f */
[----:B------:R-:W-:Y:S01]  /*1a750*/  UIADD3 UR7, UR7, 0x10, URZ ;  /* 0x0000001007077890 */ /* 0x000fe2000fffe03f */
[----:B------:R-:W-:-:S03]  /*1a760*/  PLOP3.LUT P1, PT, PT, PT, UP0, 0x80, 0x0 ;  /* 0x000000000000781c */ /* 0x000fc60003f2f008 */
[----:B------:R-:W-:-:S09]  /*1a770*/  UPRMT UR7, URZ, 0x654, UR7 ;  /* 0x000006543f077896 */ /* 0x000fd20008000007 */
[----:B------:R-:W-:Y:S01]  /*1a780*/  SYNCS.ARRIVE.TRANS64.RED.A1T0 RZ, [UR7], RZ ;  /* 0x000000ffffff79a7 */ /* 0x000fe20008100407 */
[----:B------:R-:W-:Y:S05]  /*1a790*/  @P1 BRA `(.L_x_24) ;  /* 0x0000000000041947 */ /* 0x000fea0003800000 */
[----:B------:R-:W-:Y:S01]  /*1a7a0*/  BPT.TRAP 0x1 ;  /* 0x000000040000795c */ /* 0x000fe20000300000 */
.L_x_24:
[----:B------:R-:W-:Y:S01]  /*1a7b0*/  UIADD3 UR16, UR16, 0x1, URZ ;  /* 0x0000000110107890 */ /* 0x000fe2000fffe03f */
[C---:B-----5:R-:W-:Y:S01]  /*1a7c0*/  ISETP.GT.AND P1, PT, R3.reuse, 0x1, PT ;  /* 0x000000010300780c */ /* 0x060fe20003f24270 */
[----:B------:R-:W-:Y:S01]  /*1a7d0*/  UIADD3 UR6, UR6, 0x1, URZ ;  /* 0x0000000106067890 */ /* 0x000fe2000fffe03f */
[----:B------:R-:W-:Y:S01]  /*1a7e0*/  IADD3 R3, R3, -0x1, RZ ;  /* 0xffffffff03037810 */ /* 0x000fe20007ffe0ff */
[----:B------:R-:W-:Y:S02]  /*1a7f0*/  UISETP.NE.AND UP0, UPT, UR16, 0x2, UPT ;  /* 0x000000021000788c */ /* 0x000fe4000bf05270 */
[----:B------:R-:W-:Y:S02]  /*1a800*/  UISETP.NE.AND UP1, UPT, UR6, 0x2, UPT ;  /* 0x000000020600788c */ /* 0x000fe4000bf25270 */
[----:B------:R-:W-:Y:S02]  /*1a810*/  USEL UR7, URZ, 0x1, UP0 ;  /* 0x000000013f077887 */ /* 0x000fe40008000000 */
[----:B------:R-:W-:-:S02]  /*1a820*/  USEL UR16, UR16, URZ, UP0 ;  /* 0x0000003f10107287 */ /* 0x000fc40008000000 */
[----:B------:R-:W-:Y:S02]  /*1a830*/  USEL UR6, UR6, URZ, UP1 ;  /* 0x0000003f06067287 */ /* 0x000fe40008800000 */
[----:B------:R-:W-:Y:S01]  /*1a840*/  LOP3.LUT R0, R0, UR7, RZ, 0x3c, !PT ;  /* 0x0000000700007c12 */ /* 0x000fe2000f8e3cff */
[----:B------:R-:W-:Y:S09]  /*1a850*/  @P1 BRA `(.L_x_25) ;  /* 0xffffff2400b01947 */ /* 0x000ff2000383ffff */
.L_x_18:
[----:B------:R-:W1:Y:S02]  /*1a860*/  LDC R0, c[0x0][0x28c] ;  /* 0x0000a300ff007b82 */ /* 0x000e640000000800 */
[----:B-1----:R-:W-:-:S13]  /*1a870*/  ISETP.GE.AND P1, PT, R0, 0x1, PT ;  /* 0x000000010000780c */ /* 0x002fda0003f26270 */
[----:B------:R-:W-:Y:S05]  /*1a880*/  @!P1 BRA `(.L_x_26) ;  /* 0x0000000000449947 */ /* 0x000fea0003800000 */
[----:B------:R-:W-:Y:S05]  /*1a890*/  @!P0 BRA `(.L_x_27) ;  /* 0x0000000000048947 */ /* 0x000fea0003800000 */
[----:B------:R-:W-:Y:S01]  /*1a8a0*/  BPT.TRAP 0x1 ;  /* 0x000000040000795c */ /* 0x000fe20000300000 */
.L_x_27:
[----:B------:R-:W1:Y:S01]  /*1a8b0*/  S2UR UR6, SR_CgaCtaId ;  /* 0x00000000000679c3 */ /* 0x000e620000008800 */
[----:B------:R-:W-:Y:S01]  /*1a8c0*/  UISETP.LT.AND UP0, UPT, UR44, 0x1, UPT ;  /* 0x000000012c00788c */ /* 0x000fe2000bf01270 */
[----:B------:R-:W-:-:S03]  /*1a8d0*/  UMOV UR5, 0x400 ;  /* 0x0000040000057882 */ /* 0x000fc60000000000 */
[----:B------:R-:W-:Y:S02]  /*1a8e0*/  USEL UR4, UR44, 0x1, UP0 ;  /* 0x000000012c047887 */ /* 0x000fe40008000000 */
[----:B------:R-:W-:Y:S02]  /*1a8f0*/  UISETP.GT.U32.AND UP0, UPT, UR40, 0x1, UPT ;  /* 0x000000012800788c */ /* 0x000fe4000bf04070 */
[----:B------:R-:W-:-:S04]  /*1a900*/  UIADD3 UR4, UR39, UR44, -UR4 ;  /* 0x0000002c27047290 */ /* 0x000fc8000fffe804 */
[----:B------:R-:W-:Y:S01]  /*1a910*/  USHF.L.U32 UR4, UR4, 0x3, URZ ;  /* 0x0000000304047899 */ /* 0x000fe2000800063f */
[----:B------:R-:W-:-:S03]  /*1a920*/  PLOP3.LUT P0, PT, PT, PT, UP0, 0x80, 0x0 ;  /* 0x000000000000781c */ /* 0x000fc60003f0f008 */
[----:B------:R-:W-:Y:S02]  /*1a930*/  ULOP3.LUT UR4, UR4, 0x8, URZ, 0xc0, !UPT ;  /* 0x0000000804047892 */ /* 0x000fe4000f8ec03f */
[----:B-1----:R-:W-:-:S04]  /*1a940*/  ULEA UR5, UR6, UR5, 0x18 ;  /* 0x0000000506057291 */ /* 0x002fc8000f8ec03f */
[----:B------:R-:W-:-:S04]  /*1a950*/  UIADD3 UR4, UR5, 0x10, UR4 ;  /* 0x0000001005047890 */ /* 0x000fc8000fffe004 */
[----:B------:R-:W-:-:S09]  /*1a960*/  UPRMT UR4, URZ, 0x654, UR4 ;  /* 0x000006543f047896 */ /* 0x000fd20008000004 */
[----:B------:R-:W-:Y:S01]  /*1a970*/  SYNCS.ARRIVE.TRANS64.RED.A1T0 RZ, [UR4], RZ ;  /* 0x000000ffffff79a7 */ /* 0x000fe20008100404 */
[----:B------:R-:W-:Y:S05]  /*1a980*/  @P0 BRA `(.L_x_26) ;  /* 0x0000000000040947 */ /* 0x000fea0003800000 */
[----:B------:R-:W-:Y:S01]  /*1a990*/  BPT.TRAP 0x1 ;  /* 0x000000040000795c */ /* 0x000fe20000300000 */
.L_x_26:
[----:B------:R-:W1:Y:S01]  /*1a9a0*/  S2R R0, SR_TID.X ;  /* 0x0000000000007919 */ /* 0x000e620000002100 */
[----:B------:R-:W-:Y:S01]  /*1a9b0*/  USHF.L.U32 UR42, UR42, 0x9, URZ ;  /* 0x000000092a2a7899 */ /* 0x000fe2000800063f */
[----:B------:R-:W-:Y:S01]  /*1a9c0*/  ULDC UR9, c[0x0][0x288] ;  /* 0x0000a20000097ab9 */ /* 0x000fe20000000800 */
[----:B------:R-:W2:Y:S01]  /*1a9d0*/  S2R R5, SR_TID.X ;  /* 0x0000000000057919 */ /* 0x000ea20000002100 */
[----:B------:R-:W-:Y:S02]  /*1a9e0*/  UIADD3 UR39, UR44, UR39, URZ ;  /* 0x000000272c277290 */ /* 0x000fe4000fffe03f */
[----:B------:R-:W-:Y:S01]  /*1a9f0*/  UIMAD.WIDE UR6, UR41, 0x100, URZ ;  /* 0x00000100290678a5 */ /* 0x000fe2000f8e023f */
[----:B------:R-:W-:Y:S01]  /*1aa00*/  IMAD.U32 R10, RZ, RZ, UR42 ;  /* 0x0000002aff0a7e24 */ /* 0x000fe2000f8e00ff */
[----:B------:R-:W-:Y:S02]  /*1aa10*/  USHF.L.U32 UR41, UR41, 0x8, URZ ;  /* 0x0000000829297899 */ /* 0x000fe4000800063f */
[----:B------:R-:W-:Y:S01]  /*1aa20*/  UISETP.GE.AND UP2, UPT, UR42, UR9, UPT ;  /* 0x000000092a00728c */ /* 0x000fe2000bf46270 */
[----:B------:R-:W-:Y:S01]  /*1aa30*/  ULDC UR8, c[0x0][0x284] ;  /* 0x0000a10000087ab9 */ /* 0x000fe20000000800 */
[----:B------:R-:W-:-:S02]  /*1aa40*/  USHF.R.U32.HI UR4, URZ, 0x1, UR39 ;  /* 0x000000013f047899 */ /* 0x000fc40008011627 */
[----:B------:R-:W-:Y:S02]  /*1aa50*/  UISETP.GE.OR UP2, UPT, UR41, UR8, UP2 ;  /* 0x000000082900728c */ /* 0x000fe40009746670 */
[----:B------:R-:W-:Y:S02]  /*1aa60*/  ULOP3.LUT UR4, UR4, 0x1, URZ, 0xc0, !UPT ;  /* 0x0000000104047892 */ /* 0x000fe4000f8ec03f */
[----:B------:R-:W-:Y:S01]  /*1aa70*/  USHF.R.S32.HI UR12, URZ, 0x1f, UR43 ;  /* 0x0000001f3f0c7899 */ /* 0x000fe2000801142b */
[----:B------:R-:W-:Y:S01]  /*1aa80*/  ULDC.64 UR10, c[0x0][0x5d0] ;  /* 0x00017400000a7ab9 */ /* 0x000fe20000000a00 */
[----:B------:R-:W-:Y:S01]  /*1aa90*/  UISETP.GT.U32.AND UP1, UPT, UR39, 0x1, UPT ;  /* 0x000000012700788c */ /* 0x000fe2000bf24070 */
[----:B------:R-:W-:Y:S01]  /*1aaa0*/  PLOP3.LUT P0, PT, PT, PT, UP2, 0x80, 0x0 ;  /* 0x000000000000781c */ /* 0x000fe20003f0f028 */
[----:B------:R-:W-:Y:S01]  /*1aab0*/  UISETP.NE.U32.AND UP0, UPT, UR4, 0x1, UPT ;  /* 0x000000010400788c */ /* 0x000fe2000bf05070 */
[----:B------:R-:W-:Y:S01]  /*1aac0*/  IMAD.U32 R6, RZ, RZ, UR10 ;  /* 0x0000000aff067e24 */ /* 0x000fe2000f8e00ff */
[----:B------:R-:W-:-:S02]  /*1aad0*/  UIMAD UR5, UR12, UR10, URZ ;  /* 0x0000000a0c0572a4 */ /* 0x000fc4000f8e023f */
[----:B------:R-:W-:Y:S02]  /*1aae0*/  UISETP.LT.U32.AND UP1, UPT, UR44, 0x2, UP1 ;  /* 0x000000022c00788c */ /* 0x000fe40008f21070 */
[----:B------:R-:W-:Y:S01]  /*1aaf0*/  UISETP.GT.U32.AND UP0, UPT, UR44, 0x1, !UP0 ;  /* 0x000000012c00788c */ /* 0x000fe2000c704070 */
[----:B-1---5:R-:W-:Y:S01]  /*1ab00*/  SHF.R.U32.HI R3, RZ, 0x7, R0 ;  /* 0x00000007ff037819 */ /* 0x022fe20000011600 */
[----:B------:R-:W-:Y:S02]  /*1ab10*/  UIMAD UR5, UR43, UR11, UR5 ;  /* 0x0000000b2b0572a4 */ /* 0x000fe4000f8e0205 */
[----:B------:R-:W-:Y:S01]  /*1ab20*/  USEL UR4, URZ, 0x1, !UP0 ;  /* 0x000000013f047887 */ /* 0x000fe2000c000000 */
[----:B------:R-:W-:Y:S01]  /*1ab30*/  LOP3.LUT R3, R3, 0x1, RZ, 0xc0, !PT ;  /* 0x0000000103037812 */ /* 0x000fe200078ec0ff */
[C---:B--2---:R-:W-:Y:S01]  /*1ab40*/  IMAD.SHL.U32 R11, R5.reuse, 0x2, RZ ;  /* 0x00000002050b7824 */ /* 0x044fe200078e00ff */
[----:B------:R-:W-:Y:S01]  /*1ab50*/  SHF.R.U32.HI R0, RZ, 0x2, R5 ;  /* 0x00000002ff007819 */ /* 0x000fe20000011605 */
[----:B------:R-:W-:Y:S01]  /*1ab60*/  ULOP3.LUT UR39, UR39, 0x1, URZ, 0xc0, !UPT ;  /* 0x0000000127277892 */ /* 0x000fe2000f8ec03f */
[----:B------:R-:W-:Y:S01]  /*1ab70*/  LOP3.LUT R4, R5, 0x60, RZ, 0xc0, !PT ;  /* 0x0000006005047812 */ /* 0x000fe200078ec0ff */
[----:B------:R-:W-:Y:S01]  /*1ab80*/  IMAD.SHL.U32 R19, R3, 0x40, RZ ;  /* 0x0000004003137824 */ /* 0x000fe200078e00ff */
[----:B------:R-:W-:-:S02]  /*1ab90*/  LOP3.LUT R0, R0, 0x7, RZ, 0xc0, !PT ;  /* 0x0000000700007812 */ /* 0x000fc400078ec0ff */
[----:B------:R-:W-:Y:S02]  /*1aba0*/  SHF.R.U32.HI R4, RZ, 0x1, R4 ;  /* 0x00000001ff047819 */ /* 0x000fe40000011604 */
[--C-:B------:R-:W-:Y:S02]  /*1abb0*/  LOP3.LUT R19, R19, 0x40, R0.reuse, 0xe2, !PT ;  /* 0x0000004013137812 */ /* 0x100fe400078ee200 */
[----:B------:R-:W-:Y:S02]  /*1abc0*/  IADD3 R0, RZ, -R4, -R0 ;  /* 0x80000004ff007210 */ /* 0x000fe40007ffe800 */
[----:B------:R-:W-:Y:S02]  /*1abd0*/  LOP3.LUT R10, R10, 0x6, R11, 0xf8, !PT ;  /* 0x000000060a0a7812 */ /* 0x000fe400078ef80b */
[----:B------:R-:W-:Y:S01]  /*1abe0*/  LOP3.LUT R19, R19, UR6, R4, 0xfe, !PT ;  /* 0x0000000613137c12 */ /* 0x000fe2000f8efe04 */
[----:B------:R-:W-:Y:S01]  /*1abf0*/  IMAD R0, R3, -0x40, R0 ;  /* 0xffffffc003007824 */ /* 0x000fe200078e0200 */
[----:B------:R-:W-:Y:S01]  /*1ac00*/  LOP3.LUT R3, R5, 0x3, RZ, 0xc0, !PT ;  /* 0x0000000305037812 */ /* 0x000fe200078ec0ff */
[----:B------:R-:W-:Y:S01]  /*1ac10*/  IMAD.MOV.U32 R4, RZ, RZ, -0x2 ;  /* 0xfffffffeff047424 */ /* 0x000fe200078e00ff */
[----:B------:R-:W-:-:S03]  /*1ac20*/  SHF.R.S32.HI R11, RZ, 0x1f, R10 ;  /* 0x0000001fff0b7819 */ /* 0x000fc6000001140a */
[----:B------:R-:W-:Y:S02]  /*1ac30*/  IMAD R3, R3, R4, UR9 ;  /* 0x0000000903037e24 */ /* 0x000fe4000f8e0204 */
[----:B------:R-:W-:Y:S01]  /*1ac40*/  IMAD.U32 R4, RZ, RZ, UR8 ;  /* 0x00000008ff047e24 */ /* 0x000fe2000f8e00ff */
[----:B------:R-:W-:Y:S01]  /*1ac50*/  USEL UR8, URZ, 0x1, !UP1 ;  /* 0x000000013f087887 */ /* 0x000fe2000c800000 */
[----:B------:R-:W-:-:S03]  /*1ac60*/  IMAD.WIDE.U32 R6, R6, UR43, R10 ;  /* 0x0000002b06067c25 */ /* 0x000fc6000f8e000a */
[----:B------:R-:W-:Y:S01]  /*1ac70*/  IADD3 R0, R4, -UR41, R0 ;  /* 0x8000002904007c10 */ /* 0x000fe2000fffe000 */
[----:B------:R-:W-:Y:S01]  /*1ac80*/  ULOP3.LUT UR38, UR4, UR38, UR8, 0x96, !UPT ;  /* 0x0000002604267292 */ /* 0x000fe2000f8e9608 */
[----:B------:R-:W-:Y:S01]  /*1ac90*/  IADD3 R7, R7, UR5, RZ ;  /* 0x0000000507077c10 */ /* 0x000fe2000fffe0ff */
[----:B------:R-:W-:Y:S01]  /*1aca0*/  VIADD R3, R3, -UR42 ;  /* 0x8000002a03037c36 */ /* 0x000fe20008000000 */
[----:B------:R-:W-:Y:S01]  /*1acb0*/  UMOV UR41, 0xffffffff ;  /* 0xffffffff00297882 */ /* 0x000fe20000000000 */
[----:B------:R-:W-:Y:S08]  /*1acc0*/  @P0 BRA `(.L_x_28) ;  /* 0x0000023400300947 */ /* 0x000ff00003800000 */
[----:B------:R-:W-:Y:S01]  /*1acd0*/  FSETP.NEU.AND P0, PT, R16, RZ, PT ;  /* 0x000000ff1000720b */ /* 0x000fe20003f0d000 */
[----:B------:R-:W-:Y:S01]  /*1ace0*/  ULDC.64 UR8, c[0x0][0x5c8] ;  /* 0x0001720000087ab9 */ /* 0x000fe20000000a00 */
[----:B------:R-:W-:Y:S01]  /*1acf0*/  ISETP.GT.AND P5, PT, R3, RZ, PT ;  /* 0x000000ff0300720c */ /* 0x000fe20003fa4270 */
[----:B------:R-:W-:Y:S01]  /*1ad00*/  UIMAD UR4, UR7, UR8, URZ ;  /* 0x00000008070472a4 */ /* 0x000fe2000f8e023f */
[----:B------:R-:W-:Y:S01]  /*1ad10*/  IMAD.U32 R14, RZ, RZ, UR9 ;  /* 0x00000009ff0e7e24 */ /* 0x000fe2000f8e00ff */
[----:B------:R-:W-:Y:S01]  /*1ad20*/  BSSY B0, `(.L_x_28) ;  /* 0x0002346000007945 */ /* 0x000fe20003800000 */
[----:B------:R-:W-:Y:S01]  /*1ad30*/  IMAD.WIDE.U32 R6, R19, UR8, R6 ;  /* 0x0000000813067c25 */ /* 0x000fe2000f8e0006 */
[----:B------:R-:W-:-:S03]  /*1ad40*/  ISETP.GT.AND P1, PT, R0, RZ, P5 ;  /* 0x000000ff0000720c */ /* 0x000fc60002f24270 */
[----:B------:R-:W-:-:S04]  /*1ad50*/  IMAD R14, R19, R14, UR4 ;  /* 0x00000004130e7e24 */ /* 0x000fc8000f8e020e */
[----:B------:R-:W-:Y:S01]  /*1ad60*/  IMAD.IADD R14, R7, 0x1, R14 ;  /* 0x00000001070e7824 */ /* 0x000fe200078e020e */
[----:B------:R-:W-:Y:S06]  /*1ad70*/  @!P0 BRA `(.L_x_29) ;  /* 0x0000018000108947 */ /* 0x000fec0003800000 */
[----:B------:R-:W1:Y:S01]  /*1ad80*/  LDC.64 R8, c[0x0][0x5b0] ;  /* 0x00016c00ff087b82 */ /* 0x000e620000000a00 */
[----:B------:R-:W2:Y:S07]  /*1ad90*/  LDL.LU R15, [R1+0x400] ;  /* 0x00040000010f7983 */ /* 0x000eae0000300800 */
[----:B0-----:R-:W0:Y:S08]  /*1ada0*/  LDC.64 R152, c[0x0][0x5b8] ;  /* 0x00016e00ff987b82 */ /* 0x001e300000000a00 */
[----:B------:R-:W3:Y:S01]  /*1adb0*/  LDC.64 R20, c[0x0][0x5a8] ;  /* 0x00016a00ff147b82 */ /* 0x000ee20000000a00 */
[----:B-1----:R-:W-:Y:S01]  /*1adc0*/  R2UR UR4, R8 ;  /* 0x00000000080472ca */ /* 0x002fe200000e0000 */
[----:B0-----:R-:W-:-:S02]  /*1add0*/  IMAD R160, R152, UR12, RZ ;  /* 0x0000000c98a07c24 */ /* 0x001fc4000f8e02ff */
[----:B------:R-:W-:-:S10]  /*1ade0*/  IMAD.WIDE.U32 R154, R152, UR43, R10 ;  /* 0x0000002b989a7c25 */ /* 0x000fd4000f8e000a */
[----:B------:R-:W-:Y:S01]  /*1adf0*/  UIMAD UR4, UR7, UR4, URZ ;  /* 0x00000004070472a4 */ /* 0x000fe2000f8e023f */
[----:B------:R-:W-:Y:S02]  /*1ae00*/  IMAD R160, R153, UR43, R160 ;  /* 0x0000002b99a07c24 */ /* 0x000fe4000f8e02a0 */
[----:B------:R-:W-:Y:S02]  /*1ae10*/  IMAD.MOV.U32 R22, RZ, RZ, R154 ;  /* 0x000000ffff167224 */ /* 0x000fe400078e009a */
[----:B------:R-:W-:Y:S02]  /*1ae20*/  IMAD.IADD R23, R155, 0x1, R160 ;  /* 0x000000019b177824 */ /* 0x000fe400078e02a0 */
[C---:B------:R-:W-:Y:S01]  /*1ae30*/  IMAD R158, R19.reuse, R9, UR4 ;  /* 0x00000004139e7e24 */ /* 0x040fe2000f8e0209 */
[----:B------:R-:W-:Y:S01]  /*1ae40*/  ULDC.64 UR4, c[0x0][0x5c0] ;  /* 0x0001700000047ab9 */ /* 0x000fe20000000a00 */
[----:B------:R-:W-:-:S04]  /*1ae50*/  IMAD.WIDE.U32 R4, R19, R8, R22 ;  /* 0x0000000813047225 */ /* 0x000fc800078e0016 */
[----:B------:R-:W-:Y:S01]  /*1ae60*/  IMAD.IADD R5, R5, 0x1, R158 ;  /* 0x0000000105057824 */ /* 0x000fe200078e029e */
[----:B---3--:R-:W-:-:S04]  /*1ae70*/  LEA R12, P0, R4, R20, 0x1 ;  /* 0x00000014040c7211 */ /* 0x008fc800078008ff */
[----:B------:R-:W-:-:S05]  /*1ae80*/  LEA.HI.X R13, R4, R21, R5, 0x1, P0 ;  /* 0x00000015040d7211 */ /* 0x000fca00000f0c05 */
[----:B------:R-:W3:Y:S01]  /*1ae90*/  @P1 LDG.E.LTC128B.U16 R153, desc[UR36][R12.64] ;  /* 0x000000240c991981 */ /* 0x000ee2000c1e1520 */
[----:B------:R-:W-:Y:S01]  /*1aea0*/  ISETP.GT.AND P3, PT, R3, 0x1, PT ;  /* 0x000000010300780c */ /* 0x000fe20003f64270 */
[----:B------:R-:W-:Y:S01]  /*1aeb0*/  BSSY B1, `(.L_x_30) ;  /* 0x0000013000017945 */ /* 0x000fe20003800000 */
[----:B------:R-:W-:-:S11]  /*1aec0*/  LOP3.LUT R17, R17, 0xfffffffd, RZ, 0xc0, !PT ;  /* 0xfffffffd11117812 */ /* 0x000fd600078ec0ff */
[----:B------:R-:W-:Y:S01]  /*1aed0*/  @P3 LOP3.LUT R17, R17, 0x2, RZ, 0xfc, !PT ;  /* 0x0000000211113812 */ /* 0x000fe200078efcff */
[----:B---3--:R-:W-:-:S05]  /*1aee0*/  HADD2.F32 R4, -RZ, R153.H0_H0 ;  /* 0x20000099ff047230 */ /* 0x008fca0000004100 */
[----:B------:R-:W-:-:S04]  /*1aef0*/  FMUL R4, R4, R16 ;  /* 0x0000001004047220 */ /* 0x000fc80000400000 */
[----:B--2---:R-:W-:Y:S01]  /*1af00*/  FFMA R7, R15, R2, R4 ;  /* 0x000000020f077223 */ /* 0x004fe20000000004 */
[----:B------:R-:W-:-:S04]  /*1af10*/  LEA R4, P0, R6, UR4, 0x1 ;  /* 0x0000000406047c11 */ /* 0x000fc8000f8008ff */
[----:B------:R-:W-:Y:S02]  /*1af20*/  LEA.HI.X R5, R6, UR5, R14, 0x1, P0 ;  /* 0x0000000506057c11 */ /* 0x000fe400080f0c0e */
[----:B------:R-:W-:-:S05]  /*1af30*/  F2FP.F16.F32.PACK_AB R6, RZ, R7 ;  /* 0x00000007ff06723e */ /* 0x000fca00000000ff */
[----:B------:R0:W-:Y:S02]  /*1af40*/  @P1 STG.E.U16 desc[UR36][R4.64], R6 ;  /* 0x0000000604001986 */ /* 0x0001e4000c101524 */
[----:B0-----:R-:W-:-:S05]  /*1af50*/  IMAD.WIDE.U32 R6, R19, R8, R10 ;  /* 0x0000000813067225 */ /* 0x001fca00078e000a */
[----:B------:R-:W-:-:S03]  /*1af60*/  IADD3 R7, R158, R7, RZ ;  /* 0x000000079e077210 */ /* 0x000fc60007ffe0ff */
[----:B------:R-:W-:-:S04]  /*1af70*/  IMAD.WIDE.U32 R6, R152, UR43, R6 ;  /* 0x0000002b98067c25 */ /* 0x000fc8000f8e0006 */
[----:B------:R-:W-:Y:S01]  /*1af80*/  IMAD.IADD R7, R160, 0x1, R7 ;  /* 0x00000001a0077824 */ /* 0x000fe200078e0207 */
[----:B------:R-:W-:-:S04]  /*1af90*/  LEA R14, P0, R6, R20, 0x1 ;  /* 0x00000014060e7211 */ /* 0x000fc800078008ff */
[----:B------:R-:W-:Y:S02]  /*1afa0*/  LEA.HI.X R15, R6, R21, R7, 0x1, P0 ;  /* 0x00000015060f7211 */ /* 0x000fe400000f0c07 */
[----:B------:R-:W-:-:S13]  /*1afb0*/  ISETP.GT.AND P0, PT, R0, RZ, P3 ;  /* 0x000000ff0000720c */ /* 0x000fda0001f04270 */
[----:B------:R-:W-:Y:S05]  /*1afc0*/  @!P0 BRA `(.L_x_31) ;  /* 0x0000000000048947 */ /* 0x000fea0003800000 */
[----:B------:R0:W5:Y:S02]  /*1afd0*/  LDG.E.LTC128B.U16 R153, desc[UR36][R14.64+0x2] ;  /* 0x000002240e997981 */ /* 0x000164000c1e1520 */
.L_x_31:
[----:B------:R-:W-:Y:S05]  /*1afe0*/  BSYNC B1 ;  /* 0x0000000000017941 */ /* 0x000fea0003800000 */
.L_x_30:
[----:B------:R-:W2:Y:S01]  /*1aff0*/  LDL.LU R7, [R1+0x404] ;  /* 0x0004040001077983 */ /* 0x000ea20000300800 */
[----:B-----5:R-:W-:Y:S01]  /*1b000*/  HADD2.F32 R6, -RZ, R153.H0_H0 ;  /* 0x20000099ff067230 */ /* 0x020fe20000004100 */
[C---:B------:R-:W-:Y:S01]  /*1b010*/  SHF.L.U64.HI R157, R8.reuse, 0x3, R9 ;  /* 0x00000003089d7819 */ /* 0x040fe20000010209 */
[----:B------:R-:W-:Y:S01]  /*1b020*/  IMAD.SHL.U32 R156, R8, 0x8, RZ ;  /* 0x00000008089c7824 */ /* 0x000fe200078e00ff */
[----:B------:R-:W3:Y:S02]  /*1b030*/  LDL.LU R159, [R1+0x408] ;  /* 0x00040800019f7983 */ /* 0x000ee40000300800 */
[----:B------:R-:W-:-:S04]  /*1b040*/  FMUL R6, R6, R16 ;  /* 0x0000001006067220 */ /* 0x000fc80000400000 */
[----:B--2---:R-:W-:-:S05]  /*1b050*/  FFMA R6, R7, R2, R6 ;  /* 0x0000000207067223 */ /* 0x004fca0000000006 */
[----:B------:R-:W-:-:S05]  /*1b060*/  F2FP.F16.F32.PACK_AB R6, RZ, R6 ;  /* 0x00000006ff06723e */ /* 0x000fca00000000ff */
[----:B------:R1:W-:Y:S01]  /*1b070*/  @P0 STG.E.U16 desc[UR36][R4.64+0x2], R6 ;  /* 0x0000020604000986 */ /* 0x0003e2000c101524 */
[----:B------:R-:W-:Y:S01]  /*1b080*/  ISETP.GT.AND P0, PT, R0, 0x8, P5 ;  /* 0x000000080000780c */ /* 0x000fe20002f04270 */
[----:B-1----:R-:W-:-:S04]  /*1b090*/  IMAD.WIDE.U32 R6, R19, R8, R156 ;  /* 0x0000000813067225 */ /* 0x002fc800078e009c */
[----:B------:R-:W-:Y:S01]  /*1b0a0*/  IMAD.IADD R158, R158, 0x1, R7 ;  /* 0x000000019e9e7824 */ /* 0x000fe200078e0207 */
[----:B------:R-:W-:-:S05]  /*1b0b0*/  IADD3 R7, P1, R154, R6, RZ ;  /* 0x000000069a077210 */ /* 0x000fca0007f3e0ff */
[----:B------:R-:W-:Y:S01]  /*1b0c0*/  IMAD.X R13, R158, 0x1, R23, P1 ;  /* 0x000000019e0d7824 */ /* 0x000fe200008e0617 */
[----:B------:R-:W-:-:S04]  /*1b0d0*/  LEA R12, P1, R7, R20, 0x1 ;  /* 0x00000014070c7211 */ /* 0x000fc800078208ff */
[----:B------:R-:W-:-:S05]  /*1b0e0*/  LEA.HI.X R13, R7, R21, R13, 0x1, P1 ;  /* 0x00000015070d7211 */ /* 0x000fca00008f0c0d */
[----:B------:R1:W2:Y:S01]  /*1b0f0*/  @P0 LDG.E.LTC128B.U16 R153, desc[UR36][R12.64] ;  /* 0x000000240c990981 */ /* 0x0002a2000c1e1520 */
[----:B------:R-:W-:Y:S01]  /*1b100*/  IADD3 R6, P1, R10, R6, RZ ;  /* 0x000000060a067210 */ /* 0x000fe20007f3e0ff */
[----:B------:R-:W-:Y:S01]  /*1b110*/  IMAD.U32 R165, RZ, RZ, UR9 ;  /* 0x00000009ffa57e24 */ /* 0x000fe2000f8e00ff */
[----:B------:R-:W-:Y:S01]  /*1b120*/  MOV R164, UR8 ;  /* 0x0000000800a47c02 */ /* 0x000fe20008000f00 */
[----:B------:R-:W-:Y:S02]  /*1b130*/  BSSY B1, `(.L_x_32) ;  /* 0x0000014000017945 */ /* 0x000fe40003800000 */
[----:B------:R-:W-:Y:S02]  /*1b140*/  IMAD.X R7, R11, 0x1, R158, P1 ;  /* 0x000000010b077824 */ /* 0x000fe400008e069e */
[----:B------:R-:W-:Y:S02]  /*1b150*/  IMAD.SHL.U32 R164, R164, 0x10, RZ ;  /* 0x00000010a4a47824 */ /* 0x000fe400078e00ff */
[----:B------:R-:W-:-:S04]  /*1b160*/  IMAD.WIDE.U32 R6, R152, UR43, R6 ;  /* 0x0000002b98067c25 */ /* 0x000fc8000f8e0006 */
[----:B------:R-:W-:Y:S01]  /*1b170*/  IMAD.IADD R7, R160, 0x1, R7 ;  /* 0x00000001a0077824 */ /* 0x000fe200078e0207 */
[----:B-1----:R-:W-:-:S04]  /*1b180*/  LEA R12, P1, R6, R20, 0x1 ;  /* 0x00000014060c7211 */ /* 0x002fc800078208ff */
[----:B------:R-:W-:Y:S01]  /*1b190*/  LEA.HI.X R13, R6, R21, R7, 0x1, P1 ;  /* 0x00000015060d7211 */ /* 0x000fe200008f0c07 */
[----:B------:R-:W-:Y:S01]  /*1b1a0*/  IMAD.U32 R6, RZ, RZ, UR8 ;  /* 0x00000008ff067e24 */ /* 0x000fe2000f8e00ff */
[----:B------:R-:W-:-:S04]  /*1b1b0*/  ISETP.GT.AND P1, PT, R0, 0x8, P3 ;  /* 0x000000080000780c */ /* 0x000fc80001f24270 */
[----:B------:R-:W-:Y:S02]  /*1b1c0*/  SHF.L.U64.HI R165, R6, 0x4, R165 ;  /* 0x0000000406a57819 */ /* 0x000fe400000102a5 */
[----:B------:R-:W-:Y:S01]  /*1b1d0*/  IADD3 R6, P2, R164, R4, RZ ;  /* 0x00000004a4067210 */ /* 0x000fe20007f5e0ff */
[----:B--2---:R-:W-:-:S05]  /*1b1e0*/  HADD2.F32 R7, -RZ, R153.H0_H0 ;  /* 0x20000099ff077230 */ /* 0x004fca0000004100 */
[----:B------:R-:W-:-:S04]  /*1b1f0*/  FMUL R7, R7, R16 ;  /* 0x0000001007077220 */ /* 0x000fc80000400000 */
[----:B---3--:R-:W-:-:S05]  /*1b200*/  FFMA R7, R159, R2, R7 ;  /* 0x000000029f077223 */ /* 0x008fca0000000007 */
[----:B------:R-:W-:-:S04]  /*1b210*/  F2FP.F16.F32.PACK_AB R7, RZ, R7 ;  /* 0x00000007ff07723e */ /* 0x000fc800000000ff */
[----:B------:R-:W-:Y:S01]  /*1b220*/  PRMT R158, R7, 0x7610, R158 ;  /* 0x00007610079e7816 */ /* 0x000fe2000000009e */
[----:B------:R-:W-:-:S05]  /*1b230*/  IMAD.X R7, R165, 0x1, R5, P2 ;  /* 0x00000001a5077824 */ /* 0x000fca00010e0605 */
[----:B------:R1:W-:Y:S01]  /*1b240*/  @P0 STG.E.U16 desc[UR36][R6.64], R158 ;  /* 0x0000009e06000986 */ /* 0x0003e2000c101524 */
[----:B------:R-:W-:Y:S05]  /*1b250*/  @!P1 BRA `(.L_x_33) ;  /* 0x0000000000049947 */ /* 0x000fea0003800000 */
[----:B------:R2:W5:Y:S02]  /*1b260*/  LDG.E.LTC128B.U16 R153, desc[UR36][R12.64+0x2] ;  /* 0x000002240c997981 */ /* 0x000564000c1e1520 */
.L_x_33:
[----:B------:R-:W-:Y:S05]  /*1b270*/  BSYNC B1 ;  /* 0x0000000000017941 */ /* 0x000fea0003800000 */
.L_x_32:
[----:B------:R-:W3:Y:S01]  /*1b280*/  LDL.LU R159, [R1+0x40c] ;  /* 0x00040c00019f7983 */ /* 0x000ee20000300800 */
[----:B-1---5:R-:W-:Y:S01]  /*1b290*/  HADD2.F32 R158, -RZ, R153.H0_H0 ;  /* 0x20000099ff9e7230 */ /* 0x022fe20000004100 */
[----:B------:R-:W-:Y:S01]  /*1b2a0*/  ISETP.GT.AND P3, PT, R3, 0x8, PT ;  /* 0x000000080300780c */ /* 0x000fe20003f64270 */
[----:B------:R-:W-:Y:S01]  /*1b2b0*/  BSSY B1, `(.L_x_34) ;  /* 0x000000a000017945 */ /* 0x000fe20003800000 */
[----:B------:R-:W-:Y:S02]  /*1b2c0*/  LOP3.LUT R17, R17, 0xfffffffb, RZ, 0xc0, !PT ;  /* 0xfffffffb11117812 */ /* 0x000fe400078ec0ff */
[----:B------:R-:W-:Y:S01]  /*1b2d0*/  FMUL R158, R158, R16 ;  /* 0x000000109e9e7220 */ /* 0x000fe20000400000 */
[----:B------:R-:W-:-:S08]  /*1b2e0*/  ISETP.GT.AND P0, PT, R0, RZ, P3 ;  /* 0x000000ff0000720c */ /* 0x000fd00001f04270 */
[----:B------:R-:W-:Y:S01]  /*1b2f0*/  @P3 LOP3.LUT R17, R17, 0x4, RZ, 0xfc, !PT ;  /* 0x0000000411113812 */ /* 0x000fe200078efcff */
[----:B---3--:R-:W-:-:S05]  /*1b300*/  FFMA R158, R159, R2, R158 ;  /* 0x000000029f9e7223 */ /* 0x008fca000000009e */
[----:B------:R-:W-:-:S05]  /*1b310*/  F2FP.F16.F32.PACK_AB R158, RZ, R158 ;  /* 0x0000009eff9e723e */ /* 0x000fca00000000ff */
[----:B------:R1:W-:Y:S01]  /*1b320*/  @P1 STG.E.U16 desc[UR36][R6.64+0x2], R158 ;  /* 0x0000029e06001986 */ /* 0x0003e2000c101524 */
[----:B------:R-:W-:Y:S05]  /*1b330*/  @!P0 BRA `(.L_x_35) ;  /* 0x0000000000048947 */ /* 0x000fea0003800000 */
[----:B------:R3:W5:Y:S02]  /*1b340*/  LDG.E.LTC128B.U16 R153, desc[UR36][R14.64+0x10] ;  /* 0x000010240e997981 */ /* 0x000764000c1e1520 */
.L_x_35:
[----:B------:R-:W-:Y:S05]  /*1b350*/  BSYNC B1 ;  /* 0x0000000000017941 */ /* 0x000fea0003800000 */
.L_x_34:
[----:B------:R-:W4:Y:S01]  /*1b360*/  LDL.LU R159, [R1+0x410] ;  /* 0x00041000019f7983 */ /* 0x000f220000300800 */
[----:B-1---5:R-:W-:Y:S01]  /*1b370*/  HADD2.F32 R158, -RZ, R153.H0_H0 ;  /* 0x20000099ff9e7230 */ /* 0x022fe20000004100 */
[----:B------:R-:W-:Y:S01]  /*1b380*/  ISETP.GT.AND P2, PT, R3, 0x9, PT ;  /* 0x000000090300780c */ /* 0x000fe20003f44270 */
[----:B------:R-:W-:Y:S01]  /*1b390*/  BSSY B1, `(.L_x_36) ;  /* 0x000000a000017945 */ /* 0x000fe20003800000 */
[----:B------:R-:W-:Y:S02]  /*1b3a0*/  LOP3.LUT R17, R17, 0xfffffff7, RZ, 0xc0, !PT ;  /* 0xfffffff711117812 */ /* 0x000fe400078ec0ff */
[----:B------:R-:W-:Y:S01]  /*1b3b0*/  FMUL R158, R158, R16 ;  /* 0x000000109e9e7220 */ /* 0x000fe20000400000 */
[----:B------:R-:W-:-:S08]  /*1b3c0*/  ISETP.GT.AND P1, PT, R0, RZ, P2 ;  /* 0x000000ff0000720c */ /* 0x000fd00001724270 */
[----:B------:R-:W-:Y:S01]  /*1b3d0*/  @P2 LOP3.LUT R17, R17, 0x8, RZ, 0xfc, !PT ;  /* 0x0000000811112812 */ /* 0x000fe200078efcff */
[----:B----4-:R-:W-:-:S05]  /*1b3e0*/  FFMA R158, R159, R2, R158 ;  /* 0x000000029f9e7223 */ /* 0x010fca000000009e */
[----:B------:R-:W-:-:S05]  /*1b3f0*/  F2FP.F16.F32.PACK_AB R158, RZ, R158 ;  /* 0x0000009eff9e723e */ /* 0x000fca00000000ff */
[----:B------:R1:W-:Y:S01]  /*1b400*/  @P0 STG.E.U16 desc[UR36][R4.64+0x10], R158 ;  /* 0x0000109e04000986 */ /* 0x0003e2000c101524 */
[----:B------:R-:W-:Y:S05]  /*1b410*/  @!P1 BRA `(.L_x_37) ;  /* 0x0000000000049947 */ /* 0x000fea0003800000 */
[----:B------:R4:W5:Y:S02]  /*1b420*/  LDG.E.LTC128B.U16 R153, desc[UR36][R14.64+0x12] ;  /* 0x000012240e997981 */ /* 0x000964000c1e1520 */
.L_x_37:
[----:B------:R-:W-:Y:S05]  /*1b430*/  BSYNC B1 ;  /* 0x0000000000017941 */ /* 0x000fea0003800000 */
.L_x_36:
[----:B------:R-:W2:Y:S01]  /*1b440*/  LDL.LU R159, [R1+0x414] ;  /* 0x00041400019f7983 */ /* 0x000ea20000300800 */
[----:B-1---5:R-:W-:Y:S01]  /*1b450*/  HADD2.F32 R158, -RZ, R153.H0_H0 ;  /* 0x20000099ff9e7230 */ /* 0x022fe20000004100 */
[----:B------:R-:W-:Y:S01]  /*1b460*/  ISETP.GT.AND P0, PT, R0, 0x8, P3 ;  /* 0x000000080000780c */ /* 0x000fe20001f04270 */
[----:B------:R-:W-:Y:S03]  /*1b470*/  BSSY B1, `(.L_x_38) ;  /* 0x0000007000017945 */ /* 0x000fe60003800000 */
[----:B------:R-:W-:-:S04]  /*1b480*/  FMUL R158, R158, R16 ;  /* 0x000000109e9e7220 */ /* 0x000fc80000400000 */
[----:B--2---:R-:W-:-:S05]  /*1b490*/  FFMA R158, R159, R2, R158 ;  /* 0x000000029f9e7223 */ /* 0x004fca000000009e */
[----:B------:R-:W-:-:S05]  /*1b4a0*/  F2FP.F16.F32.PACK_AB R158, RZ, R158 ;  /* 0x0000009eff9e723e */ /* 0x000fca00000000ff */
[----:B------:R1:W-:Y:S01]  /*1b4b0*/  @P1 STG.E.U16 desc[UR36][R4.64+0x12], R158 ;  /* 0x0000129e04001986 */ /* 0x0003e2000c101524 */
[----:B------:R-:W-:Y:S05]  /*1b4c0*/  @!P0 BRA `(.L_x_39) ;  /* 0x0000000000048947 */ /* 0x000fea0003800000 */
[----:B------:R2:W5:Y:S02]  /*1b4d0*/  LDG.E.LTC128B.U16 R153, desc[UR36][R12.64+0x10] ;  /* 0x000010240c997981 */ /* 0x000564000c1e1520 */
.L_x_39:
[----:B------:R-:W-:Y:S05]  /*1b4e0*/  BSYNC B1 ;  /* 0x0000000000017941 */ /* 0x000fea0003800000 */
.L_x_38:
[----:B------:R-:W3:Y:S01]  /*1b4f0*/  LDL.LU R159, [R1+0x418] ;  /* 0x00041800019f7983 */ /* 0x000ee20000300800 */
[----:B-1---5:R-:W-:Y:S01]  /*1b500*/  HADD2.F32 R158, -RZ, R153.H0_H0 ;  /* 0x20000099ff9e7230 */ /* 0x022fe20000004100 */
[----:B------:R-:W-:Y:S01]  /*1b510*/  ISETP.GT.AND P1, PT, R0, 0x8, P2 ;  /* 0x000000080000780c */ /* 0x000fe20001724270 */
[----:B------:R-:W-:Y:S03]  /*1b520*/  BSSY B1, `(.L_x_40) ;  /* 0x0000007000017945 */ /* 0x000fe60003800000 */
[----:B------:R-:W-:-:S04]  /*1b530*/  FMUL R158, R158, R16 ;  /* 0x000000109e9e7220 */ /* 0x000fc80000400000 */
[----:B---3--:R-:W-:-:S05]  /*1b540*/  FFMA R158, R159, R2, R158 ;  /* 0x000000029f9e7223 */ /* 0x008fca000000009e */
[----:B------:R-:W-:-:S05]  /*1b550*/  F2FP.F16.F32.PACK_AB R158, RZ, R158 ;  /* 0x0000009eff9e723e */ /* 0x000fca00000000ff */
[----:B------:R1:W-:Y:S01]  /*1b560*/  @P0 STG.E.U16 desc[UR36][R6.64+0x10], R158 ;  /* 0x0000109e06000986 */ /* 0x0003e2000c101524 */
[----:B------:R-:W-:Y:S05]  /*1b570*/  @!P1 BRA `(.L_x_41) ;  /* 0x0000000000049947 */ /* 0x000fea0003800000 */
[----:B------:R3:W5:Y:S02]  /*1b580*/  LDG.E.LTC128B.U16 R153, desc[UR36][R12.64+0x12] ;  /* 0x000012240c997981 */ /* 0x000764000c1e1520 */
.L_x_41:
[----:B------:R-:W-:Y:S05]  /*1b590*/  BSYNC B1 ;  /* 0x0000000000017941 */ /* 0x000fea0003800000 */
.L_x_40:
[----:B------:R-:W2:Y:S01]  /*1b5a0*/  LDL.LU R159, [R1+0x41c] ;  /* 0x00041c00019f7983 */ /* 0x000ea20000300800 */
[----:B-1---5:R-:W-:Y:S01]  /*1b5b0*/  HADD2.F32 R158, -RZ, R153.H0_H0 ;  /* 0x20000099ff9e7230 */ /* 0x022fe20000004100 */
[----:B------:R-:W-:Y:S01]  /*1b5c0*/  ISETP.GT.AND P2, PT, R3, 0x10, PT ;  /* 0x000000100300780c */ /* 0x000fe20003f44270 */
[----:B------:R-:W-:Y:S01]  /*1b5d0*/  BSSY B1, `(.L_x_42) ;  /* 0x000000a000017945 */ /* 0x000fe20003800000 */
[----:B------:R-:W-:Y:S02]  /*1b5e0*/  LOP3.LUT R17, R17, 0xffffffef, RZ, 0xc0, !PT ;  /* 0xffffffef11117812 */ /* 0x000fe400078ec0ff */
[----:B------:R-:W-:Y:S01]  /*1b5f0*/  FMUL R158, R158, R16 ;  /* 0x000000109e9e7220 */ /* 0x000fe20000400000 */
[----:B------:R-:W-:-:S08]  /*1b600*/  ISETP.GT.AND P0, PT, R0, RZ, P2 ;  /* 0x000000ff0000720c */ /* 0x000fd00001704270 */
[----:B------:R-:W-:Y:S01]  /*1b610*/  @P2 LOP3.LUT R17, R17, 0x10, RZ, 0xfc, !PT ;  /* 0x0000001011112812 */ /* 0x000fe200078efcff */
[----:B--2---:R-:W-:-:S05]  /*1b620*/  FFMA R158, R159, R2, R158 ;  /* 0x000000029f9e7223 */ /* 0x004fca000000009e */
[----:B------:R-:W-:-:S05]  /*1b630*/  F2FP.F16.F32.PACK_AB R158, RZ, R158 ;  /* 0x0000009eff9e723e */ /* 0x000fca00000000ff */
[----:B------:R1:W-:Y:S01]  /*1b640*/  @P1 STG.E.U16 desc[UR36][R6.64+0x12], R158 ;  /* 0x0000129e06001986 */ /* 0x0003e2000c101524 */
[----:B------:R-:W-:Y:S05]  /*1b650*/  @!P0 BRA `(.L_x_43) ;  /* 0x0000000000048947 */ /* 0x000fea0003800000 */
[----:B------:R2:W5:Y:S02]  /*1b660*/  LDG.E.LTC128B.U16 R153, desc[UR36][R14.64+0x20] ;  /* 0x000020240e997981 */ /* 0x000564000c1e1520 */
.L_x_43:
[----:B------:R-:W-:Y:S05]  /*1b670*/  BSYNC B1 ;  /* 0x0000000000017941 */ /* 0x000fea0003800000 */
.L_x_42:
[----:B------:R-:W3:Y:S01]  /*1b680*/  LDL.LU R159, [R1+0x420] ;  /* 0x00042000019f7983 */ /* 0x000ee20000300800 */
[----:B-1---5:R-:W-:Y:S01]  /*1b690*/  HADD2.F32 R158, -RZ, R153.H0_H0 ;  /* 0x20000099ff9e7230 */ /* 0x022fe20000004100 */
[----:B------:R-:W-:Y:S01]  /*1b6a0*/  ISETP.GT.AND P1, PT, R3, 0x11, PT ;  /* 0x000000110300780c */ /* 0x000fe20003f24270 */
[----:B------:R-:W-:Y:S01]  /*1b6b0*/  BSSY B1, `(.L_x_44) ;  /* 0x000000a000017945 */ /* 0x000fe20003800000 */
[----:B------:R-:W-:Y:S02]  /*1b6c0*/  LOP3.LUT R18, R18, 0xfbffffff, RZ, 0xc0, !PT ;  /* 0xfbffffff12127812 */ /* 0x000fe400078ec0ff */
[----:B------:R-:W-:-:S09]  /*1b6d0*/  FMUL R158, R158, R16 ;  /* 0x000000109e9e7220 */ /* 0x000fd20000400000 */
[----:B------:R-:W-:Y:S01]  /*1b6e0*/  @P1 LOP3.LUT R18, R18, 0x4000000, RZ, 0xfc, !PT ;  /* 0x0400000012121812 */ /* 0x000fe200078efcff */
[----:B---3--:R-:W-:-:S05]  /*1b6f0*/  FFMA R158, R159, R2, R158 ;  /* 0x000000029f9e7223 */ /* 0x008fca000000009e */
[----:B------:R-:W-:-:S05]  /*1b700*/  F2FP.F16.F32.PACK_AB R158, RZ, R158 ;  /* 0x0000009eff9e723e */ /* 0x000fca00000000ff */
[----:B------:R1:W-:Y:S01]  /*1b710*/  @P0 STG.E.U16 desc[UR36][R4.64+0x20], R158 ;  /* 0x0000209e04000986 */ /* 0x0003e2000c101524 */
[----:B------:R-:W-:-:S13]  /*1b720*/  ISETP.GT.AND P0, PT, R0, RZ, P1 ;  /* 0x000000ff0000720c */ /* 0x000fda0000f04270 */
[----:B-1----:R-:W-:Y:S05]  /*1b730*/  @!P0 BRA `(.L_x_45) ;  /* 0x0000000000048947 */ /* 0x002fea0003800000 */
[----:B------:R1:W5:Y:S02]  /*1b740*/  LDG.E.LTC128B.U16 R153, desc[UR36][R14.64+0x22] ;  /* 0x000022240e997981 */ /* 0x000364000c1e1520 */
.L_x_45:
[----:B------:R-:W-:Y:S05]  /*1b750*/  BSYNC B1 ;  /* 0x0000000000017941 */ /* 0x000fea0003800000 */
.L_x_44:
[----:B------:R-:W3:Y:S01]  /*1b760*/  LDL.LU R159, [R1+0x424] ;  /* 0x00042400019f7983 */ /* 0x000ee20000300800 */
[----:B-----5:R-:W-:Y:S01]  /*1b770*/  HADD2.F32 R158, -RZ, R153.H0_H0 ;  /* 0x20000099ff9e7230 */ /* 0x020fe20000004100 */
[----:B------:R-:W-:Y:S04]  /*1b780*/  BSSY B1, `(.L_x_46) ;  /* 0x0000008000017945 */ /* 0x000fe80003800000 */
[----:B------:R-:W-:-:S04]  /*1b790*/  FMUL R158, R158, R16 ;  /* 0x000000109e9e7220 */ /* 0x000fc80000400000 */
[----:B---3--:R-:W-:-:S05]  /*1b7a0*/  FFMA R158, R159, R2, R158 ;  /* 0x000000029f9e7223 */ /* 0x008fca000000009e */
[----:B------:R-:W-:-:S05]  /*1b7b0*/  F2FP.F16.F32.PACK_AB R158, RZ, R158 ;  /* 0x0000009eff9e723e */ /* 0x000fca00000000ff */
[----:B------:R3:W-:Y:S01]  /*1b7c0*/  @P0 STG.E.U16 desc[UR36][R4.64+0x22], R158 ;  /* 0x0000229e04000986 */ /* 0x0007e2000c101524 */
[----:B------:R-:W-:-:S13]  /*1b7d0*/  ISETP.GT.AND P0, PT, R0, 0x8, P2 ;  /* 0x000000080000780c */ /* 0x000fda0001704270 */
[----:B---3--:R-:W-:Y:S05]  /*1b7e0*/  @!P0 BRA `(.L_x_47) ;  /* 0x0000000000048947 */ /* 0x008fea0003800000 */
[----:B------:R3:W5:Y:S02]  /*1b7f0*/  LDG.E.LTC128B.U16 R153, desc[UR36][R12.64+0x20] ;  /* 0x000020240c997981 */ /* 0x000764000c1e1520 */
.L_x_47:
[----:B------:R-:W-:Y:S05]  /*1b800*/  BSYNC B1 ;  /* 0x0000000000017941 */ /* 0x000fea0003800000 */
.L_x_46:
[----:B------:R-:W2:Y:S01]  /*1b810*/  LDL.LU R159, [R1+0x428] ;  /* 0x00042800019f7983 */ /* 0x000ea20000300800 */
[----:B-----5:R-:W-:Y:S01]  /*1b820*/  HADD2.F32 R158, -RZ, R153.H0_H0 ;  /* 0x20000099ff9e7230 */ /* 0x020fe20000004100 */
[----:B------:R-:W-:Y:S04]  /*1b830*/  BSSY B1, `(.L_x_48) ;  /* 0x0000008000017945 */ /* 0x000fe80003800000 */
[----:B------:R-:W-:-:S04]  /*1b840*/  FMUL R158, R158, R16 ;  /* 0x000000109e9e7220 */ /* 0x000fc80000400000 */
[----:B--2---:R-:W-:-:S05]  /*1b850*/  FFMA R158, R159, R2, R158 ;  /* 0x000000029f9e7223 */ /* 0x004fca000000009e */
[----:B------:R-:W-:-:S05]  /*1b860*/  F2FP.F16.F32.PACK_AB R158, RZ, R158 ;  /* 0x0000009eff9e723e */ /* 0x000fca00000000ff */
[----:B------:R2:W-:Y:S01]  /*1b870*/  @P0 STG.E.U16 desc[UR36][R6.64+0x20], R158 ;  /* 0x0000209e06000986 */ /* 0x0005e2000c101524 */
[----:B------:R-:W-:-:S13]  /*1b880*/  ISETP.GT.AND P0, PT, R0, 0x8, P1 ;  /* 0x000000080000780c */ /* 0x000fda0000f04270 */
[----:B--2---:R-:W-:Y:S05]  /*1b890*/  @!P0 BRA `(.L_x_49) ;  /* 0x0000000000048947 */ /* 0x004fea0003800000 */
[----:B------:R2:W5:Y:S02]  /*1b8a0*/  LDG.E.LTC128B.U16 R153, desc[UR36][R12.64+0x22] ;  /* 0x000022240c997981 */ /* 0x000564000c1e1520 */
.L_x_49:
[----:B------:R-:W-:Y:S05]  /*1b8b0*/  BSYNC B1 ;  /* 0x0000000000017941 */ /* 0x000fea0003800000 */
.L_x_48:
[----:B------:R-:W3:Y:S01]  /*1b8c0*/  LDL.LU R159, [R1+0x42c] ;  /* 0x00042c00019f7983 */ /* 0x000ee20000300800 */
[----:B-----5:R-:W-:Y:S01]  /*1b8d0*/  HADD2.F32 R158, -RZ, R153.H0_H0 ;  /* 0x20000099ff9e7230 */ /* 0x020fe20000004100 */
        /* <DEDUP_REMOVED lines=9> */
[----:B---3--:R-:W-:Y:S05]  /*1b970*/  @!P0 BRA `(.L_x_51) ;  /* 0x0000000000048947 */ /* 0x008fea0003800000 */
[----:B------:R3:W5:Y:S02]  /*1b980*/  LDG.E.LTC128B.U16 R153, desc[UR36][R14.64+0x30] ;  /* 0x000030240e997981 */ /* 0x000764000c1e1520 */
.L_x_51:
[----:B------:R-:W-:Y:S05]  /*1b990*/  BSYNC B1 ;  /* 0x0000000000017941 */ /* 0x000fea0003800000 */
.L_x_50:
[----:B------:R-:W2:Y:S01]  /*1b9a0*/  LDL.LU R159, [R1+0x430] ;  /* 0x00043000019f7983 */ /* 0x000ea20000300800 */
[----:B-----5:R-:W-:Y:S01]  /*1b9b0*/  HADD2.F32 R158, -RZ, R153.H0_H0 ;  /* 0x20000099ff9e7230 */ /* 0x020fe20000004100 */
[----:B------:R-:W-:Y:S01]  /*1b9c0*/  ISETP.GT.AND P1, PT, R3, 0x19, PT ;  /* 0x000000190300780c */ /* 0x000fe20003f24270 */
[----:B------:R-:W-:Y:S01]  /*1b9d0*/  BSSY B1, `(.L_x_52) ;  /* 0x000000a000017945 */ /* 0x000fe20003800000 */
[----:B------:R-:W-:Y:S02]  /*1b9e0*/  LOP3.LUT R18, R18, 0xfeffffff, RZ, 0xc0, !PT ;  /* 0xfeffffff12127812 */ /* 0x000fe400078ec0ff */
[----:B------:R-:W-:-:S09]  /*1b9f0*/  FMUL R158, R158, R16 ;  /* 0x000000109e9e7220 */ /* 0x000fd20000400000 */
[----:B------:R-:W-:Y:S01]  /*1ba00*/  @P1 LOP3.LUT R18, R18, 0x1000000, RZ, 0xfc, !PT ;  /* 0x0100000012121812 */ /* 0x000fe200078efcff */
[----:B--2---:R-:W-:-:S05]  /*1ba10*/  FFMA R158, R159, R2, R158 ;  /* 0x000000029f9e7223 */ /* 0x004fca000000009e */
[----:B------:R-:W-:-:S05]  /*1ba20*/  F2FP.F16.F32.PACK_AB R158, RZ, R158 ;  /* 0x0000009eff9e723e */ /* 0x000fca00000000ff */
[----:B------:R2:W-:Y:S01]  /*1ba30*/  @P0 STG.E.U16 desc[UR36][R4.64+0x30], R158 ;  /* 0x0000309e04000986 */ /* 0x0005e2000c101524 */
[----:B------:R-:W-:-:S13]  /*1ba40*/  ISETP.GT.AND P0, PT, R0, RZ, P1 ;  /* 0x000000ff0000720c */ /* 0x000fda0000f04270 */
[----:B--2---:R-:W-:Y:S05]  /*1ba50*/  @!P0 BRA `(.L_x_53) ;  /* 0x0000000000048947 */ /* 0x004fea0003800000 */
[----:B------:R2:W5:Y:S02]  /*1ba60*/  LDG.E.LTC128B.U16 R153, desc[UR36][R14.64+0x32] ;  /* 0x000032240e997981 */ /* 0x000564000c1e1520 */
.L_x_53:
[----:B------:R-:W-:Y:S05]  /*1ba70*/  BSYNC B1 ;  /* 0x0000000000017941 */ /* 0x000fea0003800000 */
.L_x_52:
        /* <DEDUP_REMOVED lines=10> */
.L_x_55:
[----:B------:R-:W-:Y:S05]  /*1bb20*/  BSYNC B1 ;  /* 0x0000000000017941 */ /* 0x000fea0003800000 */
.L_x_54:
        /* <DEDUP_REMOVED lines=10> */
.L_x_57:
[----:B------:R-:W-:Y:S05]  /*1bbd0*/  BSYNC B1 ;  /* 0x0000000000017941 */ /* 0x000fea0003800000 */
.L_x_56:
        /* <DEDUP_REMOVED lines=13> */
.L_x_59:
[----:B------:R-:W-:Y:S05]  /*1bcb0*/  BSYNC B1 ;  /* 0x0000000000017941 */ /* 0x000fea0003800000 */
.L_x_58:
        /* <DEDUP_REMOVED lines=13> */
.L_x_61:
[----:B------:R-:W-:Y:S05]  /*1bd90*/  BSYNC B1 ;  /* 0x0000000000017941 */ /* 0x000fea0003800000 */
.L_x_60:
        /* <DEDUP_REMOVED lines=10> */
.L_x_63:
[----:B------:R-:W-:Y:S05]  /*1be40*/  BSYNC B1 ;  /* 0x0000000000017941 */ /* 0x000fea0003800000 */
.L_x_62:
        /* <DEDUP_REMOVED lines=10> */
.L_x_65:
[----:B------:R-:W-:Y:S05]  /*1bef0*/  BSYNC B1 ;  /* 0x0000000000017941 */ /* 0x000fea0003800000 */
.L_x_64:
        /* <DEDUP_REMOVED lines=13> */
.L_x_67:
[----:B------:R-:W-:Y:S05]  /*1bfd0*/  BSYNC B1 ;  /* 0x0000000000017941 */ /* 0x000fea0003800000 */
.L_x_66:
        /* <DEDUP_REMOVED lines=13> */
.L_x_69:
[----:B------:R-:W-:Y:S05]  /*1c0b0*/  BSYNC B1 ;  /* 0x0000000000017941 */ /* 0x000fea0003800000 */
.L_x_68:
        /* <DEDUP_REMOVED lines=10> */
.L_x_71:
[----:B------:R-:W-:Y:S05]  /*1c160*/  BSYNC B1 ;  /* 0x0000000000017941 */ /* 0x000fea0003800000 */
.L_x_70:
        /* <DEDUP_REMOVED lines=10> */
.L_x_73:
[----:B------:R-:W-:Y:S05]  /*1c210*/  BSYNC B1 ;  /* 0x0000000000017941 */ /* 0x000fea0003800000 */
.L_x_72:
        /* <DEDUP_REMOVED lines=13> */
.L_x_75:
[----:B------:R-:W-:Y:S05]  /*1c2f0*/  BSYNC B1 ;  /* 0x0000000000017941 */ /* 0x000fea0003800000 */
.L_x_74:
[----:B------:R-:W2:Y:S01]  /*1c300*/  LDL.LU R159, [R1+0x460] ;  /* 0x00046000019f7983 */ /* 0x000ea20000300800 */
[----:B-----5:R-:W-:Y:S01]  /*1c310*/  HADD2.F32 R158, -RZ, R153.H0_H0 ;  /* 0x20000099ff9e7230 */ /* 0x020fe20000004100 */
[----:B------:R-:W-:Y:S01]  /*1c320*/  ISETP.GT.AND P1, PT, R3, 0x31, PT ;  /* 0x000000310300780c */ /* 0x000fe20003f24270 */
[----:B------:R-:W-:Y:S01]  /*1c330*/  BSSY B1, `(.L_x_76) ;  /* 0x000000b000017945 */ /* 0x000fe20003800000 */
[----:B------:R-:W-:Y:S02]  /*1c340*/  LOP3.LUT R18, R18, 0xfffbffff, RZ, 0xc0, !PT ;  /* 0xfffbffff12127812 */ /* 0x000fe400078ec0ff */
[----:B------:R-:W-:Y:S01]  /*1c350*/  FMUL R158, R158, R16 ;  /* 0x000000109e9e7220 */ /* 0x000fe20000400000 */
[----:B------:R-:W-:-:S08]  /*1c360*/  PRMT R161, R153, 0x7610, R161 ;  /* 0x0000761099a17816 */ /* 0x000fd000000000a1 */
[----:B------:R-:W-:Y:S01]  /*1c370*/  @P1 LOP3.LUT R18, R18, 0x40000, RZ, 0xfc, !PT ;  /* 0x0004000012121812 */ /* 0x000fe200078efcff */
[----:B--2---:R-:W-:-:S05]  /*1c380*/  FFMA R158, R159, R2, R158 ;  /* 0x000000029f9e7223 */ /* 0x004fca000000009e */
[----:B------:R-:W-:-:S05]  /*1c390*/  F2FP.F16.F32.PACK_AB R158, RZ, R158 ;  /* 0x0000009eff9e723e */ /* 0x000fca00000000ff */
[----:B------:R2:W-:Y:S01]  /*1c3a0*/  @P0 STG.E.U16 desc[UR36][R4.64+0x60], R158 ;  /* 0x0000609e04000986 */ /* 0x0005e2000c101524 */
[----:B------:R-:W-:-:S13]  /*1c3b0*/  ISETP.GT.AND P0, PT, R0, RZ, P1 ;  /* 0x000000ff0000720c */ /* 0x000fda0000f04270 */
[----:B--2---:R-:W-:Y:S05]  /*1c3c0*/  @!P0 BRA `(.L_x_77) ;  /* 0x0000000000048947 */ /* 0x004fea0003800000 */
[----:B------:R2:W5:Y:S02]  /*1c3d0*/  LDG.E.LTC128B.U16 R161, desc[UR36][R14.64+0x62] ;  /* 0x000062240ea17981 */ /* 0x000564000c1e1520 */
.L_x_77:
[----:B------:R-:W-:Y:S05]  /*1c3e0*/  BSYNC B1 ;  /* 0x0000000000017941 */ /* 0x000fea0003800000 */
.L_x_76:
[----:B------:R-:W3:Y:S01]  /*1c3f0*/  LDL.LU R158, [R1+0x464] ;  /* 0x00046400019e7983 */ /* 0x000ee20000300800 */
[----:B-----5:R-:W-:Y:S01]  /*1c400*/  HADD2.F32 R153, -RZ, R161.H0_H0 ;  /* 0x200000a1ff997230 */ /* 0x020fe20000004100 */
[----:B------:R-:W-:Y:S04]  /*1c410*/  BSSY B1, `(.L_x_78) ;  /* 0x0000023000017945 */ /* 0x000fe80003800000 */
[----:B------:R-:W-:-:S04]  /*1c420*/  FMUL R153, R153, R16 ;  /* 0x0000001099997220 */ /* 0x000fc80000400000 */
[----:B---3--:R-:W-:-:S05]  /*1c430*/  FFMA R153, R158, R2, R153 ;  /* 0x000000029e997223 */ /* 0x008fca0000000099 */
[----:B------:R-:W-:-:S05]  /*1c440*/  F2FP.F16.F32.PACK_AB R153, RZ, R153 ;  /* 0x00000099ff99723e */ /* 0x000fca00000000ff */
[----:B------:R3:W-:Y:S01]  /*1c450*/  @P0 STG.E.U16 desc[UR36][R4.64+0x62], R153 ;  /* 0x0000629904000986 */ /* 0x0007e2000c101524 */
[----:B------:R-:W-:-:S05]  /*1c460*/  IADD3 R19, P0, R19, 0x80, RZ ;  /* 0x0000008013137810 */ /* 0x000fca0007f1e0ff */
[----:B------:R-:W-:-:S04]  /*1c470*/  IMAD.WIDE.U32 R158, R19, R8, R22 ;  /* 0x00000008139e7225 */ /* 0x000fc800078e0016 */
[----:B---3--:R-:W-:Y:S01]  /*1c480*/  IMAD.X R153, RZ, RZ, UR7, P0 ;  /* 0x00000007ff997e24 */ /* 0x008fe200080e06ff */
[----:B------:R-:W-:-:S03]  /*1c490*/  LEA R162, P0, R158, R20, 0x1 ;  /* 0x000000149ea27211 */ /* 0x000fc600078008ff */
[----:B------:R-:W-:-:S04]  /*1c4a0*/  IMAD R153, R153, R8, RZ ;  /* 0x0000000899997224 */ /* 0x000fc800078e02ff */
[----:B------:R-:W-:-:S04]  /*1c4b0*/  IMAD R153, R19, R9, R153 ;  /* 0x0000000913997224 */ /* 0x000fc800078e0299 */
[----:B------:R-:W-:-:S05]  /*1c4c0*/  IMAD.IADD R9, R159, 0x1, R153 ;  /* 0x000000019f097824 */ /* 0x000fca00078e0299 */
[----:B------:R-:W-:Y:S01]  /*1c4d0*/  LEA.HI.X R163, R158, R21, R9, 0x1, P0 ;  /* 0x000000159ea37211 */ /* 0x000fe200000f0c09 */
[----:B------:R-:W-:-:S04]  /*1c4e0*/  IMAD.WIDE.U32 R158, R19, R8, R156 ;  /* 0x00000008139e7225 */ /* 0x000fc800078e009c */
[----:B------:R-:W-:Y:S01]  /*1c4f0*/  IMAD.WIDE.U32 R8, R19, R8, R10 ;  /* 0x0000000813087225 */ /* 0x000fe200078e000a */
[C---:B------:R-:W-:Y:S02]  /*1c500*/  IADD3 R22, R153.reuse, R159, RZ ;  /* 0x0000009f99167210 */ /* 0x040fe40007ffe0ff */
[----:B------:R-:W-:Y:S01]  /*1c510*/  IADD3 R156, P0, R10, R158, RZ ;  /* 0x0000009e0a9c7210 */ /* 0x000fe20007f1e0ff */
[----:B------:R-:W-:Y:S01]  /*1c520*/  IMAD.IADD R9, R153, 0x1, R9 ;  /* 0x0000000199097824 */ /* 0x000fe200078e0209 */
[----:B------:R-:W-:Y:S01]  /*1c530*/  PRMT R19, R161, 0x7610, R19 ;  /* 0x00007610a1137816 */ /* 0x000fe20000000013 */
[----:B------:R-:W-:-:S04]  /*1c540*/  IMAD.WIDE.U32 R8, R152, UR43, R8 ;  /* 0x0000002b98087c25 */ /* 0x000fc8000f8e0008 */
[----:B------:R-:W-:Y:S01]  /*1c550*/  IMAD.X R157, R11, 0x1, R22, P0 ;  /* 0x000000010b9d7824 */ /* 0x000fe200000e0616 */
[----:B------:R-:W-:Y:S01]  /*1c560*/  LEA R10, P0, R8, R20, 0x1 ;  /* 0x00000014080a7211 */ /* 0x000fe200078008ff */
[----:B------:R-:W-:Y:S02]  /*1c570*/  IMAD.IADD R9, R160, 0x1, R9 ;  /* 0x00000001a0097824 */ /* 0x000fe400078e0209 */
[----:B------:R-:W-:-:S03]  /*1c580*/  IMAD.WIDE.U32 R152, R152, UR43, R156 ;  /* 0x0000002b98987c25 */ /* 0x000fc6000f8e009c */
[----:B------:R-:W-:Y:S01]  /*1c590*/  LEA.HI.X R11, R8, R21, R9, 0x1, P0 ;  /* 0x00000015080b7211 */ /* 0x000fe200000f0c09 */
[----:B------:R-:W-:Y:S01]  /*1c5a0*/  IMAD.IADD R160, R160, 0x1, R153 ;  /* 0x00000001a0a07824 */ /* 0x000fe200078e0299 */
[----:B------:R-:W-:-:S04]  /*1c5b0*/  LEA R8, P0, R152, R20, 0x1 ;  /* 0x0000001498087211 */ /* 0x000fc800078008ff */
[----:B------:R-:W-:Y:S02]  /*1c5c0*/  LEA.HI.X R9, R152, R21, R160, 0x1, P0 ;  /* 0x0000001598097211 */ /* 0x000fe400000f0ca0 */
[----:B------:R-:W-:-:S05]  /*1c5d0*/  IADD3 R154, P0, R154, R158, RZ ;  /* 0x0000009e9a9a7210 */ /* 0x000fca0007f1e0ff */
[----:B------:R-:W-:Y:S01]  /*1c5e0*/  IMAD.X R22, R22, 0x1, R23, P0 ;  /* 0x0000000116167824 */ /* 0x000fe200000e0617 */
[----:B------:R-:W-:-:S04]  /*1c5f0*/  LEA R152, P0, R154, R20, 0x1 ;  /* 0x000000149a987211 */ /* 0x000fc800078008ff */
[----:B------:R-:W-:Y:S02]  /*1c600*/  LEA.HI.X R153, R154, R21, R22, 0x1, P0 ;  /* 0x000000159a997211 */ /* 0x000fe400000f0c16 */
[----:B------:R-:W-:-:S13]  /*1c610*/  ISETP.GT.AND P0, PT, R0, 0x8, P2 ;  /* 0x000000080000780c */ /* 0x000fda0001704270 */
[----:B------:R-:W-:Y:S05]  /*1c620*/  @!P0 BRA `(.L_x_79) ;  /* 0x0000000000048947 */ /* 0x000fea0003800000 */
[----:B------:R3:W5:Y:S02]  /*1c630*/  LDG.E.LTC128B.U16 R19, desc[UR36][R12.64+0x60] ;  /* 0x000060240c137981 */ /* 0x000764000c1e1520 */
.L_x_79:
[----:B------:R-:W-:Y:S05]  /*1c640*/  BSYNC B1 ;  /* 0x0000000000017941 */ /* 0x000fea0003800000 */
.L_x_78:
        /* <DEDUP_REMOVED lines=10> */
.L_x_81:
[----:B------:R-:W-:Y:S05]  /*1c6f0*/  BSYNC B1 ;  /* 0x0000000000017941 */ /* 0x000fea0003800000 */
.L_x_80:
        /* <DEDUP_REMOVED lines=13> */
.L_x_83:
[----:B------:R-:W-:Y:S05]  /*1c7d0*/  BSYNC B1 ;  /* 0x0000000000017941 */ /* 0x000fea0003800000 */
.L_x_82:
        /* <DEDUP_REMOVED lines=13> */
.L_x_85:
[----:B------:R-:W-:Y:S05]  /*1c8b0*/  BSYNC B1 ;  /* 0x0000000000017941 */ /* 0x000fea0003800000 */
.L_x_84:
        /* <DEDUP_REMOVED lines=10> */
.L_x_87:
[----:B------:R-:W-:Y:S05]  /*1c960*/  BSYNC B1 ;  /* 0x0000000000017941 */ /* 0x000fea0003800000 */
.L_x_86:
        /* <DEDUP_REMOVED lines=10> */
.L_x_89:
[----:B------:R-:W-:Y:S05]  /*1ca10*/  BSYNC B1 ;  /* 0x0000000000017941 */ /* 0x000fea0003800000 */
.L_x_88:
        /* <DEDUP_REMOVED lines=13> */
.L_x_91:
[----:B------:R-:W-:Y:S05]  /*1caf0*/  BSYNC B1 ;  /* 0x0000000000017941 */ /* 0x000fea0003800000 */
.L_x_90:
        /* <DEDUP_REMOVED lines=13> */
.L_x_93:
[----:B------:R-:W-:Y:S05]  /*1cbd0*/  BSYNC B1 ;  /* 0x0000000000017941 */ /* 0x000fea0003800000 */
.L_x_92:
        /* <DEDUP_REMOVED lines=10> */
.L_x_95:
[----:B------:R-:W-:Y:S05]  /*1cc80*/  BSYNC B1 ;  /* 0x0000000000017941 */ /* 0x000fea0003800000 */
.L_x_94:
        /* <DEDUP_REMOVED lines=10> */
.L_x_97:
[----:B------:R-:W-:Y:S05]  /*1cd30*/  BSYNC B1 ;  /* 0x0000000000017941 */ /* 0x000fea0003800000 */
.L_x_96:
        /* <DEDUP_REMOVED lines=13> */
.L_x_99:
[----:B------:R-:W-:Y:S05]  /*1ce10*/  BSYNC B1 ;  /* 0x0000000000017941 */ /* 0x000fea0003800000 */
.L_x_98:
        /* <DEDUP_REMOVED lines=13> */
.L_x_101:
[----:B------:R-:W-:Y:S05]  /*1cef0*/  BSYNC B1 ;  /* 0x0000000000017941 */ /* 0x000fea0003800000 */
.L_x_100:
        /* <DEDUP_REMOVED lines=10> */
.L_x_103:
[----:B------:R-:W-:Y:S05]  /*1cfa0*/  BSYNC B1 ;  /* 0x0000000000017941 */ /* 0x000fea0003800000 */
.L_x_102:
        /* <DEDUP_REMOVED lines=10> */
.L_x_105:
[----:B------:R-:W-:Y:S05]  /*1d050*/  BSYNC B1 ;  /* 0x0000000000017941 */ /* 0x000fea0003800000 */
.L_x_104:
        /* <DEDUP_REMOVED lines=13> */
.L_x_107:
[----:B------:R-:W-:Y:S05]  /*1d130*/  BSYNC B1 ;  /* 0x0000000000017941 */ /* 0x000fea0003800000 */
.L_x_106:
        /* <DEDUP_REMOVED lines=13> */
.L_x_109:
[----:B------:R-:W-:Y:S05]  /*1d210*/  BSYNC B1 ;  /* 0x0000000000017941 */ /* 0x000fea0003800000 */
.L_x_108:
        /* <DEDUP_REMOVED lines=10> */
.L_x_111:
[----:B------:R-:W-:Y:S05]  /*1d2c0*/  BSYNC B1 ;  /* 0x0000000000017941 */ /* 0x000fea0003800000 */
.L_x_110:
        /* <DEDUP_REMOVED lines=10> */
.L_x_113:
[----:B------:R-:W-:Y:S05]  /*1d370*/  BSYNC B1 ;  /* 0x0000000000017941 */ /* 0x000fea0003800000 */
.L_x_112:
        /* <DEDUP_REMOVED lines=13> */
.L_x_115:
[----:B------:R-:W-:Y:S05]  /*1d450*/  BSYNC B1 ;  /* 0x0000000000017941 */ /* 0x000fea0003800000 */
.L_x_114:
        /* <DEDUP_REMOVED lines=13> */
.L_x_117:
[----:B------:R-:W-:Y:S05]  /*1d530*/  BSYNC B1 ;  /* 0x0000000000017941 */ /* 0x000fea0003800000 */
.L_x_116:
        /* <DEDUP_REMOVED lines=10> */
.L_x_119:
[----:B------:R-:W-:Y:S05]  /*1d5e0*/  BSYNC B1 ;  /* 0x0000000000017941 */ /* 0x000fea0003800000 */
.L_x_118:
        /* <DEDUP_REMOVED lines=10> */
.L_x_121:
[----:B------:R-:W-:Y:S05]  /*1d690*/  BSYNC B1 ;  /* 0x0000000000017941 */ /* 0x000fea0003800000 */
.L_x_120:
        /* <DEDUP_REMOVED lines=13> */
.L_x_123:
[----:B------:R-:W-:Y:S05]  /*1d770*/  BSYNC B1 ;  /* 0x0000000000017941 */ /* 0x000fea0003800000 */
.L_x_122:
        /* <DEDUP_REMOVED lines=13> */
.L_x_125:
[----:B------:R-:W-:Y:S05]  /*1d850*/  BSYNC B1 ;  /* 0x0000000000017941 */ /* 0x000fea0003800000 */
.L_x_124:
        /* <DEDUP_REMOVED lines=10> */
.L_x_127:
[----:B------:R-:W-:Y:S05]  /*1d900*/  BSYNC B1 ;  /* 0x0000000000017941 */ /* 0x000fea0003800000 */
.L_x_126:
        /* <DEDUP_REMOVED lines=10> */
.L_x_129:
[----:B------:R-:W-:Y:S05]  /*1d9b0*/  BSYNC B1 ;  /* 0x0000000000017941 */ /* 0x000fea0003800000 */
.L_x_128:
        /* <DEDUP_REMOVED lines=13> */
.L_x_131:
[----:B------:R-:W-:Y:S05]  /*1da90*/  BSYNC B1 ;  /* 0x0000000000017941 */ /* 0x000fea0003800000 */
.L_x_130:
        /* <DEDUP_REMOVED lines=13> */
.L_x_133:
[----:B------:R-:W-:Y:S05]  /*1db70*/  BSYNC B1 ;  /* 0x0000000000017941 */ /* 0x000fea0003800000 */
.L_x_132:
        /* <DEDUP_REMOVED lines=10> */
.L_x_135:
[----:B------:R-:W-:Y:S05]  /*1dc20*/  BSYNC B1 ;  /* 0x0000000000017941 */ /* 0x000fea0003800000 */
.L_x_134:
        /* <DEDUP_REMOVED lines=10> */
.L_x_137:
[----:B------:R-:W-:Y:S05]  /*1dcd0*/  BSYNC B1 ;  /* 0x0000000000017941 */ /* 0x000fea0003800000 */
.L_x_136:
        /* <DEDUP_REMOVED lines=13> */
.L_x_139:
[----:B------:R-:W-:Y:S05]  /*1ddb0*/  BSYNC B1 ;  /* 0x0000000000017941 */ /* 0x000fea0003800000 */
.L_x_138:
        /* <DEDUP_REMOVED lines=13> */
.L_x_141:
[----:B------:R-:W-:Y:S05]  /*1de90*/  BSYNC B1 ;  /* 0x0000000000017941 */ /* 0x000fea0003800000 */
.L_x_140:
        /* <DEDUP_REMOVED lines=10> */
.L_x_143:
[----:B------:R-:W-:Y:S05]  /*1df40*/  BSYNC B1 ;  /* 0x0000000000017941 */ /* 0x000fea0003800000 */
.L_x_142:
        /* <DEDUP_REMOVED lines=10> */
.L_x_145:
[----:B------:R-:W-:Y:S05]  /*1dff0*/  BSYNC B1 ;  /* 0x0000000000017941 */ /* 0x000fea0003800000 */
.L_x_144:
        /* <DEDUP_REMOVED lines=13> */
.L_x_147:
[----:B------:R-:W-:Y:S05]  /*1e0d0*/  BSYNC B1 ;  /* 0x0000000000017941 */ /* 0x000fea0003800000 */
.L_x_146:
        /* <DEDUP_REMOVED lines=13> */
.L_x_149:
[----:B------:R-:W-:Y:S05]  /*1e1b0*/  BSYNC B1 ;  /* 0x0000000000017941 */ /* 0x000fea0003800000 */
.L_x_148:
        /* <DEDUP_REMOVED lines=10> */
.L_x_151:
[----:B------:R-:W-:Y:S05]  /*1e260*/  BSYNC B1 ;  /* 0x0000000000017941 */ /* 0x000fea0003800000 */
.L_x_150:
        /* <DEDUP_REMOVED lines=10> */
.L_x_153:
[----:B------:R-:W-:Y:S05]  /*1e310*/  BSYNC B1 ;  /* 0x0000000000017941 */ /* 0x000fea0003800000 */
.L_x_152:
        /* <DEDUP_REMOVED lines=13> */
.L_x_155:
[----:B------:R-:W-:Y:S05]  /*1e3f0*/  BSYNC B1 ;  /* 0x0000000000017941 */ /* 0x000fea0003800000 */
.L_x_154:
        /* <DEDUP_REMOVED lines=13> */
.L_x_157:
[----:B------:R-:W-:Y:S05]  /*1e4d0*/  BSYNC B1 ;  /* 0x0000000000017941 */ /* 0x000fea0003800000 */
.L_x_156:
        /* <DEDUP_REMOVED lines=10> */
.L_x_159:
[----:B------:R-:W-:Y:S05]  /*1e580*/  BSYNC B1 ;  /* 0x0000000000017941 */ /* 0x000fea0003800000 */
.L_x_158:
        /* <DEDUP_REMOVED lines=10> */
.L_x_161:
[----:B------:R-:W-:Y:S05]  /*1e630*/  BSYNC B1 ;  /* 0x0000000000017941 */ /* 0x000fea0003800000 */
.L_x_160:
        /* <DEDUP_REMOVED lines=13> */
.L_x_163:
[----:B------:R-:W-:Y:S05]  /*1e710*/  BSYNC B1 ;  /* 0x0000000000017941 */ /* 0x000fea0003800000 */
.L_x_162:
        /* <DEDUP_REMOVED lines=13> */
.L_x_165:
[----:B------:R-:W-:Y:S05]  /*1e7f0*/  BSYNC B1 ;  /* 0x0000000000017941 */ /* 0x000fea0003800000 */
.L_x_164:
        /* <DEDUP_REMOVED lines=10> */
.L_x_167:
[----:B------:R-:W-:Y:S05]  /*1e8a0*/  BSYNC B1 ;  /* 0x0000000000017941 */ /* 0x000fea0003800000 */
.L_x_166:
        /* <DEDUP_REMOVED lines=10> */
.L_x_169:
[----:B------:R-:W-:Y:S05]  /*1e950*/  BSYNC B1 ;  /* 0x0000000000017941 */ /* 0x000fea0003800000 */
.L_x_168:
        /* <DEDUP_REMOVED lines=13> */
.L_x_171:
[----:B------:R-:W-:Y:S05]  /*1ea30*/  BSYNC B1 ;  /* 0x0000000000017941 */ /* 0x000fea0003800000 */
.L_x_170:
        /* <DEDUP_REMOVED lines=13> */
.L_x_173:
[----:B------:R-:W-:Y:S05]  /*1eb10*/  BSYNC B1 ;  /* 0x0000000000017941 */ /* 0x000fea0003800000 */
.L_x_172:
        /* <DEDUP_REMOVED lines=10> */
.L_x_175:
[----:B------:R-:W-:Y:S05]  /*1ebc0*/  BSYNC B1 ;  /* 0x0000000000017941 */ /* 0x000fea0003800000 */
.L_x_174:
        /* <DEDUP_REMOVED lines=10> */
.L_x_177:
[----:B------:R-:W-:Y:S05]  /*1ec70*/  BSYNC B1 ;  /* 0x0000000000017941 */ /* 0x000fea0003800000 */
.L_x_176:
        /* <DEDUP_REMOVED lines=13> */
.L_x_179:
[----:B------:R-:W-:Y:S05]  /*1ed50*/  BSYNC B1 ;  /* 0x0000000000017941 */ /* 0x000fea0003800000 */
.L_x_178:
        /* <DEDUP_REMOVED lines=13> */
.L_x_181:
[----:B------:R-:W-:Y:S05]  /*1ee30*/  BSYNC B1 ;  /* 0x0000000000017941 */ /* 0x000fea0003800000 */
.L_x_180:
        /* <DEDUP_REMOVED lines=10> */
.L_x_183:
[----:B------:R-:W-:Y:S05]  /*1eee0*/  BSYNC B1 ;  /* 0x0000000000017941 */ /* 0x000fea0003800000 */
.L_x_182:
        /* <DEDUP_REMOVED lines=10> */
.L_x_185:
[----:B------:R-:W-:Y:S05]  /*1ef90*/  BSYNC B1 ;  /* 0x0000000000017941 */ /* 0x000fea0003800000 */
.L_x_184:
        /* <DEDUP_REMOVED lines=13> */
.L_x_187:
[----:B------:R-:W-:Y:S05]  /*1f070*/  BSYNC B1 ;  /* 0x0000000000017941 */ /* 0x000fea0003800000 */
.L_x_186:
        /* <DEDUP_REMOVED lines=13> */
.L_x_189:
[----:B------:R-:W-:Y:S05]  /*1f150*/  BSYNC B1 ;  /* 0x0000000000017941 */ /* 0x000fea0003800000 */
.L_x_188:
        /* <DEDUP_REMOVED lines=10> */
.L_x_191:
[----:B------:R-:W-:Y:S05]  /*1f200*/  BSYNC B1 ;  /* 0x0000000000017941 */ /* 0x000fea0003800000 */
.L_x_190:
        /* <DEDUP_REMOVED lines=10> */
.L_x_193:
[----:B------:R-:W-:Y:S05]  /*1f2b0*/  BSYNC B1 ;  /* 0x0000000000017941 */ /* 0x000fea0003800000 */
.L_x_192:
        /* <DEDUP_REMOVED lines=13> */
.L_x_195:
[----:B------:R-:W-:Y:S05]  /*1f390*/  BSYNC B1 ;  /* 0x0000000000017941 */ /* 0x000fea0003800000 */
.L_x_194:
        /* <DEDUP_REMOVED lines=13> */
.L_x_197:
[----:B------:R-:W-:Y:S05]  /*1f470*/  BSYNC B1 ;  /* 0x0000000000017941 */ /* 0x000fea0003800000 */
.L_x_196:
        /* <DEDUP_REMOVED lines=10> */
.L_x_199:
[----:B------:R-:W-:Y:S05]  /*1f520*/  BSYNC B1 ;  /* 0x0000000000017941 */ /* 0x000fea0003800000 */
.L_x_198:
        /* <DEDUP_REMOVED lines=10> */
.L_x_201:
[----:B------:R-:W-:Y:S05]  /*1f5d0*/  BSYNC B1 ;  /* 0x0000000000017941 */ /* 0x000fea0003800000 */
.L_x_200:
        /* <DEDUP_REMOVED lines=13> */
.L_x_203:
[----:B------:R-:W-:Y:S05]  /*1f6b0*/  BSYNC B1 ;  /* 0x0000000000017941 */ /* 0x000fea0003800000 */
.L_x_202:
        /* <DEDUP_REMOVED lines=13> */
.L_x_205:
[----:B------:R-:W-:Y:S05]  /*1f790*/  BSYNC B1 ;  /* 0x0000000000017941 */ /* 0x000fea0003800000 */
.L_x_204:
        /* <DEDUP_REMOVED lines=10> */
.L_x_207:
[----:B------:R-:W-:Y:S05]  /*1f840*/  BSYNC B1 ;  /* 0x0000000000017941 */ /* 0x000fea0003800000 */
.L_x_206:
        /* <DEDUP_REMOVED lines=10> */
.L_x_209:
[----:B------:R-:W-:Y:S05]  /*1f8f0*/  BSYNC B1 ;  /* 0x0000000000017941 */ /* 0x000fea0003800000 */
.L_x_208:
        /* <DEDUP_REMOVED lines=13> */
.L_x_211:
[----:B------:R-:W-:Y:S05]  /*1f9d0*/  BSYNC B1 ;  /* 0x0000000000017941 */ /* 0x000fea0003800000 */
.L_x_210:
        /* <DEDUP_REMOVED lines=13> */
.L_x_213:
[----:B------:R-:W-:Y:S05]  /*1fab0*/  BSYNC B1 ;  /* 0x0000000000017941 */ /* 0x000fea0003800000 */
.L_x_212:
        /* <DEDUP_REMOVED lines=10> */
.L_x_215:
[----:B------:R-:W-:Y:S05]  /*1fb60*/  BSYNC B1 ;  /* 0x0000000000017941 */ /* 0x000fea0003800000 */
.L_x_214:
        /* <DEDUP_REMOVED lines=10> */
.L_x_217:
[----:B------:R-:W-:Y:S05]  /*1fc10*/  BSYNC B1 ;  /* 0x0000000000017941 */ /* 0x000fea0003800000 */
.L_x_216:
        /* <DEDUP_REMOVED lines=13> */
.L_x_219:
[----:B------:R-:W-:Y:S05]  /*1fcf0*/  BSYNC B1 ;  /* 0x0000000000017941 */ /* 0x000fea0003800000 */
.L_x_218:
        /* <DEDUP_REMOVED lines=13> */
.L_x_221:
[----:B------:R-:W-:Y:S05]  /*1fdd0*/  BSYNC B1 ;  /* 0x0000000000017941 */ /* 0x000fea0003800000 */
.L_x_220:
        /* <DEDUP_REMOVED lines=10> */
.L_x_223:
[----:B------:R-:W-:Y:S05]  /*1fe80*/  BSYNC B1 ;  /* 0x0000000000017941 */ /* 0x000fea0003800000 */
.L_x_222:
        /* <DEDUP_REMOVED lines=10> */
.L_x_225:
[----:B------:R-:W-:Y:S05]  /*1ff30*/  BSYNC B1 ;  /* 0x0000000000017941 */ /* 0x000fea0003800000 */
.L_x_224:
        /* <DEDUP_REMOVED lines=13> */
.L_x_227:
[----:B------:R-:W-:Y:S05]  /*20010*/  BSYNC B1 ;  /* 0x0000000000017941 */ /* 0x000fea0003800000 */
.L_x_226:
        /* <DEDUP_REMOVED lines=13> */
.L_x_229:
[----:B------:R-:W-:Y:S05]  /*200f0*/  BSYNC B1 ;  /* 0x0000000000017941 */ /* 0x000fea0003800000 */
.L_x_228:
        /* <DEDUP_REMOVED lines=10> */
.L_x_231:
[----:B------:R-:W-:Y:S05]  /*201a0*/  BSYNC B1 ;  /* 0x0000000000017941 */ /* 0x000fea0003800000 */
.L_x_230:
        /* <DEDUP_REMOVED lines=10> */
.L_x_233:
[----:B------:R-:W-:Y:S05]  /*20250*/  BSYNC B1 ;  /* 0x0000000000017941 */ /* 0x000fea0003800000 */
.L_x_232:
        /* <DEDUP_REMOVED lines=13> */
.L_x_235:
[----:B------:R-:W-:Y:S05]  /*20330*/  BSYNC B1 ;  /* 0x0000000000017941 */ /* 0x000fea0003800000 */
.L_x_234:
        /* <DEDUP_REMOVED lines=13> */
.L_x_237:
[----:B------:R-:W-:Y:S05]  /*20410*/  BSYNC B1 ;  /* 0x0000000000017941 */ /* 0x000fea0003800000 */
.L_x_236:
        /* <DEDUP_REMOVED lines=10> */
.L_x_239:
[----:B------:R-:W-:Y:S05]  /*204c0*/  BSYNC B1 ;  /* 0x0000000000017941 */ /* 0x000fea0003800000 */
.L_x_238:
        /* <DEDUP_REMOVED lines=10> */
.L_x_241:
[----:B------:R-:W-:Y:S05]  /*20570*/  BSYNC B1 ;  /* 0x0000000000017941 */ /* 0x000fea0003800000 */
.L_x_240:
        /* <DEDUP_REMOVED lines=13> */
.L_x_243:
[----:B------:R-:W-:Y:S05]  /*20650*/  BSYNC B1 ;  /* 0x0000000000017941 */ /* 0x000fea0003800000 */
.L_x_242:
        /* <DEDUP_REMOVED lines=13> */
.L_x_245:
[----:B------:R-:W-:Y:S05]  /*20730*/  BSYNC B1 ;  /* 0x0000000000017941 */ /* 0x000fea0003800000 */
.L_x_244:
        /* <DEDUP_REMOVED lines=10> */
.L_x_247:
[----:B------:R-:W-:Y:S05]  /*207e0*/  BSYNC B1 ;  /* 0x0000000000017941 */ /* 0x000fea0003800000 */
.L_x_246:
        /* <DEDUP_REMOVED lines=10> */
.L_x_249:
[----:B------:R-:W-:Y:S05]  /*20890*/  BSYNC B1 ;  /* 0x0000000000017941 */ /* 0x000fea0003800000 */
.L_x_248:
        /* <DEDUP_REMOVED lines=13> */
.L_x_251:
[----:B------:R-:W-:Y:S05]  /*20970*/  BSYNC B1 ;  /* 0x0000000000017941 */ /* 0x000fea0003800000 */
.L_x_250:
        /* <DEDUP_REMOVED lines=13> */
.L_x_253:
[----:B------:R-:W-:Y:S05]  /*20a50*/  BSYNC B1 ;  /* 0x0000000000017941 */ /* 0x000fea0003800000 */
.L_x_252:
        /* <DEDUP_REMOVED lines=10> */
.L_x_255:
[----:B------:R-:W-:Y:S05]  /*20b00*/  BSYNC B1 ;  /* 0x0000000000017941 */ /* 0x000fea0003800000 */
.L_x_254:
        /* <DEDUP_REMOVED lines=10> */
.L_x_257:
[----:B------:R-:W-:Y:S05]  /*20bb0*/  BSYNC B1 ;  /* 0x0000000000017941 */ /* 0x000fea0003800000 */
.L_x_256:
        /* <DEDUP_REMOVED lines=13> */
.L_x_259:
[----:B------:R-:W-:Y:S05]  /*20c90*/  BSYNC B1 ;  /* 0x0000000000017941 */ /* 0x000fea0003800000 */
.L_x_258:
        /* <DEDUP_REMOVED lines=13> */
.L_x_261:
[----:B------:R-:W-:Y:S05]  /*20d70*/  BSYNC B1 ;  /* 0x0000000000017941 */ /* 0x000fea0003800000 */
.L_x_260:
        /* <DEDUP_REMOVED lines=10> */
.L_x_263:
[----:B------:R-:W-:Y:S05]  /*20e20*/  BSYNC B1 ;  /* 0x0000000000017941 */ /* 0x000fea0003800000 */
.L_x_262:
        /* <DEDUP_REMOVED lines=10> */
.L_x_265:
[----:B------:R-:W-:Y:S05]  /*20ed0*/  BSYNC B1 ;  /* 0x0000000000017941 */ /* 0x000fea0003800000 */
.L_x_264:
[----:B------:R-:W3:Y:S01]  /*20ee0*/  LDL.LU R21, [R1+0x5dc] ;  /* 0x0005dc0001157983 */ /* 0x000ee20000300800 */
[----:B-----5:R-:W-:Y:S01]  /*20ef0*/  HADD2.F32 R20, -RZ, R19.H0_H0 ;  /* 0x20000013ff147230 */ /* 0x020fe20000004100 */
[----:B------:R-:W-:Y:S01]  /*20f00*/  ISETP.GT.AND P3, PT, R3, 0xf0, PT ;  /* 0x000000f00300780c */ /* 0x000fe20003f64270 */
[----:B------:R-:W-:Y:S03]  /*20f10*/  BSSY B1, `(.L_x_266) ;  /* 0x0000008000017945 */ /* 0x000fe60003800000 */
[----:B------:R-:W-:-:S04]  /*20f20*/  FMUL R20, R20, R16 ;  /* 0x0000001014147220 */ /* 0x000fc80000400000 */
[----:B---3--:R-:W-:-:S05]  /*20f30*/  FFMA R20, R21, R2, R20 ;  /* 0x0000000215147223 */ /* 0x008fca0000000014 */
[----:B------:R-:W-:-:S05]  /*20f40*/  F2FP.F16.F32.PACK_AB R20, RZ, R20 ;  /* 0x00000014ff14723e */ /* 0x000fca00000000ff */
[----:B------:R3:W-:Y:S01]  /*20f50*/  @P0 STG.E.U16 desc[UR36][R6.64+0x1d2], R20 ;  /* 0x0001d21406000986 */ /* 0x0007e2000c101524 */
[----:B------:R-:W-:-:S13]  /*20f60*/  ISETP.GT.AND P0, PT, R0, RZ, P3 ;  /* 0x000000ff0000720c */ /* 0x000fda0001f04270 */
[----:B---3--:R-:W-:Y:S05]  /*20f70*/  @!P0 BRA `(.L_x_267) ;  /* 0x0000000000048947 */ /* 0x008fea0003800000 */
[----:B------:R3:W5:Y:S02]  /*20f80*/  LDG.E.LTC128B.U16 R19, desc[UR36][R14.64+0x1e0] ;  /* 0x0001e0240e137981 */ /* 0x000764000c1e1520 */
.L_x_267:
[----:B------:R-:W-:Y:S05]  /*20f90*/  BSYNC B1 ;  /* 0x0000000000017941 */ /* 0x000fea0003800000 */
.L_x_266:
[----:B------:R-:W2:Y:S01]  /*20fa0*/  LDL.LU R21, [R1+0x5e0] ;  /* 0x0005e00001157983 */ /* 0x000ea20000300800 */
[----:B-----5:R-:W-:Y:S01]  /*20fb0*/  HADD2.F32 R20, -RZ, R19.H0_H0 ;  /* 0x20000013ff147230 */ /* 0x020fe20000004100 */
[----:B------:R-:W-:Y:S01]  /*20fc0*/  ISETP.GT.AND P2, PT, R3, 0xf1, PT ;  /* 0x000000f10300780c */ /* 0x000fe20003f44270 */
[----:B------:R-:W-:Y:S03]  /*20fd0*/  BSSY B1, `(.L_x_268) ;  /* 0x0000008000017945 */ /* 0x000fe60003800000 */
[----:B------:R-:W-:-:S04]  /*20fe0*/  FMUL R20, R20, R16 ;  /* 0x0000001014147220 */ /* 0x000fc80000400000 */
[----:B--2---:R-:W-:-:S05]  /*20ff0*/  FFMA R20, R21, R2, R20 ;  /* 0x0000000215147223 */ /* 0x004fca0000000014 */
[----:B------:R-:W-:-:S05]  /*21000*/  F2FP.F16.F32.PACK_AB R20, RZ, R20 ;  /* 0x00000014ff14723e */ /* 0x000fca00000000ff */
[----:B------:R2:W-:Y:S01]  /*21010*/  @P0 STG.E.U16 desc[UR36][R4.64+0x1e0], R20 ;  /* 0x0001e01404000986 */ /* 0x0005e2000c101524 */
[----:B------:R-:W-:-:S13]  /*21020*/  ISETP.GT.AND P0, PT, R0, RZ, P2 ;  /* 0x000000ff0000720c */ /* 0x000fda0001704270 */
[----:B--2---:R-:W-:Y:S05]  /*21030*/  @!P0 BRA `(.L_x_269) ;  /* 0x0000000000048947 */ /* 0x004fea0003800000 */
[----:B------:R2:W5:Y:S02]  /*21040*/  LDG.E.LTC128B.U16 R19, desc[UR36][R14.64+0x1e2] ;  /* 0x0001e2240e137981 */ /* 0x000564000c1e1520 */
.L_x_269:
[----:B------:R-:W-:Y:S05]  /*21050*/  BSYNC B1 ;  /* 0x0000000000017941 */ /* 0x000fea0003800000 */
.L_x_268:
        /* <DEDUP_REMOVED lines=10> */
.L_x_271:
[----:B------:R-:W-:Y:S05]  /*21100*/  BSYNC B1 ;  /* 0x0000000000017941 */ /* 0x000fea0003800000 */
.L_x_270:
        /* <DEDUP_REMOVED lines=10> */
.L_x_273:
[----:B------:R-:W-:Y:S05]  /*211b0*/  BSYNC B1 ;  /* 0x0000000000017941 */ /* 0x000fea0003800000 */
.L_x_272:
        /* <DEDUP_REMOVED lines=11> */
.L_x_275:
[----:B------:R-:W-:Y:S05]  /*21270*/  BSYNC B1 ;  /* 0x0000000000017941 */ /* 0x000fea0003800000 */
.L_x_274:
[----:B------:R-:W2:Y:S01]  /*21280*/  LDL.LU R21, [R1+0x5f0] ;  /* 0x0005f00001157983 */ /* 0x000ea20000300800 */
[----:B-----5:R-:W-:Y:S01]  /*21290*/  HADD2.F32 R20, -RZ, R19.H0_H0 ;  /* 0x20000013ff147230 */ /* 0x020fe20000004100 */
[----:B------:R-:W-:Y:S04]  /*212a0*/  BSSY B1, `(.L_x_276) ;  /* 0x0000009000017945 */ /* 0x000fe80003800000 */
[----:B------:R-:W-:-:S04]  /*212b0*/  FMUL R20, R20, R16 ;  /* 0x0000001014147220 */ /* 0x000fc80000400000 */
[----:B--2---:R-:W-:-:S05]  /*212c0*/  FFMA R20, R21, R2, R20 ;  /* 0x0000000215147223 */ /* 0x004fca0000000014 */
[----:B------:R-:W-:-:S05]  /*212d0*/  F2FP.F16.F32.PACK_AB R20, RZ, R20 ;  /* 0x00000014ff14723e */ /* 0x000fca00000000ff */
[----:B------:R2:W-:Y:S01]  /*212e0*/  @P0 STG.E.U16 desc[UR36][R4.64+0x1f0], R20 ;  /* 0x0001f01404000986 */ /* 0x0005e2000c101524 */
[----:B------:R-:W-:-:S04]  /*212f0*/  ISETP.GT.AND P0, PT, R3, 0xf9, PT ;  /* 0x000000f90300780c */ /* 0x000fc80003f04270 */
[----:B------:R-:W-:-:S13]  /*21300*/  ISETP.GT.AND P4, PT, R0, RZ, P0 ;  /* 0x000000ff0000720c */ /* 0x000fda0000784270 */
[----:B--2---:R-:W-:Y:S05]  /*21310*/  @!P4 BRA `(.L_x_277) ;  /* 0x000000000004c947 */ /* 0x004fea0003800000 */
[----:B------:R2:W5:Y:S02]  /*21320*/  LDG.E.LTC128B.U16 R19, desc[UR36][R14.64+0x1f2] ;  /* 0x0001f2240e137981 */ /* 0x000564000c1e1520 */
.L_x_277:
[----:B------:R-:W-:Y:S05]  /*21330*/  BSYNC B1 ;  /* 0x0000000000017941 */ /* 0x000fea0003800000 */
.L_x_276:
        /* <DEDUP_REMOVED lines=10> */
.L_x_279:
[----:B------:R-:W-:Y:S05]  /*213e0*/  BSYNC B1 ;  /* 0x0000000000017941 */ /* 0x000fea0003800000 */
.L_x_278:
        /* <DEDUP_REMOVED lines=10> */
.L_x_281:
[----:B------:R-:W-:Y:S05]  /*21490*/  BSYNC B1 ;  /* 0x0000000000017941 */ /* 0x000fea0003800000 */
.L_x_280:
[----:B------:R-:W3:Y:S01]  /*214a0*/  LDL.LU R21, [R1+0x5fc] ;  /* 0x0005fc0001157983 */ /* 0x000ee20000300800 */
[----:B-----5:R-:W-:Y:S01]  /*214b0*/  HADD2.F32 R20, -RZ, R19.H0_H0 ;  /* 0x20000013ff147230 */ /* 0x020fe20000004100 */
[----:B------:R-:W-:Y:S02]  /*214c0*/  MOV R22, UR8 ;  /* 0x0000000800167c02 */ /* 0x000fe40008000f00 */
[----:B------:R-:W4:Y:S02]  /*214d0*/  LDL.LU R23, [R1+0x200] ;  /* 0x0002000001177983 */ /* 0x000f240000300800 */
[----:B------:R-:W-:-:S04]  /*214e0*/  FMUL R20, R20, R16 ;  /* 0x0000001014147220 */ /* 0x000fc80000400000 */
[----:B---3--:R-:W-:Y:S01]  /*214f0*/  FFMA R20, R21, R2, R20 ;  /* 0x0000000215147223 */ /* 0x008fe20000000014 */
[----:B------:R-:W-:-:S04]  /*21500*/  IMAD.U32 R21, RZ, RZ, UR9 ;  /* 0x00000009ff157e24 */ /* 0x000fc8000f8e00ff */
[----:B------:R-:W-:Y:S02]  /*21510*/  F2FP.F16.F32.PACK_AB R20, RZ, R20 ;  /* 0x00000014ff14723e */ /* 0x000fe400000000ff */
[----:B------:R-:W-:-:S03]  /*21520*/  SHF.L.U64.HI R155, R22, 0x8, R21 ;  /* 0x00000008169b7819 */ /* 0x000fc60000010215 */
[----:B------:R3:W-:Y:S02]  /*21530*/  @P4 STG.E.U16 desc[UR36][R6.64+0x1f2], R20 ;  /* 0x0001f21406004986 */ /* 0x0007e4000c101524 */
[----:B---3--:R-:W-:-:S04]  /*21540*/  IMAD.U32 R20, RZ, RZ, UR8 ;  /* 0x00000008ff147e24 */ /* 0x008fc8000f8e00ff */
[----:B------:R-:W-:-:S05]  /*21550*/  IMAD.SHL.U32 R154, R20, 0x100, RZ ;  /* 0x00000100149a7824 */ /* 0x000fca00078e00ff */
[----:B------:R-:W-:-:S05]  /*21560*/  IADD3 R20, P4, R154, R4, RZ ;  /* 0x000000049a147210 */ /* 0x000fca0007f9e0ff */
[----:B------:R-:W-:Y:S01]  /*21570*/  IMAD.X R21, R155, 0x1, R5, P4 ;  /* 0x000000019b157824 */ /* 0x000fe200020e0605 */
[----:B------:R-:W-:-:S13]  /*21580*/  ISETP.GT.AND P4, PT, R0, 0x80, P5 ;  /* 0x000000800000780c */ /* 0x000fda0002f84270 */
[----:B------:R-:W3:Y:S01]  /*21590*/  @P4 LDG.E.LTC128B.U16 R19, desc[UR36][R162.64] ;  /* 0x00000024a2134981 */ /* 0x000ee2000c1e1520 */
[----:B------:R-:W-:Y:S01]  /*215a0*/  BSSY B1, `(.L_x_282) ;  /* 0x000000a000017945 */ /* 0x000fe20003800000 */
[----:B---3--:R-:W-:-:S05]  /*215b0*/  HADD2.F32 R22, -RZ, R19.H0_H0 ;  /* 0x20000013ff167230 */ /* 0x008fca0000004100 */
[----:B------:R-:W-:-:S04]  /*215c0*/  FMUL R22, R22, R16 ;  /* 0x0000001016167220 */ /* 0x000fc80000400000 */
[----:B----4-:R-:W-:-:S05]  /*215d0*/  FFMA R22, R23, R2, R22 ;  /* 0x0000000217167223 */ /* 0x010fca0000000016 */
[----:B------:R-:W-:-:S05]  /*215e0*/  F2FP.F16.F32.PACK_AB R22, RZ, R22 ;  /* 0x00000016ff16723e */ /* 0x000fca00000000ff */
[----:B------:R3:W-:Y:S01]  /*215f0*/  @P4 STG.E.U16 desc[UR36][R20.64], R22 ;  /* 0x0000001614004986 */ /* 0x0007e2000c101524 */
[----:B------:R-:W-:-:S04]  /*21600*/  LOP3.LUT P4, RZ, R17, 0x2, RZ, 0xc0, !PT ;  /* 0x0000000211ff7812 */ /* 0x000fc8000788c0ff */
[----:B------:R-:W-:-:S13]  /*21610*/  ISETP.GT.AND P4, PT, R0, 0x80, P4 ;  /* 0x000000800000780c */ /* 0x000fda0002784270 */
[----:B---3--:R-:W-:Y:S05]  /*21620*/  @!P4 BRA `(.L_x_283) ;  /* 0x000000000004c947 */ /* 0x008fea0003800000 */
[----:B------:R3:W5:Y:S02]  /*21630*/  LDG.E.LTC128B.U16 R19, desc[UR36][R10.64+0x2] ;  /* 0x000002240a137981 */ /* 0x000764000c1e1520 */
.L_x_283:
[----:B------:R-:W-:Y:S05]  /*21640*/  BSYNC B1 ;  /* 0x0000000000017941 */ /* 0x000fea0003800000 */
.L_x_282:
[----:B------:R-:W4:Y:S01]  /*21650*/  LDL.LU R23, [R1+0x204] ;  /* 0x0002040001177983 */ /* 0x000f220000300800 */
[----:B-----5:R-:W-:Y:S01]  /*21660*/  HADD2.F32 R22, -RZ, R19.H0_H0 ;  /* 0x20000013ff167230 */ /* 0x020fe20000004100 */
[----:B------:R-:W-:Y:S01]  /*21670*/  ISETP.GT.AND P5, PT, R0, 0x88, P5 ;  /* 0x000000880000780c */ /* 0x000fe20002fa4270 */
[----:B------:R-:W-:Y:S03]  /*21680*/  BSSY B1, `(.L_x_284) ;  /* 0x0000009000017945 */ /* 0x000fe60003800000 */
[----:B------:R-:W-:-:S04]  /*21690*/  FMUL R22, R22, R16 ;  /* 0x0000001016167220 */ /* 0x000fc80000400000 */
[----:B----4-:R-:W-:-:S05]  /*216a0*/  FFMA R22, R23, R2, R22 ;  /* 0x0000000217167223 */ /* 0x010fca0000000016 */
[----:B------:R-:W-:-:S05]  /*216b0*/  F2FP.F16.F32.PACK_AB R22, RZ, R22 ;  /* 0x00000016ff16723e */ /* 0x000fca00000000ff */
[----:B------:R4:W-:Y:S02]  /*216c0*/  @P4 STG.E.U16 desc[UR36][R20.64+0x2], R22 ;  /* 0x0000021614004986 */ /* 0x0009e4000c101524 */
[----:B----4-:R-:W-:-:S05]  /*216d0*/  IADD3 R22, P4, R20, R164, RZ ;  /* 0x000000a414167210 */ /* 0x010fca0007f9e0ff */
[----:B------:R-:W-:Y:S01]  /*216e0*/  IMAD.X R23, R21, 0x1, R165, P4 ;  /* 0x0000000115177824 */ /* 0x000fe200020e06a5 */
[----:B------:R-:W-:Y:S07]  /*216f0*/  @!P5 BRA `(.L_x_285) ;  /* 0x000000000004d947 */ /* 0x000fee0003800000 */
[----:B------:R4:W5:Y:S02]  /*21700*/  LDG.E.LTC128B.U16 R19, desc[UR36][R152.64] ;  /* 0x0000002498137981 */ /* 0x000964000c1e1520 */
.L_x_285:
[----:B------:R-:W-:Y:S05]  /*21710*/  BSYNC B1 ;  /* 0x0000000000017941 */ /* 0x000fea0003800000 */
.L_x_284:
[----:B----4-:R-:W4:Y:S01]  /*21720*/  LDL.LU R153, [R1+0x208] ;  /* 0x0002080001997983 */ /* 0x010f220000300800 */
[----:B-----5:R-:W-:Y:S01]  /*21730*/  HADD2.F32 R152, -RZ, R19.H0_H0 ;  /* 0x20000013ff987230 */ /* 0x020fe20000004100 */
[----:B------:R-:W-:Y:S01]  /*21740*/  LOP3.LUT P4, RZ, R17, 0x2, RZ, 0xc0, !PT ;  /* 0x0000000211ff7812 */ /* 0x000fe2000788c0ff */
[----:B------:R-:W-:Y:S03]  /*21750*/  BSSY B1, `(.L_x_286) ;  /* 0x0000008000017945 */ /* 0x000fe60003800000 */
[----:B------:R-:W-:Y:S01]  /*21760*/  FMUL R152, R152, R16 ;  /* 0x0000001098987220 */ /* 0x000fe20000400000 */
[----:B------:R-:W-:-:S03]  /*21770*/  ISETP.GT.AND P4, PT, R0, 0x88, P4 ;  /* 0x000000880000780c */ /* 0x000fc60002784270 */
[----:B----4-:R-:W-:-:S05]  /*21780*/  FFMA R152, R153, R2, R152 ;  /* 0x0000000299987223 */ /* 0x010fca0000000098 */
[----:B------:R-:W-:-:S05]  /*21790*/  F2FP.F16.F32.PACK_AB R152, RZ, R152 ;  /* 0x00000098ff98723e */ /* 0x000fca00000000ff */
[----:B------:R4:W-:Y:S01]  /*217a0*/  @P5 STG.E.U16 desc[UR36][R22.64], R152 ;  /* 0x0000009816005986 */ /* 0x0009e2000c101524 */
[----:B------:R-:W-:Y:S05]  /*217b0*/  @!P4 BRA `(.L_x_287) ;  /* 0x000000000004c947 */ /* 0x000fea0003800000 */
[----:B------:R0:W5:Y:S02]  /*217c0*/  LDG.E.LTC128B.U16 R19, desc[UR36][R8.64+0x2] ;  /* 0x0000022408137981 */ /* 0x000164000c1e1520 */
.L_x_287:
[----:B------:R-:W-:Y:S05]  /*217d0*/  BSYNC B1 ;  /* 0x0000000000017941 */ /* 0x000fea0003800000 */
.L_x_286:
[----:B------:R-:W2:Y:S01]  /*217e0*/  LDL.LU R153, [R1+0x20c] ;  /* 0x00020c0001997983 */ /* 0x000ea20000300800 */
[----:B----45:R-:W-:Y:S01]  /*217f0*/  HADD2.F32 R152, -RZ, R19.H0_H0 ;  /* 0x20000013ff987230 */ /* 0x030fe20000004100 */
[----:B------:R-:W-:Y:S01]  /*21800*/  LOP3.LUT P5, RZ, R17, 0x4, RZ, 0xc0, !PT ;  /* 0x0000000411ff7812 */ /* 0x000fe200078ac0ff */
[----:B------:R-:W-:Y:S03]  /*21810*/  BSSY B1, `(.L_x_288) ;  /* 0x0000008000017945 */ /* 0x000fe60003800000 */
[----:B------:R-:W-:-:S04]  /*21820*/  FMUL R152, R152, R16 ;  /* 0x0000001098987220 */ /* 0x000fc80000400000 */
[----:B--2---:R-:W-:-:S05]  /*21830*/  FFMA R152, R153, R2, R152 ;  /* 0x0000000299987223 */ /* 0x004fca0000000098 */
[----:B------:R-:W-:-:S05]  /*21840*/  F2FP.F16.F32.PACK_AB R152, RZ, R152 ;  /* 0x00000098ff98723e */ /* 0x000fca00000000ff */
[----:B------:R2:W-:Y:S01]  /*21850*/  @P4 STG.E.U16 desc[UR36][R22.64+0x2], R152 ;  /* 0x0000029816004986 */ /* 0x0005e2000c101524 */
[----:B------:R-:W-:-:S13]  /*21860*/  ISETP.GT.AND P4, PT, R0, 0x80, P5 ;  /* 0x000000800000780c */ /* 0x000fda0002f84270 */
[----:B--2---:R-:W-:Y:S05]  /*21870*/  @!P4 BRA `(.L_x_289) ;  /* 0x000000000004c947 */ /* 0x004fea0003800000 */
[----:B------:R2:W5:Y:S02]  /*21880*/  LDG.E.LTC128B.U16 R19, desc[UR36][R10.64+0x10] ;  /* 0x000010240a137981 */ /* 0x000564000c1e1520 */
.L_x_289:
[----:B------:R-:W-:Y:S05]  /*21890*/  BSYNC B1 ;  /* 0x0000000000017941 */ /* 0x000fea0003800000 */
.L_x_288:
[----:B------:R-:W4:Y:S01]  /*218a0*/  LDL.LU R153, [R1+0x210] ;  /* 0x0002100001997983 */ /* 0x000f220000300800 */
[----:B-----5:R-:W-:Y:S01]  /*218b0*/  HADD2.F32 R152, -RZ, R19.H0_H0 ;  /* 0x20000013ff987230 */ /* 0x020fe20000004100 */
[----:B------:R-:W-:Y:S01]  /*218c0*/  LOP3.LUT P5, RZ, R17, 0x8, RZ, 0xc0, !PT ;  /* 0x0000000811ff7812 */ /* 0x000fe200078ac0ff */
[----:B------:R-:W-:Y:S03]  /*218d0*/  BSSY B1, `(.L_x_290) ;  /* 0x0000008000017945 */ /* 0x000fe60003800000 */
[----:B------:R-:W-:-:S04]  /*218e0*/  FMUL R152, R152, R16 ;  /* 0x0000001098987220 */ /* 0x000fc80000400000 */
[----:B----4-:R-:W-:-:S05]  /*218f0*/  FFMA R152, R153, R2, R152 ;  /* 0x0000000299987223 */ /* 0x010fca0000000098 */
[----:B------:R-:W-:-:S05]  /*21900*/  F2FP.F16.F32.PACK_AB R152, RZ, R152 ;  /* 0x00000098ff98723e */ /* 0x000fca00000000ff */
[----:B------:R4:W-:Y:S01]  /*21910*/  @P4 STG.E.U16 desc[UR36][R20.64+0x10], R152 ;  /* 0x0000109814004986 */ /* 0x0009e2000c101524 */
[----:B------:R-:W-:-:S13]  /*21920*/  ISETP.GT.AND P4, PT, R0, 0x80, P5 ;  /* 0x000000800000780c */ /* 0x000fda0002f84270 */
[----:B----4-:R-:W-:Y:S05]  /*21930*/  @!P4 BRA `(.L_x_291) ;  /* 0x000000000004c947 */ /* 0x010fea0003800000 */
[----:B------:R4:W5:Y:S02]  /*21940*/  LDG.E.LTC128B.U16 R19, desc[UR36][R10.64+0x12] ;  /* 0x000012240a137981 */ /* 0x000964000c1e1520 */
.L_x_291:
[----:B------:R-:W-:Y:S05]  /*21950*/  BSYNC B1 ;  /* 0x0000000000017941 */ /* 0x000fea0003800000 */
.L_x_290:
[----:B------:R-:W2:Y:S01]  /*21960*/  LDL.LU R153, [R1+0x214] ;  /* 0x0002140001997983 */ /* 0x000ea20000300800 */
[----:B-----5:R-:W-:Y:S01]  /*21970*/  HADD2.F32 R152, -RZ, R19.H0_H0 ;  /* 0x20000013ff987230 */ /* 0x020fe20000004100 */
[----:B------:R-:W-:Y:S04]  /*21980*/  BSSY B1, `(.L_x_292) ;  /* 0x0000009000017945 */ /* 0x000fe80003800000 */
[----:B------:R-:W-:-:S04]  /*21990*/  FMUL R152, R152, R16 ;  /* 0x0000001098987220 */ /* 0x000fc80000400000 */
[----:B--2---:R-:W-:-:S05]  /*219a0*/  FFMA R152, R153, R2, R152 ;  /* 0x0000000299987223 */ /* 0x004fca0000000098 */
[----:B------:R-:W-:-:S05]  /*219b0*/  F2FP.F16.F32.PACK_AB R152, RZ, R152 ;  /* 0x00000098ff98723e */ /* 0x000fca00000000ff */
[----:B------:R2:W-:Y:S01]  /*219c0*/  @P4 STG.E.U16 desc[UR36][R20.64+0x12], R152 ;  /* 0x0000129814004986 */ /* 0x0005e2000c101524 */
[----:B------:R-:W-:-:S04]  /*219d0*/  LOP3.LUT P4, RZ, R17, 0x4, RZ, 0xc0, !PT ;  /* 0x0000000411ff7812 */ /* 0x000fc8000788c0ff */
[----:B------:R-:W-:-:S13]  /*219e0*/  ISETP.GT.AND P4, PT, R0, 0x88, P4 ;  /* 0x000000880000780c */ /* 0x000fda0002784270 */
[----:B--2---:R-:W-:Y:S05]  /*219f0*/  @!P4 BRA `(.L_x_293) ;  /* 0x000000000004c947 */ /* 0x004fea0003800000 */
[----:B------:R2:W5:Y:S02]  /*21a00*/  LDG.E.LTC128B.U16 R19, desc[UR36][R8.64+0x10] ;  /* 0x0000102408137981 */ /* 0x000564000c1e1520 */
.L_x_293:
[----:B------:R-:W-:Y:S05]  /*21a10*/  BSYNC B1 ;  /* 0x0000000000017941 */ /* 0x000fea0003800000 */
.L_x_292:
        /* <DEDUP_REMOVED lines=10> */
.L_x_295:
[----:B------:R-:W-:Y:S05]  /*21ac0*/  BSYNC B1 ;  /* 0x0000000000017941 */ /* 0x000fea0003800000 */
.L_x_294:
[----:B------:R-:W2:Y:S01]  /*21ad0*/  LDL.LU R153, [R1+0x21c] ;  /* 0x00021c0001997983 */ /* 0x000ea20000300800 */
[----:B-----5:R-:W-:Y:S01]  /*21ae0*/  HADD2.F32 R152, -RZ, R19.H0_H0 ;  /* 0x20000013ff987230 */ /* 0x020fe20000004100 */
        /* <DEDUP_REMOVED lines=9> */
.L_x_297:
[----:B------:R-:W-:Y:S05]  /*21b80*/  BSYNC B1 ;  /* 0x0000000000017941 */ /* 0x000fea0003800000 */
.L_x_296:
[----:B------:R-:W3:Y:S01]  /*21b90*/  LDL.LU R153, [R1+0x220] ;  /* 0x0002200001997983 */ /* 0x000ee20000300800 */
[----:B-----5:R-:W-:Y:S01]  /*21ba0*/  HADD2.F32 R152, -RZ, R19.H0_H0 ;  /* 0x20000013ff987230 */ /* 0x020fe20000004100 */
[----:B------:R-:W-:Y:S01]  /*21bb0*/  LOP3.LUT P5, RZ, R18, 0x4000000, RZ, 0xc0, !PT ;  /* 0x0400000012ff7812 */ /* 0x000fe200078ac0ff */
[----:B------:R-:W-:Y:S03]  /*21bc0*/  BSSY B1, `(.L_x_298) ;  /* 0x0000008000017945 */ /* 0x000fe60003800000 */
[----:B------:R-:W-:-:S04]  /*21bd0*/  FMUL R152, R152, R16 ;  /* 0x0000001098987220 */ /* 0x000fc80000400000 */
[----:B---3--:R-:W-:-:S05]  /*21be0*/  FFMA R152, R153, R2, R152 ;  /* 0x0000000299987223 */ /* 0x008fca0000000098 */
[----:B------:R-:W-:-:S05]  /*21bf0*/  F2FP.F16.F32.PACK_AB R152, RZ, R152 ;  /* 0x00000098ff98723e */ /* 0x000fca00000000ff */
[----:B------:R3:W-:Y:S01]  /*21c00*/  @P4 STG.E.U16 desc[UR36][R20.64+0x20], R152 ;  /* 0x0000209814004986 */ /* 0x0007e2000c101524 */
[----:B------:R-:W-:-:S13]  /*21c10*/  ISETP.GT.AND P4, PT, R0, 0x80, P5 ;  /* 0x000000800000780c */ /* 0x000fda0002f84270 */
[----:B---3--:R-:W-:Y:S05]  /*21c20*/  @!P4 BRA `(.L_x_299) ;  /* 0x000000000004c947 */ /* 0x008fea0003800000 */
[----:B------:R3:W5:Y:S02]  /*21c30*/  LDG.E.LTC128B.U16 R19, desc[UR36][R10.64+0x22] ;  /* 0x000022240a137981 */ /* 0x000764000c1e1520 */
.L_x_299:
[----:B------:R-:W-:Y:S05]  /*21c40*/  BSYNC B1 ;  /* 0x0000000000017941 */ /* 0x000fea0003800000 */
.L_x_298:
        /* <DEDUP_REMOVED lines=11> */
.L_x_301:
[----:B------:R-:W-:Y:S05]  /*21d00*/  BSYNC B1 ;  /* 0x0000000000017941 */ /* 0x000fea0003800000 */
.L_x_300:
        /* <DEDUP_REMOVED lines=10> */
.L_x_303:
[----:B------:R-:W-:Y:S05]  /*21db0*/  BSYNC B1 ;  /* 0x0000000000017941 */ /* 0x000fea0003800000 */
.L_x_302:
        /* <DEDUP_REMOVED lines=11> */
.L_x_305:
[----:B------:R-:W-:Y:S05]  /*21e70*/  BSYNC B1 ;  /* 0x0000000000017941 */ /* 0x000fea0003800000 */
.L_x_304:
        /* <DEDUP_REMOVED lines=11> */
.L_x_307:
[----:B------:R-:W-:Y:S05]  /*21f30*/  BSYNC B1 ;  /* 0x0000000000017941 */ /* 0x000fea0003800000 */
.L_x_306:
        /* <DEDUP_REMOVED lines=11> */
.L_x_309:
[----:B------:R-:W-:Y:S05]  /*21ff0*/  BSYNC B1 ;  /* 0x0000000000017941 */ /* 0x000fea0003800000 */
.L_x_308:
        /* <DEDUP_REMOVED lines=10> */
.L_x_311:
[----:B------:R-:W-:Y:S05]  /*220a0*/  BSYNC B1 ;  /* 0x0000000000017941 */ /* 0x000fea0003800000 */
.L_x_310:
        /* <DEDUP_REMOVED lines=11> */
.L_x_313:
[----:B------:R-:W-:Y:S05]  /*22160*/  BSYNC B1 ;  /* 0x0000000000017941 */ /* 0x000fea0003800000 */
.L_x_312:
        /* <DEDUP_REMOVED lines=11> */
.L_x_315:
[----:B------:R-:W-:Y:S05]  /*22220*/  BSYNC B1 ;  /* 0x0000000000017941 */ /* 0x000fea0003800000 */
.L_x_314:
        /* <DEDUP_REMOVED lines=11> */
.L_x_317:
[----:B------:R-:W-:Y:S05]  /*222e0*/  BSYNC B1 ;  /* 0x0000000000017941 */ /* 0x000fea0003800000 */
.L_x_316:
        /* <DEDUP_REMOVED lines=10> */
.L_x_319:
[----:B------:R-:W-:Y:S05]  /*22390*/  BSYNC B1 ;  /* 0x0000000000017941 */ /* 0x000fea0003800000 */
.L_x_318:
        /* <DEDUP_REMOVED lines=11> */
.L_x_321:
[----:B------:R-:W-:Y:S05]  /*22450*/  BSYNC B1 ;  /* 0x0000000000017941 */ /* 0x000fea0003800000 */
.L_x_320:
        /* <DEDUP_REMOVED lines=11> */
.L_x_323:
[----:B------:R-:W-:Y:S05]  /*22510*/  BSYNC B1 ;  /* 0x0000000000017941 */ /* 0x000fea0003800000 */
.L_x_322:
        /* <DEDUP_REMOVED lines=11> */
.L_x_325:
[----:B------:R-:W-:Y:S05]  /*225d0*/  BSYNC B1 ;  /* 0x0000000000017941 */ /* 0x000fea0003800000 */
.L_x_324:
        /* <DEDUP_REMOVED lines=10> */
.L_x_327:
[----:B------:R-:W-:Y:S05]  /*22680*/  BSYNC B1 ;  /* 0x0000000000017941 */ /* 0x000fea0003800000 */
.L_x_326:
        /* <DEDUP_REMOVED lines=11> */
.L_x_329:
[----:B------:R-:W-:Y:S05]  /*22740*/  BSYNC B1 ;  /* 0x0000000000017941 */ /* 0x000fea0003800000 */
.L_x_328:
        /* <DEDUP_REMOVED lines=11> */
.L_x_331:
[----:B------:R-:W-:Y:S05]  /*22800*/  BSYNC B1 ;  /* 0x0000000000017941 */ /* 0x000fea0003800000 */
.L_x_330:
        /* <DEDUP_REMOVED lines=11> */
.L_x_333:
[----:B------:R-:W-:Y:S05]  /*228c0*/  BSYNC B1 ;  /* 0x0000000000017941 */ /* 0x000fea0003800000 */
.L_x_332:
        /* <DEDUP_REMOVED lines=10> */
.L_x_335:
[----:B------:R-:W-:Y:S05]  /*22970*/  BSYNC B1 ;  /* 0x0000000000017941 */ /* 0x000fea0003800000 */
.L_x_334:
        /* <DEDUP_REMOVED lines=11> */
.L_x_337:
[----:B------:R-:W-:Y:S05]  /*22a30*/  BSYNC B1 ;  /* 0x0000000000017941 */ /* 0x000fea0003800000 */
.L_x_336:
        /* <DEDUP_REMOVED lines=11> */
.L_x_339:
[----:B------:R-:W-:Y:S05]  /*22af0*/  BSYNC B1 ;  /* 0x0000000000017941 */ /* 0x000fea0003800000 */
.L_x_338:
        /* <DEDUP_REMOVED lines=11> */
.L_x_341:
[----:B------:R-:W-:Y:S05]  /*22bb0*/  BSYNC B1 ;  /* 0x0000000000017941 */ /* 0x000fea0003800000 */
.L_x_340:
        /* <DEDUP_REMOVED lines=10> */
.L_x_343:
[----:B------:R-:W-:Y:S05]  /*22c60*/  BSYNC B1 ;  /* 0x0000000000017941 */ /* 0x000fea0003800000 */
.L_x_342:
        /* <DEDUP_REMOVED lines=11> */
.L_x_345:
[----:B------:R-:W-:Y:S05]  /*22d20*/  BSYNC B1 ;  /* 0x0000000000017941 */ /* 0x000fea0003800000 */
.L_x_344:
        /* <DEDUP_REMOVED lines=11> */
.L_x_347:
[----:B------:R-:W-:Y:S05]  /*22de0*/  BSYNC B1 ;  /* 0x0000000000017941 */ /* 0x000fea0003800000 */
.L_x_346:
        /* <DEDUP_REMOVED lines=11> */
.L_x_349:
[----:B------:R-:W-:Y:S05]  /*22ea0*/  BSYNC B1 ;  /* 0x0000000000017941 */ /* 0x000fea0003800000 */
.L_x_348:
        /* <DEDUP_REMOVED lines=10> */
.L_x_351:
[----:B------:R-:W-:Y:S05]  /*22f50*/  BSYNC B1 ;  /* 0x0000000000017941 */ /* 0x000fea0003800000 */
.L_x_350:
        /* <DEDUP_REMOVED lines=11> */
.L_x_353:
[----:B------:R-:W-:Y:S05]  /*23010*/  BSYNC B1 ;  /* 0x0000000000017941 */ /* 0x000fea0003800000 */
.L_x_352:
        /* <DEDUP_REMOVED lines=11> */
.L_x_355:
[----:B------:R-:W-:Y:S05]  /*230d0*/  BSYNC B1 ;  /* 0x0000000000017941 */ /* 0x000fea0003800000 */
.L_x_354:
        /* <DEDUP_REMOVED lines=11> */
.L_x_357:
[----:B------:R-:W-:Y:S05]  /*23190*/  BSYNC B1 ;  /* 0x0000000000017941 */ /* 0x000fea0003800000 */
.L_x_356:
        /* <DEDUP_REMOVED lines=10> */
.L_x_359:
[----:B------:R-:W-:Y:S05]  /*23240*/  BSYNC B1 ;  /* 0x0000000000017941 */ /* 0x000fea0003800000 */
.L_x_358:
        /* <DEDUP_REMOVED lines=11> */
.L_x_361:
[----:B------:R-:W-:Y:S05]  /*23300*/  BSYNC B1 ;  /* 0x0000000000017941 */ /* 0x000fea0003800000 */
.L_x_360:
        /* <DEDUP_REMOVED lines=11> */
.L_x_363:
[----:B------:R-:W-:Y:S05]  /*233c0*/  BSYNC B1 ;  /* 0x0000000000017941 */ /* 0x000fea0003800000 */
.L_x_362:
        /* <DEDUP_REMOVED lines=11> */
.L_x_365:
[----:B------:R-:W-:Y:S05]  /*23480*/  BSYNC B1 ;  /* 0x0000000000017941 */ /* 0x000fea0003800000 */
.L_x_364:
        /* <DEDUP_REMOVED lines=10> */
.L_x_367:
[----:B------:R-:W-:Y:S05]  /*23530*/  BSYNC B1 ;  /* 0x0000000000017941 */ /* 0x000fea0003800000 */
.L_x_366:
        /* <DEDUP_REMOVED lines=11> */
.L_x_369:
[----:B------:R-:W-:Y:S05]  /*235f0*/  BSYNC B1 ;  /* 0x0000000000017941 */ /* 0x000fea0003800000 */
.L_x_368:
        /* <DEDUP_REMOVED lines=11> */
.L_x_371:
[----:B------:R-:W-:Y:S05]  /*236b0*/  BSYNC B1 ;  /* 0x0000000000017941 */ /* 0x000fea0003800000 */
.L_x_370:
        /* <DEDUP_REMOVED lines=11> */
.L_x_373:
[----:B------:R-:W-:Y:S05]  /*23770*/  BSYNC B1 ;  /* 0x0000000000017941 */ /* 0x000fea0003800000 */
.L_x_372:
        /* <DEDUP_REMOVED lines=10> */
.L_x_375:
[----:B------:R-:W-:Y:S05]  /*23820*/  BSYNC B1 ;  /* 0x0000000000017941 */ /* 0x000fea0003800000 */
.L_x_374:
        /* <DEDUP_REMOVED lines=11> */
.L_x_377:
[----:B------:R-:W-:Y:S05]  /*238e0*/  BSYNC B1 ;  /* 0x0000000000017941 */ /* 0x000fea0003800000 */
.L_x_376:
        /* <DEDUP_REMOVED lines=11> */
.L_x_379:
[----:B------:R-:W-:Y:S05]  /*239a0*/  BSYNC B1 ;  /* 0x0000000000017941 */ /* 0x000fea0003800000 */
.L_x_378:
        /* <DEDUP_REMOVED lines=11> */
.L_x_381:
[----:B------:R-:W-:Y:S05]  /*23a60*/  BSYNC B1 ;  /* 0x0000000000017941 */ /* 0x000fea0003800000 */
.L_x_380:
        /* <DEDUP_REMOVED lines=10> */
.L_x_383:
[----:B------:R-:W-:Y:S05]  /*23b10*/  BSYNC B1 ;  /* 0x0000000000017941 */ /* 0x000fea0003800000 */
.L_x_382:
        /* <DEDUP_REMOVED lines=11> */
.L_x_385:
[----:B------:R-:W-:Y:S05]  /*23bd0*/  BSYNC B1 ;  /* 0x0000000000017941 */ /* 0x000fea0003800000 */
.L_x_384:
        /* <DEDUP_REMOVED lines=11> */
.L_x_387:
[----:B------:R-:W-:Y:S05]  /*23c90*/  BSYNC B1 ;  /* 0x0000000000017941 */ /* 0x000fea0003800000 */
.L_x_386:
        /* <DEDUP_REMOVED lines=11> */
.L_x_389:
[----:B------:R-:W-:Y:S05]  /*23d50*/  BSYNC B1 ;  /* 0x0000000000017941 */ /* 0x000fea0003800000 */
.L_x_388:
        /* <DEDUP_REMOVED lines=10> */
.L_x_391:
[----:B------:R-:W-:Y:S05]  /*23e00*/  BSYNC B1 ;  /* 0x0000000000017941 */ /* 0x000fea0003800000 */
.L_x_390:
        /* <DEDUP_REMOVED lines=11> */
.L_x_393:
[----:B------:R-:W-:Y:S05]  /*23ec0*/  BSYNC B1 ;  /* 0x0000000000017941 */ /* 0x000fea0003800000 */
.L_x_392:
        /* <DEDUP_REMOVED lines=11> */
.L_x_395:
[----:B------:R-:W-:Y:S05]  /*23f80*/  BSYNC B1 ;  /* 0x0000000000017941 */ /* 0x000fea0003800000 */
.L_x_394:
        /* <DEDUP_REMOVED lines=11> */
.L_x_397:
[----:B------:R-:W-:Y:S05]  /*24040*/  BSYNC B1 ;  /* 0x0000000000017941 */ /* 0x000fea0003800000 */
.L_x_396:
        /* <DEDUP_REMOVED lines=10> */
.L_x_399:
[----:B------:R-:W-:Y:S05]  /*240f0*/  BSYNC B1 ;  /* 0x0000000000017941 */ /* 0x000fea0003800000 */
.L_x_398:
        /* <DEDUP_REMOVED lines=11> */
.L_x_401:
[----:B------:R-:W-:Y:S05]  /*241b0*/  BSYNC B1 ;  /* 0x0000000000017941 */ /* 0x000fea0003800000 */
.L_x_400:
        /* <DEDUP_REMOVED lines=11> */
.L_x_403:
[----:B------:R-:W-:Y:S05]  /*24270*/  BSYNC B1 ;  /* 0x0000000000017941 */ /* 0x000fea0003800000 */
.L_x_402:
        /* <DEDUP_REMOVED lines=11> */
.L_x_405:
[----:B------:R-:W-:Y:S05]  /*24330*/  BSYNC B1 ;  /* 0x0000000000017941 */ /* 0x000fea0003800000 */
.L_x_404:
        /* <DEDUP_REMOVED lines=10> */
.L_x_407:
[----:B------:R-:W-:Y:S05]  /*243e0*/  BSYNC B1 ;  /* 0x0000000000017941 */ /* 0x000fea0003800000 */
.L_x_406:
        /* <DEDUP_REMOVED lines=11> */
.L_x_409:
[----:B------:R-:W-:Y:S05]  /*244a0*/  BSYNC B1 ;  /* 0x0000000000017941 */ /* 0x000fea0003800000 */
.L_x_408:
        /* <DEDUP_REMOVED lines=11> */
.L_x_411:
[----:B------:R-:W-:Y:S05]  /*24560*/  BSYNC B1 ;  /* 0x0000000000017941 */ /* 0x000fea0003800000 */
.L_x_410:
        /* <DEDUP_REMOVED lines=11> */
.L_x_413:
[----:B------:R-:W-:Y:S05]  /*24620*/  BSYNC B1 ;  /* 0x0000000000017941 */ /* 0x000fea0003800000 */
.L_x_412:
        /* <DEDUP_REMOVED lines=10> */
.L_x_415:
[----:B------:R-:W-:Y:S05]  /*246d0*/  BSYNC B1 ;  /* 0x0000000000017941 */ /* 0x000fea0003800000 */
.L_x_414:
        /* <DEDUP_REMOVED lines=11> */
.L_x_417:
[----:B------:R-:W-:Y:S05]  /*24790*/  BSYNC B1 ;  /* 0x0000000000017941 */ /* 0x000fea0003800000 */
.L_x_416:
        /* <DEDUP_REMOVED lines=11> */
.L_x_419:
[----:B------:R-:W-:Y:S05]  /*24850*/  BSYNC B1 ;  /* 0x0000000000017941 */ /* 0x000fea0003800000 */
.L_x_418:
        /* <DEDUP_REMOVED lines=11> */
.L_x_421:
[----:B------:R-:W-:Y:S05]  /*24910*/  BSYNC B1 ;  /* 0x0000000000017941 */ /* 0x000fea0003800000 */
.L_x_420:
        /* <DEDUP_REMOVED lines=10> */
.L_x_423:
[----:B------:R-:W-:Y:S05]  /*249c0*/  BSYNC B1 ;  /* 0x0000000000017941 */ /* 0x000fea0003800000 */
.L_x_422:
        /* <DEDUP_REMOVED lines=11> */
.L_x_425:
[----:B------:R-:W-:Y:S05]  /*24a80*/  BSYNC B1 ;  /* 0x0000000000017941 */ /* 0x000fea0003800000 */
.L_x_424:
        /* <DEDUP_REMOVED lines=11> */
.L_x_427:
[----:B------:R-:W-:Y:S05]  /*24b40*/  BSYNC B1 ;  /* 0x0000000000017941 */ /* 0x000fea0003800000 */
.L_x_426:
        /* <DEDUP_REMOVED lines=11> */
.L_x_429:
[----:B------:R-:W-:Y:S05]  /*24c00*/  BSYNC B1 ;  /* 0x0000000000017941 */ /* 0x000fea0003800000 */
.L_x_428:
        /* <DEDUP_REMOVED lines=10> */
.L_x_431:
[----:B------:R-:W-:Y:S05]  /*24cb0*/  BSYNC B1 ;  /* 0x0000000000017941 */ /* 0x000fea0003800000 */
.L_x_430:
        /* <DEDUP_REMOVED lines=11> */
.L_x_433:
[----:B------:R-:W-:Y:S05]  /*24d70*/  BSYNC B1 ;  /* 0x0000000000017941 */ /* 0x000fea0003800000 */
.L_x_432:
        /* <DEDUP_REMOVED lines=11> */
.L_x_435:
[----:B------:R-:W-:Y:S05]  /*24e30*/  BSYNC B1 ;  /* 0x0000000000017941 */ /* 0x000fea0003800000 */
.L_x_434:
        /* <DEDUP_REMOVED lines=11> */
.L_x_437:
[----:B------:R-:W-:Y:S05]  /*24ef0*/  BSYNC B1 ;  /* 0x0000000000017941 */ /* 0x000fea0003800000 */
.L_x_436:
        /* <DEDUP_REMOVED lines=10> */
.L_x_439:
[----:B------:R-:W-:Y:S05]  /*24fa0*/  BSYNC B1 ;  /* 0x0000000000017941 */ /* 0x000fea0003800000 */
.L_x_438:
        /* <DEDUP_REMOVED lines=11> */
.L_x_441:
[----:B------:R-:W-:Y:S05]  /*25060*/  BSYNC B1 ;  /* 0x0000000000017941 */ /* 0x000fea0003800000 */
.L_x_440:
        /* <DEDUP_REMOVED lines=11> */
.L_x_443:
[----:B------:R-:W-:Y:S05]  /*25120*/  BSYNC B1 ;  /* 0x0000000000017941 */ /* 0x000fea0003800000 */
.L_x_442:
        /* <DEDUP_REMOVED lines=11> */
.L_x_445:
[----:B------:R-:W-:Y:S05]  /*251e0*/  BSYNC B1 ;  /* 0x0000000000017941 */ /* 0x000fea0003800000 */
.L_x_444:
        /* <DEDUP_REMOVED lines=10> */
.L_x_447:
[----:B------:R-:W-:Y:S05]  /*25290*/  BSYNC B1 ;  /* 0x0000000000017941 */ /* 0x000fea0003800000 */
.L_x_446:
        /* <DEDUP_REMOVED lines=11> */
.L_x_449:
[----:B------:R-:W-:Y:S05]  /*25350*/  BSYNC B1 ;  /* 0x0000000000017941 */ /* 0x000fea0003800000 */
.L_x_448:
        /* <DEDUP_REMOVED lines=11> */
.L_x_451:
[----:B------:R-:W-:Y:S05]  /*25410*/  BSYNC B1 ;  /* 0x0000000000017941 */ /* 0x000fea0003800000 */
.L_x_450:
        /* <DEDUP_REMOVED lines=11> */
.L_x_453:
[----:B------:R-:W-:Y:S05]  /*254d0*/  BSYNC B1 ;  /* 0x0000000000017941 */ /* 0x000fea0003800000 */
.L_x_452:
        /* <DEDUP_REMOVED lines=10> */
.L_x_455:
[----:B------:R-:W-:Y:S05]  /*25580*/  BSYNC B1 ;  /* 0x0000000000017941 */ /* 0x000fea0003800000 */
.L_x_454:
        /* <DEDUP_REMOVED lines=11> */
.L_x_457:
[----:B------:R-:W-:Y:S05]  /*25640*/  BSYNC B1 ;  /* 0x0000000000017941 */ /* 0x000fea0003800000 */
.L_x_456:
        /* <DEDUP_REMOVED lines=11> */
.L_x_459:
[----:B------:R-:W-:Y:S05]  /*25700*/  BSYNC B1 ;  /* 0x0000000000017941 */ /* 0x000fea0003800000 */
.L_x_458:
        /* <DEDUP_REMOVED lines=11> */
.L_x_461:
[----:B------:R-:W-:Y:S05]  /*257c0*/  BSYNC B1 ;  /* 0x0000000000017941 */ /* 0x000fea0003800000 */
.L_x_460:
        /* <DEDUP_REMOVED lines=10> */
.L_x_463:
[----:B------:R-:W-:Y:S05]  /*25870*/  BSYNC B1 ;  /* 0x0000000000017941 */ /* 0x000fea0003800000 */
.L_x_462:
        /* <DEDUP_REMOVED lines=11> */
.L_x_465:
[----:B------:R-:W-:Y:S05]  /*25930*/  BSYNC B1 ;  /* 0x0000000000017941 */ /* 0x000fea0003800000 */
.L_x_464:
        /* <DEDUP_REMOVED lines=11> */
.L_x_467:
[----:B------:R-:W-:Y:S05]  /*259f0*/  BSYNC B1 ;  /* 0x0000000000017941 */ /* 0x000fea0003800000 */
.L_x_466:
        /* <DEDUP_REMOVED lines=11> */
.L_x_469:
[----:B------:R-:W-:Y:S05]  /*25ab0*/  BSYNC B1 ;  /* 0x0000000000017941 */ /* 0x000fea0003800000 */
.L_x_468:
        /* <DEDUP_REMOVED lines=10> */
.L_x_471:
[----:B------:R-:W-:Y:S05]  /*25b60*/  BSYNC B1 ;  /* 0x0000000000017941 */ /* 0x000fea0003800000 */
.L_x_470:
        /* <DEDUP_REMOVED lines=11> */
.L_x_473:
[----:B------:R-:W-:Y:S05]  /*25c20*/  BSYNC B1 ;  /* 0x0000000000017941 */ /* 0x000fea0003800000 */
.L_x_472:
        /* <DEDUP_REMOVED lines=11> */
.L_x_475:
[----:B------:R-:W-:Y:S05]  /*25ce0*/  BSYNC B1 ;  /* 0x0000000000017941 */ /* 0x000fea0003800000 */
.L_x_474:
        /* <DEDUP_REMOVED lines=11> */
.L_x_477:
[----:B------:R-:W-:Y:S05]  /*25da0*/  BSYNC B1 ;  /* 0x0000000000017941 */ /* 0x000fea0003800000 */
.L_x_476:
        /* <DEDUP_REMOVED lines=10> */
.L_x_479:
[----:B------:R-:W-:Y:S05]  /*25e50*/  BSYNC B1 ;  /* 0x0000000000017941 */ /* 0x000fea0003800000 */
.L_x_478:
        /* <DEDUP_REMOVED lines=11> */
.L_x_481:
[----:B------:R-:W-:Y:S05]  /*25f10*/  BSYNC B1 ;  /* 0x0000000000017941 */ /* 0x000fea0003800000 */
.L_x_480:
        /* <DEDUP_REMOVED lines=11> */
.L_x_483:
[----:B------:R-:W-:Y:S05]  /*25fd0*/  BSYNC B1 ;  /* 0x0000000000017941 */ /* 0x000fea0003800000 */
.L_x_482:
        /* <DEDUP_REMOVED lines=11> */
.L_x_485:
[----:B------:R-:W-:Y:S05]  /*26090*/  BSYNC B1 ;  /* 0x0000000000017941 */ /* 0x000fea0003800000 */
.L_x_484:
        /* <DEDUP_REMOVED lines=10> */
.L_x_487:
[----:B------:R-:W-:Y:S05]  /*26140*/  BSYNC B1 ;  /* 0x0000000000017941 */ /* 0x000fea0003800000 */
.L_x_486:
        /* <DEDUP_REMOVED lines=11> */
.L_x_489:
[----:B------:R-:W-:Y:S05]  /*26200*/  BSYNC B1 ;  /* 0x0000000000017941 */ /* 0x000fea0003800000 */
.L_x_488:
        /* <DEDUP_REMOVED lines=11> */
.L_x_491:
[----:B------:R-:W-:Y:S05]  /*262c0*/  BSYNC B1 ;  /* 0x0000000000017941 */ /* 0x000fea0003800000 */
.L_x_490:
        /* <DEDUP_REMOVED lines=11> */
.L_x_493:
[----:B------:R-:W-:Y:S05]  /*26380*/  BSYNC B1 ;  /* 0x0000000000017941 */ /* 0x000fea0003800000 */
.L_x_492:
        /* <DEDUP_REMOVED lines=10> */
.L_x_495:
[----:B------:R-:W-:Y:S05]  /*26430*/  BSYNC B1 ;  /* 0x0000000000017941 */ /* 0x000fea0003800000 */
.L_x_494:
        /* <DEDUP_REMOVED lines=11> */
.L_x_497:
[----:B------:R-:W-:Y:S05]  /*264f0*/  BSYNC B1 ;  /* 0x0000000000017941 */ /* 0x000fea0003800000 */
.L_x_496:
        /* <DEDUP_REMOVED lines=11> */
.L_x_499:
[----:B------:R-:W-:Y:S05]  /*265b0*/  BSYNC B1 ;  /* 0x0000000000017941 */ /* 0x000fea0003800000 */
.L_x_498:
        /* <DEDUP_REMOVED lines=11> */
.L_x_501:
[----:B------:R-:W-:Y:S05]  /*26670*/  BSYNC B1 ;  /* 0x0000000000017941 */ /* 0x000fea0003800000 */
.L_x_500:
        /* <DEDUP_REMOVED lines=10> */
.L_x_503:
[----:B------:R-:W-:Y:S05]  /*26720*/  BSYNC B1 ;  /* 0x0000000000017941 */ /* 0x000fea0003800000 */
.L_x_502:
        /* <DEDUP_REMOVED lines=11> */
.L_x_505:
[----:B------:R-:W-:Y:S05]  /*267e0*/  BSYNC B1 ;  /* 0x0000000000017941 */ /* 0x000fea0003800000 */
.L_x_504:
        /* <DEDUP_REMOVED lines=11> */
.L_x_507:
[----:B------:R-:W-:Y:S05]  /*268a0*/  BSYNC B1 ;  /* 0x0000000000017941 */ /* 0x000fea0003800000 */
.L_x_506:
        /* <DEDUP_REMOVED lines=11> */
.L_x_509:
[----:B------:R-:W-:Y:S05]  /*26960*/  BSYNC B1 ;  /* 0x0000000000017941 */ /* 0x000fea0003800000 */
.L_x_508:
        /* <DEDUP_REMOVED lines=10> */
.L_x_511:
[----:B------:R-:W-:Y:S05]  /*26a10*/  BSYNC B1 ;  /* 0x0000000000017941 */ /* 0x000fea0003800000 */
.L_x_510:
        /* <DEDUP_REMOVED lines=11> */
.L_x_513:
[----:B------:R-:W-:Y:S05]  /*26ad0*/  BSYNC B1 ;  /* 0x0000000000017941 */ /* 0x000fea0003800000 */
.L_x_512:
        /* <DEDUP_REMOVED lines=10> */
.L_x_515:
[----:B------:R-:W-:Y:S05]  /*26b80*/  BSYNC B1 ;  /* 0x0000000000017941 */ /* 0x000fea0003800000 */
.L_x_514:
        /* <DEDUP_REMOVED lines=10> */
.L_x_517:
[----:B------:R-:W-:Y:S05]  /*26c30*/  BSYNC B1 ;  /* 0x0000000000017941 */ /* 0x000fea0003800000 */
.L_x_516:
[----:B------:R-:W3:Y:S01]  /*26c40*/  LDL.LU R153, [R1+0x3d8] ;  /* 0x0003d80001997983 */ /* 0x000ee20000300800 */
[----:B-----5:R-:W-:Y:S01]  /*26c50*/  HADD2.F32 R152, -RZ, R19.H0_H0 ;  /* 0x20000013ff987230 */ /* 0x020fe20000004100 */
        /* <DEDUP_REMOVED lines=8> */
.L_x_519:
[----:B------:R-:W-:Y:S05]  /*26ce0*/  BSYNC B1 ;  /* 0x0000000000017941 */ /* 0x000fea0003800000 */
.L_x_518:
[----:B------:R-:W2:Y:S01]  /*26cf0*/  LDL.LU R153, [R1+0x3dc] ;  /* 0x0003dc0001997983 */ /* 0x000ea20000300800 */
[----:B---3-5:R-:W-:Y:S01]  /*26d00*/  HADD2.F32 R152, -RZ, R19.H0_H0 ;  /* 0x20000013ff987230 */ /* 0x028fe20000004100 */
        /* <DEDUP_REMOVED lines=8> */
.L_x_521:
[----:B------:R-:W-:Y:S05]  /*26d90*/  BSYNC B1 ;  /* 0x0000000000017941 */ /* 0x000fea0003800000 */
.L_x_520:
[----:B------:R-:W4:Y:S01]  /*26da0*/  LDL.LU R153, [R1+0x3e0] ;  /* 0x0003e00001997983 */ /* 0x000f220000300800 */
[----:B--2--5:R-:W-:Y:S01]  /*26db0*/  HADD2.F32 R152, -RZ, R19.H0_H0 ;  /* 0x20000013ff987230 */ /* 0x024fe20000004100 */
[----:B------:R-:W-:Y:S01]  /*26dc0*/  ISETP.GT.AND P5, PT, R0, 0x80, P2 ;  /* 0x000000800000780c */ /* 0x000fe200017a4270 */
[----:B------:R-:W-:Y:S03]  /*26dd0*/  BSSY B1, `(.L_x_522) ;  /* 0x0000007000017945 */ /* 0x000fe60003800000 */
[----:B------:R-:W-:-:S04]  /*26de0*/  FMUL R152, R152, R16 ;  /* 0x0000001098987220 */ /* 0x000fc80000400000 */
[----:B----4-:R-:W-:-:S05]  /*26df0*/  FFMA R152, R153, R2, R152 ;  /* 0x0000000299987223 */ /* 0x010fca0000000098 */
[----:B------:R-:W-:-:S05]  /*26e00*/  F2FP.F16.F32.PACK_AB R152, RZ, R152 ;  /* 0x00000098ff98723e */ /* 0x000fca00000000ff */
[----:B------:R2:W-:Y:S01]  /*26e10*/  @P4 STG.E.U16 desc[UR36][R20.64+0x1e0], R152 ;  /* 0x0001e09814004986 */ /* 0x0005e2000c101524 */
[----:B------:R-:W-:Y:S05]  /*26e20*/  @!P5 BRA `(.L_x_523) ;  /* 0x000000000004d947 */ /* 0x000fea0003800000 */
[----:B------:R4:W5:Y:S02]  /*26e30*/  LDG.E.LTC128B.U16 R19, desc[UR36][R10.64+0x1e2] ;  /* 0x0001e2240a137981 */ /* 0x000964000c1e1520 */
.L_x_523:
[----:B------:R-:W-:Y:S05]  /*26e40*/  BSYNC B1 ;  /* 0x0000000000017941 */ /* 0x000fea0003800000 */
.L_x_522:
[----:B------:R-:W3:Y:S01]  /*26e50*/  LDL.LU R153, [R1+0x3e4] ;  /* 0x0003e40001997983 */ /* 0x000ee20000300800 */
[----:B--2--5:R-:W-:Y:S01]  /*26e60*/  HADD2.F32 R152, -RZ, R19.H0_H0 ;  /* 0x20000013ff987230 */ /* 0x024fe20000004100 */
        /* <DEDUP_REMOVED lines=8> */
.L_x_525:
[----:B------:R-:W-:Y:S05]  /*26ef0*/  BSYNC B1 ;  /* 0x0000000000017941 */ /* 0x000fea0003800000 */
.L_x_524:
        /* <DEDUP_REMOVED lines=10> */
.L_x_527:
[----:B------:R-:W-:Y:S05]  /*26fa0*/  BSYNC B1 ;  /* 0x0000000000017941 */ /* 0x000fea0003800000 */
.L_x_526:
        /* <DEDUP_REMOVED lines=10> */
.L_x_529:
[----:B------:R-:W-:Y:S05]  /*27050*/  BSYNC B1 ;  /* 0x0000000000017941 */ /* 0x000fea0003800000 */
.L_x_528:
        /* <DEDUP_REMOVED lines=10> */
.L_x_531:
[----:B------:R-:W-:Y:S05]  /*27100*/  BSYNC B1 ;  /* 0x0000000000017941 */ /* 0x000fea0003800000 */
.L_x_530:
        /* <DEDUP_REMOVED lines=10> */
.L_x_533:
[----:B------:R-:W-:Y:S05]  /*271b0*/  BSYNC B1 ;  /* 0x0000000000017941 */ /* 0x000fea0003800000 */
.L_x_532:
        /* <DEDUP_REMOVED lines=10> */
.L_x_535:
[----:B------:R-:W-:Y:S05]  /*27260*/  BSYNC B1 ;  /* 0x0000000000017941 */ /* 0x000fea0003800000 */
.L_x_534:
[----:B------:R-:W3:Y:S01]  /*27270*/  LDL.LU R153, [R1+0x3fc] ;  /* 0x0003fc0001997983 */ /* 0x000ee20000300800 */
[----:B--2--5:R-:W-:Y:S01]  /*27280*/  HADD2.F32 R152, -RZ, R19.H0_H0 ;  /* 0x20000013ff987230 */ /* 0x024fe20000004100 */
        /* <DEDUP_REMOVED lines=11> */
.L_x_537:
[----:B------:R-:W-:Y:S05]  /*27340*/  BSYNC B1 ;  /* 0x0000000000017941 */ /* 0x000fea0003800000 */
.L_x_536:
[----:B--2---:R-:W2:Y:S01]  /*27350*/  LDL.LU R23, [R1] ;  /* 0x0000000001177983 */ /* 0x004ea20000300800 */
[----:B-----5:R-:W-:Y:S01]  /*27360*/  HADD2.F32 R22, -RZ, R19.H0_H0 ;  /* 0x20000013ff167230 */ /* 0x020fe20000004100 */
        /* <DEDUP_REMOVED lines=11> */
.L_x_539:
[----:B------:R-:W-:Y:S05]  /*27420*/  BSYNC B1 ;  /* 0x0000000000017941 */ /* 0x000fea0003800000 */
.L_x_538:
        /* <DEDUP_REMOVED lines=10> */
.L_x_541:
[----:B------:R-:W-:Y:S05]  /*274d0*/  BSYNC B1 ;  /* 0x0000000000017941 */ /* 0x000fea0003800000 */
.L_x_540:
        /* <DEDUP_REMOVED lines=10> */
.L_x_543:
[----:B------:R-:W-:Y:S05]  /*27580*/  BSYNC B1 ;  /* 0x0000000000017941 */ /* 0x000fea0003800000 */
.L_x_542:
        /* <DEDUP_REMOVED lines=13> */
.L_x_545:
[----:B------:R-:W-:Y:S05]  /*27660*/  BSYNC B1 ;  /* 0x0000000000017941 */ /* 0x000fea0003800000 */
.L_x_544:
[----:B------:R-:W4:Y:S01]  /*27670*/  LDL.LU R23, [R1+0x10] ;  /* 0x0000100001177983 */ /* 0x000f220000300800 */
[----:B--2--5:R-:W-:Y:S01]  /*27680*/  HADD2.F32 R22, -RZ, R19.H0_H0 ;  /* 0x20000013ff167230 */ /* 0x024fe20000004100 */
[----:B------:R-:W-:Y:S01]  /*27690*/  IADD3 R152, P0, P2, R164, R4, R154 ;  /* 0x00000004a4987210 */ /* 0x000fe20007a1e09a */
[----:B------:R-:W-:Y:S01]  /*276a0*/  BSSY B1, `(.L_x_546) ;  /* 0x000000c000017945 */ /* 0x000fe20003800000 */
[----:B------:R-:W-:Y:S02]  /*276b0*/  ISETP.GT.AND P3, PT, R3, 0x109, PT ;  /* 0x000001090300780c */ /* 0x000fe40003f64270 */
[----:B------:R-:W-:Y:S01]  /*276c0*/  FMUL R22, R22, R16 ;  /* 0x0000001016167220 */ /* 0x000fe20000400000 */
[----:B------:R-:W-:Y:S02]  /*276d0*/  IADD3.X R153, R165, R5, R155, P0, P2 ;  /* 0x00000005a5997210 */ /* 0x000fe400007e449b */
[----:B------:R-:W-:Y:S02]  /*276e0*/  ISETP.GT.AND P0, PT, R0, RZ, P3 ;  /* 0x000000ff0000720c */ /* 0x000fe40001f04270 */
[----:B------:R-:W-:-:S06]  /*276f0*/  LOP3.LUT R17, R17, 0xfffffff7, RZ, 0xc0, !PT ;  /* 0xfffffff711117812 */ /* 0x000fcc00078ec0ff */
[----:B------:R-:W-:Y:S01]  /*27700*/  @P3 LOP3.LUT R17, R17, 0x8, RZ, 0xfc, !PT ;  /* 0x0000000811113812 */ /* 0x000fe200078efcff */
[----:B----4-:R-:W-:-:S05]  /*27710*/  FFMA R22, R23, R2, R22 ;  /* 0x0000000217167223 */ /* 0x010fca0000000016 */
[----:B------:R-:W-:-:S05]  /*27720*/  F2FP.F16.F32.PACK_AB R22, RZ, R22 ;  /* 0x00000016ff16723e */ /* 0x000fca00000000ff */
[----:B------:R2:W-:Y:S01]  /*27730*/  @P1 STG.E.U16 desc[UR36][R4.64+0x210], R22 ;  /* 0x0002101604001986 */ /* 0x0005e2000c101524 */
[----:B------:R-:W-:Y:S05]  /*27740*/  @!P0 BRA `(.L_x_547) ;  /* 0x0000000000048947 */ /* 0x000fea0003800000 */
[----:B------:R4:W5:Y:S02]  /*27750*/  LDG.E.LTC128B.U16 R19, desc[UR36][R14.64+0x212] ;  /* 0x000212240e137981 */ /* 0x000964000c1e1520 */
.L_x_547:
[----:B------:R-:W-:Y:S05]  /*27760*/  BSYNC B1 ;  /* 0x0000000000017941 */ /* 0x000fea0003800000 */
.L_x_546:
        /* <DEDUP_REMOVED lines=10> */
.L_x_549:
[----:B------:R-:W-:Y:S05]  /*27810*/  BSYNC B1 ;  /* 0x0000000000017941 */ /* 0x000fea0003800000 */
.L_x_548:
        /* <DEDUP_REMOVED lines=10> */
.L_x_551:
[----:B------:R-:W-:Y:S05]  /*278c0*/  BSYNC B1 ;  /* 0x0000000000017941 */ /* 0x000fea0003800000 */
.L_x_550:
[----:B------:R-:W3:Y:S01]  /*278d0*/  LDL.LU R23, [R1+0x1c] ;  /* 0x00001c0001177983 */ /* 0x000ee20000300800 */
[----:B--2--5:R-:W-:Y:S01]  /*278e0*/  HADD2.F32 R22, -RZ, R19.H0_H0 ;  /* 0x20000013ff167230 */ /* 0x024fe20000004100 */
        /* <DEDUP_REMOVED lines=9> */
[----:B--2---:R-:W-:Y:S05]  /*27980*/  @!P0 BRA `(.L_x_553) ;  /* 0x0000000000048947 */ /* 0x004fea0003800000 */
[----:B------:R2:W5:Y:S02]  /*27990*/  LDG.E.LTC128B.U16 R19, desc[UR36][R14.64+0x220] ;  /* 0x000220240e137981 */ /* 0x000564000c1e1520 */
.L_x_553:
[----:B------:R-:W-:Y:S05]  /*279a0*/  BSYNC B1 ;  /* 0x0000000000017941 */ /* 0x000fea0003800000 */
.L_x_552:
        /* <DEDUP_REMOVED lines=9> */
[----:B------:R3:W-:Y:S02]  /*27a40*/  @P0 STG.E.U16 desc[UR36][R4.64+0x220], R22 ;  /* 0x0002201604000986 */ /* 0x0007e4000c101524 */
[----:B---3--:R-:W-:-:S05]  /*27a50*/  IADD3 R22, P0, R164, R20, RZ ;  /* 0x00000014a4167210 */ /* 0x008fca0007f1e0ff */
[----:B------:R-:W-:Y:S01]  /*27a60*/  IMAD.X R23, R165, 0x1, R21, P0 ;  /* 0x00000001a5177824 */ /* 0x000fe200000e0615 */
[----:B------:R-:W-:-:S13]  /*27a70*/  ISETP.GT.AND P0, PT, R0, RZ, P1 ;  /* 0x000000ff0000720c */ /* 0x000fda0000f04270 */
[----:B------:R-:W-:Y:S05]  /*27a80*/  @!P0 BRA `(.L_x_555) ;  /* 0x0000000000048947 */ /* 0x000fea0003800000 */
[----:B------:R3:W5:Y:S02]  /*27a90*/  LDG.E.LTC128B.U16 R19, desc[UR36][R14.64+0x222] ;  /* 0x000222240e137981 */ /* 0x000764000c1e1520 */
.L_x_555:
[----:B------:R-:W-:Y:S05]  /*27aa0*/  BSYNC B1 ;  /* 0x0000000000017941 */ /* 0x000fea0003800000 */
.L_x_554:
        /* <DEDUP_REMOVED lines=10> */
.L_x_557:
[----:B------:R-:W-:Y:S05]  /*27b50*/  BSYNC B1 ;  /* 0x0000000000017941 */ /* 0x000fea0003800000 */
.L_x_556:
        /* <DEDUP_REMOVED lines=10> */
.L_x_559:
[----:B------:R-:W-:Y:S05]  /*27c00*/  BSYNC B1 ;  /* 0x0000000000017941 */ /* 0x000fea0003800000 */
.L_x_558:
        /* <DEDUP_REMOVED lines=13> */
.L_x_561:
[----:B------:R-:W-:Y:S05]  /*27ce0*/  BSYNC B1 ;  /* 0x0000000000017941 */ /* 0x000fea0003800000 */
.L_x_560:
        /* <DEDUP_REMOVED lines=13> */
.L_x_563:
[----:B------:R-:W-:Y:S05]  /*27dc0*/  BSYNC B1 ;  /* 0x0000000000017941 */ /* 0x000fea0003800000 */
.L_x_562:
        /* <DEDUP_REMOVED lines=10> */
.L_x_565:
[----:B------:R-:W-:Y:S05]  /*27e70*/  BSYNC B1 ;  /* 0x0000000000017941 */ /* 0x000fea0003800000 */
.L_x_564:
        /* <DEDUP_REMOVED lines=10> */
.L_x_567:
[----:B------:R-:W-:Y:S05]  /*27f20*/  BSYNC B1 ;  /* 0x0000000000017941 */ /* 0x000fea0003800000 */
.L_x_566:
        /* <DEDUP_REMOVED lines=13> */
.L_x_569:
[----:B------:R-:W-:Y:S05]  /*28000*/  BSYNC B1 ;  /* 0x0000000000017941 */ /* 0x000fea0003800000 */
.L_x_568:
        /* <DEDUP_REMOVED lines=13> */
.L_x_571:
[----:B------:R-:W-:Y:S05]  /*280e0*/  BSYNC B1 ;  /* 0x0000000000017941 */ /* 0x000fea0003800000 */
.L_x_570:
        /* <DEDUP_REMOVED lines=10> */
.L_x_573:
[----:B------:R-:W-:Y:S05]  /*28190*/  BSYNC B1 ;  /* 0x0000000000017941 */ /* 0x000fea0003800000 */
.L_x_572:
        /* <DEDUP_REMOVED lines=10> */
.L_x_575:
[----:B------:R-:W-:Y:S05]  /*28240*/  BSYNC B1 ;  /* 0x0000000000017941 */ /* 0x000fea0003800000 */
.L_x_574:
        /* <DEDUP_REMOVED lines=13> */
.L_x_577:
[----:B------:R-:W-:Y:S05]  /*28320*/  BSYNC B1 ;  /* 0x0000000000017941 */ /* 0x000fea0003800000 */
.L_x_576:
        /* <DEDUP_REMOVED lines=13> */
.L_x_579:
[----:B------:R-:W-:Y:S05]  /*28400*/  BSYNC B1 ;  /* 0x0000000000017941 */ /* 0x000fea0003800000 */
.L_x_578:
        /* <DEDUP_REMOVED lines=10> */
.L_x_581:
[----:B------:R-:W-:Y:S05]  /*284b0*/  BSYNC B1 ;  /* 0x0000000000017941 */ /* 0x000fea0003800000 */
.L_x_580:
        /* <DEDUP_REMOVED lines=10> */
.L_x_583:
[----:B------:R-:W-:Y:S05]  /*28560*/  BSYNC B1 ;  /* 0x0000000000017941 */ /* 0x000fea0003800000 */
.L_x_582:
        /* <DEDUP_REMOVED lines=13> */
.L_x_585:
[----:B------:R-:W-:Y:S05]  /*28640*/  BSYNC B1 ;  /* 0x0000000000017941 */ /* 0x000fea0003800000 */
.L_x_584:
        /* <DEDUP_REMOVED lines=13> */
.L_x_587:
[----:B------:R-:W-:Y:S05]  /*28720*/  BSYNC B1 ;  /* 0x0000000000017941 */ /* 0x000fea0003800000 */
.L_x_586:
        /* <DEDUP_REMOVED lines=10> */
.L_x_589:
[----:B------:R-:W-:Y:S05]  /*287d0*/  BSYNC B1 ;  /* 0x0000000000017941 */ /* 0x000fea0003800000 */
.L_x_588:
        /* <DEDUP_REMOVED lines=10> */
.L_x_591:
[----:B------:R-:W-:Y:S05]  /*28880*/  BSYNC B1 ;  /* 0x0000000000017941 */ /* 0x000fea0003800000 */
.L_x_590:
        /* <DEDUP_REMOVED lines=13> */
.L_x_593:
[----:B------:R-:W-:Y:S05]  /*28960*/  BSYNC B1 ;  /* 0x0000000000017941 */ /* 0x000fea0003800000 */
.L_x_592:
        /* <DEDUP_REMOVED lines=13> */
.L_x_595:
[----:B------:R-:W-:Y:S05]  /*28a40*/  BSYNC B1 ;  /* 0x0000000000017941 */ /* 0x000fea0003800000 */
.L_x_594:
        /* <DEDUP_REMOVED lines=10> */
.L_x_597:
[----:B------:R-:W-:Y:S05]  /*28af0*/  BSYNC B1 ;  /* 0x0000000000017941 */ /* 0x000fea0003800000 */
.L_x_596:
        /* <DEDUP_REMOVED lines=10> */
.L_x_599:
[----:B------:R-:W-:Y:S05]  /*28ba0*/  BSYNC B1 ;  /* 0x0000000000017941 */ /* 0x000fea0003800000 */
.L_x_598:
        /* <DEDUP_REMOVED lines=13> */
.L_x_601:
[----:B------:R-:W-:Y:S05]  /*28c80*/  BSYNC B1 ;  /* 0x0000000000017941 */ /* 0x000fea0003800000 */
.L_x_600:
        /* <DEDUP_REMOVED lines=13> */
.L_x_603:
[----:B------:R-:W-:Y:S05]  /*28d60*/  BSYNC B1 ;  /* 0x0000000000017941 */ /* 0x000fea0003800000 */
.L_x_602:
        /* <DEDUP_REMOVED lines=10> */
.L_x_605:
[----:B------:R-:W-:Y:S05]  /*28e10*/  BSYNC B1 ;  /* 0x0000000000017941 */ /* 0x000fea0003800000 */
.L_x_604:
        /* <DEDUP_REMOVED lines=10> */
.L_x_607:
[----:B------:R-:W-:Y:S05]  /*28ec0*/  BSYNC B1 ;  /* 0x0000000000017941 */ /* 0x000fea0003800000 */
.L_x_606:
        /* <DEDUP_REMOVED lines=13> */
.L_x_609:
[----:B------:R-:W-:Y:S05]  /*28fa0*/  BSYNC B1 ;  /* 0x0000000000017941 */ /* 0x000fea0003800000 */
.L_x_608:
        /* <DEDUP_REMOVED lines=13> */
.L_x_611:
[----:B------:R-:W-:Y:S05]  /*29080*/  BSYNC B1 ;  /* 0x0000000000017941 */ /* 0x000fea0003800000 */
.L_x_610:
        /* <DEDUP_REMOVED lines=10> */
.L_x_613:
[----:B------:R-:W-:Y:S05]  /*29130*/  BSYNC B1 ;  /* 0x0000000000017941 */ /* 0x000fea0003800000 */
.L_x_612:
        /* <DEDUP_REMOVED lines=10> */
.L_x_615:
[----:B------:R-:W-:Y:S05]  /*291e0*/  BSYNC B1 ;  /* 0x0000000000017941 */ /* 0x000fea0003800000 */
.L_x_614:
        /* <DEDUP_REMOVED lines=13> */
.L_x_617:
[----:B------:R-:W-:Y:S05]  /*292c0*/  BSYNC B1 ;  /* 0x0000000000017941 */ /* 0x000fea0003800000 */
.L_x_616:
        /* <DEDUP_REMOVED lines=13> */
.L_x_619:
[----:B------:R-:W-:Y:S05]  /*293a0*/  BSYNC B1 ;  /* 0x0000000000017941 */ /* 0x000fea0003800000 */
.L_x_618:
        /* <DEDUP_REMOVED lines=10> */
.L_x_621:
[----:B------:R-:W-:Y:S05]  /*29450*/  BSYNC B1 ;  /* 0x0000000000017941 */ /* 0x000fea0003800000 */
.L_x_620:
        /* <DEDUP_REMOVED lines=10> */
.L_x_623:
[----:B------:R-:W-:Y:S05]  /*29500*/  BSYNC B1 ;  /* 0x0000000000017941 */ /* 0x000fea0003800000 */
.L_x_622:
        /* <DEDUP_REMOVED lines=13> */
.L_x_625:
[----:B------:R-:W-:Y:S05]  /*295e0*/  BSYNC B1 ;  /* 0x0000000000017941 */ /* 0x000fea0003800000 */
.L_x_624:
        /* <DEDUP_REMOVED lines=13> */
.L_x_627:
[----:B------:R-:W-:Y:S05]  /*296c0*/  BSYNC B1 ;  /* 0x0000000000017941 */ /* 0x000fea0003800000 */
.L_x_626:
        /* <DEDUP_REMOVED lines=10> */
.L_x_629:
[----:B------:R-:W-:Y:S05]  /*29770*/  BSYNC B1 ;  /* 0x0000000000017941 */ /* 0x000fea0003800000 */
.L_x_628:
        /* <DEDUP_REMOVED lines=10> */
.L_x_631:
[----:B------:R-:W-:Y:S05]  /*29820*/  BSYNC B1 ;  /* 0x0000000000017941 */ /* 0x000fea0003800000 */
.L_x_630:
        /* <DEDUP_REMOVED lines=13> */
.L_x_633:
[----:B------:R-:W-:Y:S05]  /*29900*/  BSYNC B1 ;  /* 0x0000000000017941 */ /* 0x000fea0003800000 */
.L_x_632:
        /* <DEDUP_REMOVED lines=13> */
.L_x_635:
[----:B------:R-:W-:Y:S05]  /*299e0*/  BSYNC B1 ;  /* 0x0000000000017941 */ /* 0x000fea0003800000 */
.L_x_634:
        /* <DEDUP_REMOVED lines=10> */
.L_x_637:
[----:B------:R-:W-:Y:S05]  /*29a90*/  BSYNC B1 ;  /* 0x0000000000017941 */ /* 0x000fea0003800000 */
.L_x_636:
        /* <DEDUP_REMOVED lines=10> */
.L_x_639:
[----:B------:R-:W-:Y:S05]  /*29b40*/  BSYNC B1 ;  /* 0x0000000000017941 */ /* 0x000fea0003800000 */
.L_x_638:
        /* <DEDUP_REMOVED lines=13> */
.L_x_641:
[----:B------:R-:W-:Y:S05]  /*29c20*/  BSYNC B1 ;  /* 0x0000000000017941 */ /* 0x000fea0003800000 */
.L_x_640:
        /* <DEDUP_REMOVED lines=13> */
.L_x_643:
[----:B------:R-:W-:Y:S05]  /*29d00*/  BSYNC B1 ;  /* 0x0000000000017941 */ /* 0x000fea0003800000 */
.L_x_642:
        /* <DEDUP_REMOVED lines=10> */
.L_x_645:
[----:B------:R-:W-:Y:S05]  /*29db0*/  BSYNC B1 ;  /* 0x0000000000017941 */ /* 0x000fea0003800000 */
.L_x_644:
        /* <DEDUP_REMOVED lines=10> */
.L_x_647:
[----:B------:R-:W-:Y:S05]  /*29e60*/  BSYNC B1 ;  /* 0x0000000000017941 */ /* 0x000fea0003800000 */
.L_x_646:
        /* <DEDUP_REMOVED lines=13> */
.L_x_649:
[----:B------:R-:W-:Y:S05]  /*29f40*/  BSYNC B1 ;  /* 0x0000000000017941 */ /* 0x000fea0003800000 */
.L_x_648:
        /* <DEDUP_REMOVED lines=13> */
.L_x_651:
[----:B------:R-:W-:Y:S05]  /*2a020*/  BSYNC B1 ;  /* 0x0000000000017941 */ /* 0x000fea0003800000 */
.L_x_650:
        /* <DEDUP_REMOVED lines=10> */
.L_x_653:
[----:B------:R-:W-:Y:S05]  /*2a0d0*/  BSYNC B1 ;  /* 0x0000000000017941 */ /* 0x000fea0003800000 */
.L_x_652:
        /* <DEDUP_REMOVED lines=10> */
.L_x_655:
[----:B------:R-:W-:Y:S05]  /*2a180*/  BSYNC B1 ;  /* 0x0000000000017941 */ /* 0x000fea0003800000 */
.L_x_654:
        /* <DEDUP_REMOVED lines=13> */
.L_x_657:
[----:B------:R-:W-:Y:S05]  /*2a260*/  BSYNC B1 ;  /* 0x0000000000017941 */ /* 0x000fea0003800000 */
.L_x_656:
        /* <DEDUP_REMOVED lines=13> */
.L_x_659:
[----:B------:R-:W-:Y:S05]  /*2a340*/  BSYNC B1 ;  /* 0x0000000000017941 */ /* 0x000fea0003800000 */
.L_x_658:
        /* <DEDUP_REMOVED lines=10> */
.L_x_661:
[----:B------:R-:W-:Y:S05]  /*2a3f0*/  BSYNC B1 ;  /* 0x0000000000017941 */ /* 0x000fea0003800000 */
.L_x_660:
        /* <DEDUP_REMOVED lines=10> */
.L_x_663:
[----:B------:R-:W-:Y:S05]  /*2a4a0*/  BSYNC B1 ;  /* 0x0000000000017941 */ /* 0x000fea0003800000 */
.L_x_662:
        /* <DEDUP_REMOVED lines=13> */
.L_x_665:
[----:B------:R-:W-:Y:S05]  /*2a580*/  BSYNC B1 ;  /* 0x0000000000017941 */ /* 0x000fea0003800000 */
.L_x_664:
        /* <DEDUP_REMOVED lines=13> */
.L_x_667:
[----:B------:R-:W-:Y:S05]  /*2a660*/  BSYNC B1 ;  /* 0x0000000000017941 */ /* 0x000fea0003800000 */
.L_x_666:
        /* <DEDUP_REMOVED lines=10> */
.L_x_669:
[----:B------:R-:W-:Y:S05]  /*2a710*/  BSYNC B1 ;  /* 0x0000000000017941 */ /* 0x000fea0003800000 */
.L_x_668:
        /* <DEDUP_REMOVED lines=10> */
.L_x_671:
[----:B------:R-:W-:Y:S05]  /*2a7c0*/  BSYNC B1 ;  /* 0x0000000000017941 */ /* 0x000fea0003800000 */
.L_x_670:
        /* <DEDUP_REMOVED lines=13> */
.L_x_673:
[----:B------:R-:W-:Y:S05]  /*2a8a0*/  BSYNC B1 ;  /* 0x0000000000017941 */ /* 0x000fea0003800000 */
.L_x_672:
        /* <DEDUP_REMOVED lines=13> */
.L_x_675:
[----:B------:R-:W-:Y:S05]  /*2a980*/  BSYNC B1 ;  /* 0x0000000000017941 */ /* 0x000fea0003800000 */
.L_x_674:
        /* <DEDUP_REMOVED lines=10> */
.L_x_677:
[----:B------:R-:W-:Y:S05]  /*2aa30*/  BSYNC B1 ;  /* 0x0000000000017941 */ /* 0x000fea0003800000 */
.L_x_676:
        /* <DEDUP_REMOVED lines=10> */
.L_x_679:
[----:B------:R-:W-:Y:S05]  /*2aae0*/  BSYNC B1 ;  /* 0x0000000000017941 */ /* 0x000fea0003800000 */
.L_x_678:
        /* <DEDUP_REMOVED lines=13> */
.L_x_681:
[----:B------:R-:W-:Y:S05]  /*2abc0*/  BSYNC B1 ;  /* 0x0000000000017941 */ /* 0x000fea0003800000 */
.L_x_680:
        /* <DEDUP_REMOVED lines=13> */
.L_x_683:
[----:B------:R-:W-:Y:S05]  /*2aca0*/  BSYNC B1 ;  /* 0x0000000000017941 */ /* 0x000fea0003800000 */
.L_x_682:
        /* <DEDUP_REMOVED lines=10> */
.L_x_685:
[----:B------:R-:W-:Y:S05]  /*2ad50*/  BSYNC B1 ;  /* 0x0000000000017941 */ /* 0x000fea0003800000 */
.L_x_684:
        /* <DEDUP_REMOVED lines=10> */
.L_x_687:
[----:B------:R-:W-:Y:S05]  /*2ae00*/  BSYNC B1 ;  /* 0x0000000000017941 */ /* 0x000fea0003800000 */
.L_x_686:
        /* <DEDUP_REMOVED lines=13> */
.L_x_689:
[----:B------:R-:W-:Y:S05]  /*2aee0*/  BSYNC B1 ;  /* 0x0000000000017941 */ /* 0x000fea0003800000 */
.L_x_688:
        /* <DEDUP_REMOVED lines=13> */
.L_x_691:
[----:B------:R-:W-:Y:S05]  /*2afc0*/  BSYNC B1 ;  /* 0x0000000000017941 */ /* 0x000fea0003800000 */
.L_x_690:
        /* <DEDUP_REMOVED lines=10> */
.L_x_693:
[----:B------:R-:W-:Y:S05]  /*2b070*/  BSYNC B1 ;  /* 0x0000000000017941 */ /* 0x000fea0003800000 */
.L_x_692:
        /* <DEDUP_REMOVED lines=10> */
.L_x_695:
[----:B------:R-:W-:Y:S05]  /*2b120*/  BSYNC B1 ;  /* 0x0000000000017941 */ /* 0x000fea0003800000 */
.L_x_694:
        /* <DEDUP_REMOVED lines=13> */
.L_x_697:
[----:B------:R-:W-:Y:S05]  /*2b200*/  BSYNC B1 ;  /* 0x0000000000017941 */ /* 0x000fea0003800000 */
.L_x_696:
        /* <DEDUP_REMOVED lines=13> */
.L_x_699:
[----:B------:R-:W-:Y:S05]  /*2b2e0*/  BSYNC B1 ;  /* 0x0000000000017941 */ /* 0x000fea0003800000 */
.L_x_698:
        /* <DEDUP_REMOVED lines=10> */
.L_x_701:
[----:B------:R-:W-:Y:S05]  /*2b390*/  BSYNC B1 ;  /* 0x0000000000017941 */ /* 0x000fea0003800000 */
.L_x_700:
        /* <DEDUP_REMOVED lines=10> */
.L_x_703:
[----:B------:R-:W-:Y:S05]  /*2b440*/  BSYNC B1 ;  /* 0x0000000000017941 */ /* 0x000fea0003800000 */
.L_x_702:
        /* <DEDUP_REMOVED lines=13> */
.L_x_705:
[----:B------:R-:W-:Y:S05]  /*2b520*/  BSYNC B1 ;  /* 0x0000000000017941 */ /* 0x000fea0003800000 */
.L_x_704:
        /* <DEDUP_REMOVED lines=13> */
.L_x_707:
[----:B------:R-:W-:Y:S05]  /*2b600*/  BSYNC B1 ;  /* 0x0000000000017941 */ /* 0x000fea0003800000 */
.L_x_706:
        /* <DEDUP_REMOVED lines=10> */
.L_x_709:
[----:B------:R-:W-:Y:S05]  /*2b6b0*/  BSYNC B1 ;  /* 0x0000000000017941 */ /* 0x000fea0003800000 */
.L_x_708:
        /* <DEDUP_REMOVED lines=10> */
.L_x_711:
[----:B------:R-:W-:Y:S05]  /*2b760*/  BSYNC B1 ;  /* 0x0000000000017941 */ /* 0x000fea0003800000 */
.L_x_710:
        /* <DEDUP_REMOVED lines=13> */
.L_x_713:
[----:B------:R-:W-:Y:S05]  /*2b840*/  BSYNC B1 ;  /* 0x0000000000017941 */ /* 0x000fea0003800000 */
.L_x_712:
        /* <DEDUP_REMOVED lines=13> */
.L_x_715:
[----:B------:R-:W-:Y:S05]  /*2b920*/  BSYNC B1 ;  /* 0x0000000000017941 */ /* 0x000fea0003800000 */
.L_x_714:
        /* <DEDUP_REMOVED lines=10> */
.L_x_717:
[----:B------:R-:W-:Y:S05]  /*2b9d0*/  BSYNC B1 ;  /* 0x0000000000017941 */ /* 0x000fea0003800000 */
.L_x_716:
        /* <DEDUP_REMOVED lines=10> */
.L_x_719:
[----:B------:R-:W-:Y:S05]  /*2ba80*/  BSYNC B1 ;  /* 0x0000000000017941 */ /* 0x000fea0003800000 */
.L_x_718:
        /* <DEDUP_REMOVED lines=13> */
.L_x_721:
[----:B------:R-:W-:Y:S05]  /*2bb60*/  BSYNC B1 ;  /* 0x0000000000017941 */ /* 0x000fea0003800000 */
.L_x_720:
        /* <DEDUP_REMOVED lines=13> */
.L_x_723:
[----:B------:R-:W-:Y:S05]  /*2bc40*/  BSYNC B1 ;  /* 0x0000000000017941 */ /* 0x000fea0003800000 */
.L_x_722:
        /* <DEDUP_REMOVED lines=10> */
.L_x_725:
[----:B------:R-:W-:Y:S05]  /*2bcf0*/  BSYNC B1 ;  /* 0x0000000000017941 */ /* 0x000fea0003800000 */
.L_x_724:
        /* <DEDUP_REMOVED lines=10> */
.L_x_727:
[----:B------:R-:W-:Y:S05]  /*2bda0*/  BSYNC B1 ;  /* 0x0000000000017941 */ /* 0x000fea0003800000 */
.L_x_726:
        /* <DEDUP_REMOVED lines=13> */
.L_x_729:
[----:B------:R-:W-:Y:S05]  /*2be80*/  BSYNC B1 ;  /* 0x0000000000017941 */ /* 0x000fea0003800000 */
.L_x_728:
        /* <DEDUP_REMOVED lines=13> */
.L_x_731:
[----:B------:R-:W-:Y:S05]  /*2bf60*/  BSYNC B1 ;  /* 0x0000000000017941 */ /* 0x000fea0003800000 */
.L_x_730:
        /* <DEDUP_REMOVED lines=10> */
.L_x_733:
[----:B------:R-:W-:Y:S05]  /*2c010*/  BSYNC B1 ;  /* 0x0000000000017941 */ /* 0x000fea0003800000 */
.L_x_732:
        /* <DEDUP_REMOVED lines=10> */
.L_x_735:
[----:B------:R-:W-:Y:S05]  /*2c0c0*/  BSYNC B1 ;  /* 0x0000000000017941 */ /* 0x000fea0003800000 */
.L_x_734:
        /* <DEDUP_REMOVED lines=13> */
.L_x_737:
[----:B------:R-:W-:Y:S05]  /*2c1a0*/  BSYNC B1 ;  /* 0x0000000000017941 */ /* 0x000fea0003800000 */
.L_x_736:
        /* <DEDUP_REMOVED lines=13> */
.L_x_739:
[----:B------:R-:W-:Y:S05]  /*2c280*/  BSYNC B1 ;  /* 0x0000000000017941 */ /* 0x000fea0003800000 */
.L_x_738:
        /* <DEDUP_REMOVED lines=10> */
.L_x_741:
[----:B------:R-:W-:Y:S05]  /*2c330*/  BSYNC B1 ;  /* 0x0000000000017941 */ /* 0x000fea0003800000 */
.L_x_740:
        /* <DEDUP_REMOVED lines=10> */
.L_x_743:
[----:B------:R-:W-:Y:S05]  /*2c3e0*/  BSYNC B1 ;  /* 0x0000000000017941 */ /* 0x000fea0003800000 */
.L_x_742:
        /* <DEDUP_REMOVED lines=13> */
.L_x_745:
[----:B------:R-:W-:Y:S05]  /*2c4c0*/  BSYNC B1 ;  /* 0x0000000000017941 */ /* 0x000fea0003800000 */
.L_x_744:
        /* <DEDUP_REMOVED lines=13> */
.L_x_747:
[----:B------:R-:W-:Y:S05]  /*2c5a0*/  BSYNC B1 ;  /* 0x0000000000017941 */ /* 0x000fea0003800000 */
.L_x_746:
        /* <DEDUP_REMOVED lines=10> */
.L_x_749:
[----:B------:R-:W-:Y:S05]  /*2c650*/  BSYNC B1 ;  /* 0x0000000000017941 */ /* 0x000fea0003800000 */
.L_x_748:
        /* <DEDUP_REMOVED lines=10> */
.L_x_751:
[----:B------:R-:W-:Y:S05]  /*2c700*/  BSYNC B1 ;  /* 0x0000000000017941 */ /* 0x000fea0003800000 */
.L_x_750:
        /* <DEDUP_REMOVED lines=13> */
.L_x_753:
[----:B------:R-:W-:Y:S05]  /*2c7e0*/  BSYNC B1 ;  /* 0x0000000000017941 */ /* 0x000fea0003800000 */
.L_x_752:
        /* <DEDUP_REMOVED lines=13> */
.L_x_755:
[----:B------:R-:W-:Y:S05]  /*2c8c0*/  BSYNC B1 ;  /* 0x0000000000017941 */ /* 0x000fea0003800000 */
.L_x_754:
        /* <DEDUP_REMOVED lines=10> */
.L_x_757:
[----:B------:R-:W-:Y:S05]  /*2c970*/  BSYNC B1 ;  /* 0x0000000000017941 */ /* 0x000fea0003800000 */
.L_x_756:
        /* <DEDUP_REMOVED lines=10> */
.L_x_759:
[----:B------:R-:W-:Y:S05]  /*2ca20*/  BSYNC B1 ;  /* 0x0000000000017941 */ /* 0x000fea0003800000 */
.L_x_758:
        /* <DEDUP_REMOVED lines=13> */
.L_x_761:
[----:B------:R-:W-:Y:S05]  /*2cb00*/  BSYNC B1 ;  /* 0x0000000000017941 */ /* 0x000fea0003800000 */
.L_x_760:
[----:B------:R-:W3:Y:S01]  /*2cb10*/  LDL.LU R154, [R1+0x1c0] ;  /* 0x0001c000019a7983 */ /* 0x000ee20000300800 */
[----:B-----5:R-:W-:Y:S01]  /*2cb20*/  HADD2.F32 R155, -RZ, R19.H0_H0 ;  /* 0x20000013ff9b7230 */ /* 0x020fe20000004100 */
[----:B------:R-:W-:Y:S01]  /*2cb30*/  ISETP.GT.AND P1, PT, R3, 0x1e1, PT ;  /* 0x000001e10300780c */ /* 0x000fe20003f24270 */
[----:B------:R-:W-:Y:S03]  /*2cb40*/  BSSY B1, `(.L_x_762) ;  /* 0x0000009000017945 */ /* 0x000fe60003800000 */
[----:B------:R-:W-:-:S04]  /*2cb50*/  FMUL R155, R155, R16 ;  /* 0x000000109b9b7220 */ /* 0x000fc80000400000 */
[----:B---3--:R-:W-:Y:S01]  /*2cb60*/  FFMA R155, R154, R2, R155 ;  /* 0x000000029a9b7223 */ /* 0x008fe2000000009b */
[----:B------:R-:W-:-:S04]  /*2cb70*/  P2R R154, PR, RZ, 0x2 ;  /* 0x00000002ff9a7803 */ /* 0x000fc80000000000 */
[----:B------:R-:W-:-:S05]  /*2cb80*/  F2FP.F16.F32.PACK_AB R155, RZ, R155 ;  /* 0x0000009bff9b723e */ /* 0x000fca00000000ff */
[----:B------:R3:W-:Y:S01]  /*2cb90*/  @P0 STG.E.U16 desc[UR36][R4.64+0x3c0], R155 ;  /* 0x0003c09b04000986 */ /* 0x0007e2000c101524 */
[----:B------:R-:W-:-:S13]  /*2cba0*/  ISETP.GT.AND P0, PT, R0, RZ, P1 ;  /* 0x000000ff0000720c */ /* 0x000fda0000f04270 */
[----:B---3--:R-:W-:Y:S05]  /*2cbb0*/  @!P0 BRA `(.L_x_763) ;  /* 0x0000000000048947 */ /* 0x008fea0003800000 */
[----:B------:R3:W5:Y:S02]  /*2cbc0*/  LDG.E.LTC128B.U16 R19, desc[UR36][R14.64+0x3c2] ;  /* 0x0003c2240e137981 */ /* 0x000764000c1e1520 */
.L_x_763:
[----:B------:R-:W-:Y:S05]  /*2cbd0*/  BSYNC B1 ;  /* 0x0000000000017941 */ /* 0x000fea0003800000 */
.L_x_762:
        /* <DEDUP_REMOVED lines=10> */
.L_x_765:
[----:B------:R-:W-:Y:S05]  /*2cc80*/  BSYNC B1 ;  /* 0x0000000000017941 */ /* 0x000fea0003800000 */
.L_x_764:
        /* <DEDUP_REMOVED lines=10> */
.L_x_767:
[----:B------:R-:W-:Y:S05]  /*2cd30*/  BSYNC B1 ;  /* 0x0000000000017941 */ /* 0x000fea0003800000 */
.L_x_766:
        /* <DEDUP_REMOVED lines=11> */
.L_x_769:
[----:B------:R-:W-:Y:S05]  /*2cdf0*/  BSYNC B1 ;  /* 0x0000000000017941 */ /* 0x000fea0003800000 */
.L_x_768:
        /* <DEDUP_REMOVED lines=11> */
.L_x_771:
[----:B------:R-:W-:Y:S05]  /*2ceb0*/  BSYNC B1 ;  /* 0x0000000000017941 */ /* 0x000fea0003800000 */
.L_x_770:
        /* <DEDUP_REMOVED lines=10> */
.L_x_773:
[----:B------:R-:W-:Y:S05]  /*2cf60*/  BSYNC B1 ;  /* 0x0000000000017941 */ /* 0x000fea0003800000 */
.L_x_772:
        /* <DEDUP_REMOVED lines=10> */
.L_x_775:
[----:B------:R-:W-:Y:S05]  /*2d010*/  BSYNC B1 ;  /* 0x0000000000017941 */ /* 0x000fea0003800000 */
.L_x_774:
        /* <DEDUP_REMOVED lines=11> */
.L_x_777:
[----:B------:R-:W-:Y:S05]  /*2d0d0*/  BSYNC B1 ;  /* 0x0000000000017941 */ /* 0x000fea0003800000 */
.L_x_776:
        /* <DEDUP_REMOVED lines=11> */
.L_x_779:
[----:B------:R-:W-:Y:S05]  /*2d190*/  BSYNC B1 ;  /* 0x0000000000017941 */ /* 0x000fea0003800000 */
.L_x_778:
        /* <DEDUP_REMOVED lines=10> */
.L_x_781:
[----:B------:R-:W-:Y:S05]  /*2d240*/  BSYNC B1 ;  /* 0x0000000000017941 */ /* 0x000fea0003800000 */
.L_x_780:
        /* <DEDUP_REMOVED lines=10> */
.L_x_783:
[----:B------:R-:W-:Y:S05]  /*2d2f0*/  BSYNC B1 ;  /* 0x0000000000017941 */ /* 0x000fea0003800000 */
.L_x_782:
        /* <DEDUP_REMOVED lines=11> */
.L_x_785:
[----:B------:R-:W-:Y:S05]  /*2d3b0*/  BSYNC B1 ;  /* 0x0000000000017941 */ /* 0x000fea0003800000 */
.L_x_784:
[----:B------:R-:W3:Y:S01]  /*2d3c0*/  LDL.LU R156, [R1+0x1f0] ;  /* 0x0001f000019c7983 */ /* 0x000ee20000300800 */
[----:B-----5:R-:W-:Y:S01]  /*2d3d0*/  HADD2.F32 R155, -RZ, R19.H0_H0 ;  /* 0x20000013ff9b7230 */ /* 0x020fe20000004100 */
[----:B------:R-:W-:Y:S04]  /*2d3e0*/  BSSY B1, `(.L_x_786) ;  /* 0x0000009000017945 */ /* 0x000fe80003800000 */
[----:B------:R-:W-:-:S04]  /*2d3f0*/  FMUL R155, R155, R16 ;  /* 0x000000109b9b7220 */ /* 0x000fc80000400000 */
[----:B---3--:R-:W-:-:S05]  /*2d400*/  FFMA R155, R156, R2, R155 ;  /* 0x000000029c9b7223 */ /* 0x008fca000000009b */
[----:B------:R-:W-:-:S05]  /*2d410*/  F2FP.F16.F32.PACK_AB R155, RZ, R155 ;  /* 0x0000009bff9b723e */ /* 0x000fca00000000ff */
[----:B------:R3:W-:Y:S01]  /*2d420*/  @P0 STG.E.U16 desc[UR36][R4.64+0x3f0], R155 ;  /* 0x0003f09b04000986 */ /* 0x0007e2000c101524 */
[----:B------:R-:W-:-:S04]  /*2d430*/  ISETP.GT.AND P0, PT, R3, 0x1f9, PT ;  /* 0x000001f90300780c */ /* 0x000fc80003f04270 */
[----:B------:R-:W-:-:S13]  /*2d440*/  ISETP.GT.AND P5, PT, R0, RZ, P0 ;  /* 0x000000ff0000720c */ /* 0x000fda00007a4270 */
[----:B---3--:R-:W-:Y:S05]  /*2d450*/  @!P5 BRA `(.L_x_787) ;  /* 0x000000000004d947 */ /* 0x008fea0003800000 */
[----:B------:R3:W5:Y:S02]  /*2d460*/  LDG.E.LTC128B.U16 R19, desc[UR36][R14.64+0x3f2] ;  /* 0x0003f2240e137981 */ /* 0x000764000c1e1520 */
.L_x_787:
[----:B------:R-:W-:Y:S05]  /*2d470*/  BSYNC B1 ;  /* 0x0000000000017941 */ /* 0x000fea0003800000 */
.L_x_786:
[----:B0123--:R-:W2:Y:S01]  /*2d480*/  LDL.LU R14, [R1+0x1f4] ;  /* 0x0001f400010e7983 */ /* 0x00fea20000300800 */
[----:B-----5:R-:W-:Y:S01]  /*2d490*/  HADD2.F32 R3, -RZ, R19.H0_H0 ;  /* 0x20000013ff037230 */ /* 0x020fe20000004100 */
[----:B------:R-:W-:Y:S04]  /*2d4a0*/  BSSY B1, `(.L_x_788) ;  /* 0x0000008000017945 */ /* 0x000fe80003800000 */
[----:B------:R-:W-:-:S04]  /*2d4b0*/  FMUL R3, R3, R16 ;  /* 0x0000001003037220 */ /* 0x000fc80000400000 */
[----:B--2---:R-:W-:-:S05]  /*2d4c0*/  FFMA R3, R14, R2, R3 ;  /* 0x000000020e037223 */ /* 0x004fca0000000003 */
[----:B------:R-:W-:-:S05]  /*2d4d0*/  F2FP.F16.F32.PACK_AB R3, RZ, R3 ;  /* 0x00000003ff03723e */ /* 0x000fca00000000ff */
[----:B------:R0:W-:Y:S01]  /*2d4e0*/  @P5 STG.E.U16 desc[UR36][R4.64+0x3f2], R3 ;  /* 0x0003f20304005986 */ /* 0x0001e2000c101524 */
[----:B------:R-:W-:-:S13]  /*2d4f0*/  ISETP.GT.AND P5, PT, R0, 0x8, P1 ;  /* 0x000000080000780c */ /* 0x000fda0000fa4270 */
[----:B0-----:R-:W-:Y:S05]  /*2d500*/  @!P5 BRA `(.L_x_789) ;  /* 0x000000000004d947 */ /* 0x001fea0003800000 */
[----:B------:R0:W5:Y:S02]  /*2d510*/  LDG.E.LTC128B.U16 R19, desc[UR36][R12.64+0x3f0] ;  /* 0x0003f0240c137981 */ /* 0x000164000c1e1520 */
.L_x_789:
[----:B------:R-:W-:Y:S05]  /*2d520*/  BSYNC B1 ;  /* 0x0000000000017941 */ /* 0x000fea0003800000 */
.L_x_788:
[----:B------:R-:W2:Y:S01]  /*2d530*/  LDL.LU R4, [R1+0x1f8] ;  /* 0x0001f80001047983 */ /* 0x000ea20000300800 */
[----:B-----5:R-:W-:Y:S01]  /*2d540*/  HADD2.F32 R3, -RZ, R19.H0_H0 ;  /* 0x20000013ff037230 */ /* 0x020fe20000004100 */
[----:B------:R-:W-:Y:S01]  /*2d550*/  @P5 MOV R5, R7 ;  /* 0x0000000700055202 */ /* 0x000fe20000000f00 */
[----:B------:R-:W-:Y:S03]  /*2d560*/  BSSY B1, `(.L_x_790) ;  /* 0x0000009000017945 */ /* 0x000fe60003800000 */
[----:B------:R-:W-:-:S04]  /*2d570*/  FMUL R3, R3, R16 ;  /* 0x0000001003037220 */ /* 0x000fc80000400000 */
[----:B--2---:R-:W-:Y:S01]  /*2d580*/  FFMA R3, R4, R2, R3 ;  /* 0x0000000204037223 */ /* 0x004fe20000000003 */
[----:B------:R-:W-:-:S04]  /*2d590*/  @P5 IMAD.MOV.U32 R4, RZ, RZ, R6 ;  /* 0x000000ffff045224 */ /* 0x000fc800078e0006 */
[----:B------:R-:W-:-:S05]  /*2d5a0*/  F2FP.F16.F32.PACK_AB R3, RZ, R3 ;  /* 0x00000003ff03723e */ /* 0x000fca00000000ff */
[----:B------:R1:W-:Y:S01]  /*2d5b0*/  @P5 STG.E.U16 desc[UR36][R4.64+0x3f0], R3 ;  /* 0x0003f00304005986 */ /* 0x0003e2000c101524 */
[----:B------:R-:W-:-:S13]  /*2d5c0*/  ISETP.GT.AND P5, PT, R0, 0x8, P0 ;  /* 0x000000080000780c */ /* 0x000fda00007a4270 */
[----:B-1----:R-:W-:Y:S05]  /*2d5d0*/  @!P5 BRA `(.L_x_791) ;  /* 0x000000000004d947 */ /* 0x002fea0003800000 */
[----:B------:R1:W5:Y:S02]  /*2d5e0*/  LDG.E.LTC128B.U16 R19, desc[UR36][R12.64+0x3f2] ;  /* 0x0003f2240c137981 */ /* 0x000364000c1e1520 */
.L_x_791:
[----:B------:R-:W-:Y:S05]  /*2d5f0*/  BSYNC B1 ;  /* 0x0000000000017941 */ /* 0x000fea0003800000 */
.L_x_790:
        /* <DEDUP_REMOVED lines=11> */
.L_x_793:
[----:B------:R-:W-:Y:S05]  /*2d6b0*/  BSYNC B1 ;  /* 0x0000000000017941 */ /* 0x000fea0003800000 */
.L_x_792:
[----:B-----5:R-:W-:Y:S01]  /*2d6c0*/  HADD2.F32 R3, -RZ, R19.H0_H0 ;  /* 0x20000013ff037230 */ /* 0x020fe20000004100 */
[----:B------:R-:W-:Y:S04]  /*2d6d0*/  BSSY B1, `(.L_x_794) ;  /* 0x0000009000017945 */ /* 0x000fe80003800000 */
[----:B------:R-:W-:-:S04]  /*2d6e0*/  FMUL R3, R3, R16 ;  /* 0x0000001003037220 */ /* 0x000fc80000400000 */
[----:B------:R-:W-:-:S05]  /*2d6f0*/  FFMA R3, R24, R2, R3 ;  /* 0x0000000218037223 */ /* 0x000fca0000000003 */
[----:B------:R-:W-:-:S05]  /*2d700*/  F2FP.F16.F32.PACK_AB R3, RZ, R3 ;  /* 0x00000003ff03723e */ /* 0x000fca00000000ff */
[----:B------:R3:W-:Y:S01]  /*2d710*/  @P5 STG.E.U16 desc[UR36][R20.64+0x200], R3 ;  /* 0x0002000314005986 */ /* 0x0007e2000c101524 */
[----:B------:R-:W-:-:S04]  /*2d720*/  LOP3.LUT P5, RZ, R17, 0x2, RZ, 0xc0, !PT ;  /* 0x0000000211ff7812 */ /* 0x000fc800078ac0ff */
[----:B------:R-:W-:-:S13]  /*2d730*/  ISETP.GT.AND P5, PT, R0, 0x80, P5 ;  /* 0x000000800000780c */ /* 0x000fda0002fa4270 */
[----:B---3--:R-:W-:Y:S05]  /*2d740*/  @!P5 BRA `(.L_x_795) ;  /* 0x000000000004d947 */ /* 0x008fea0003800000 */
[----:B------:R3:W5:Y:S02]  /*2d750*/  LDG.E.LTC128B.U16 R19, desc[UR36][R10.64+0x202] ;  /* 0x000202240a137981 */ /* 0x000764000c1e1520 */
.L_x_795:
[----:B------:R-:W-:Y:S05]  /*2d760*/  BSYNC B1 ;  /* 0x0000000000017941 */ /* 0x000fea0003800000 */
.L_x_794:
        /* <DEDUP_REMOVED lines=8> */
[----:B0-----:R-:W-:Y:S05]  /*2d7f0*/  @!P5 BRA `(.L_x_797) ;  /* 0x000000000004d947 */ /* 0x001fea0003800000 */
[----:B------:R0:W5:Y:S02]  /*2d800*/  LDG.E.LTC128B.U16 R19, desc[UR36][R8.64+0x200] ;  /* 0x0002002408137981 */ /* 0x000164000c1e1520 */
.L_x_797:
[----:B------:R-:W-:Y:S05]  /*2d810*/  BSYNC B1 ;  /* 0x0000000000017941 */ /* 0x000fea0003800000 */
.L_x_796:
        /* <DEDUP_REMOVED lines=10> */
.L_x_799:
[----:B------:R-:W-:Y:S05]  /*2d8c0*/  BSYNC B1 ;  /* 0x0000000000017941 */ /* 0x000fea0003800000 */
.L_x_798:
        /* <DEDUP_REMOVED lines=10> */
.L_x_801:
[----:B------:R-:W-:Y:S05]  /*2d970*/  BSYNC B1 ;  /* 0x0000000000017941 */ /* 0x000fea0003800000 */
.L_x_800:
        /* <DEDUP_REMOVED lines=10> */
.L_x_803:
[----:B------:R-:W-:Y:S05]  /*2da20*/  BSYNC B1 ;  /* 0x0000000000017941 */ /* 0x000fea0003800000 */
.L_x_802:
        /* <DEDUP_REMOVED lines=10> */
.L_x_805:
[----:B------:R-:W-:Y:S05]  /*2dad0*/  BSYNC B1 ;  /* 0x0000000000017941 */ /* 0x000fea0003800000 */
.L_x_804:
        /* <DEDUP_REMOVED lines=10> */
.L_x_807:
[----:B------:R-:W-:Y:S05]  /*2db80*/  BSYNC B1 ;  /* 0x0000000000017941 */ /* 0x000fea0003800000 */
.L_x_806:
        /* <DEDUP_REMOVED lines=10> */
.L_x_809:
[----:B------:R-:W-:Y:S05]  /*2dc30*/  BSYNC B1 ;  /* 0x0000000000017941 */ /* 0x000fea0003800000 */
.L_x_808:
        /* <DEDUP_REMOVED lines=10> */
.L_x_811:
[----:B------:R-:W-:Y:S05]  /*2dce0*/  BSYNC B1 ;  /* 0x0000000000017941 */ /* 0x000fea0003800000 */
.L_x_810:
        /* <DEDUP_REMOVED lines=10> */
.L_x_813:
[----:B------:R-:W-:Y:S05]  /*2dd90*/  BSYNC B1 ;  /* 0x0000000000017941 */ /* 0x000fea0003800000 */
.L_x_812:
        /* <DEDUP_REMOVED lines=10> */
.L_x_815:
[----:B------:R-:W-:Y:S05]  /*2de40*/  BSYNC B1 ;  /* 0x0000000000017941 */ /* 0x000fea0003800000 */
.L_x_814:
        /* <DEDUP_REMOVED lines=10> */
.L_x_817:
[----:B------:R-:W-:Y:S05]  /*2def0*/  BSYNC B1 ;  /* 0x0000000000017941 */ /* 0x000fea0003800000 */
.L_x_816:
        /* <DEDUP_REMOVED lines=10> */
.L_x_819:
[----:B------:R-:W-:Y:S05]  /*2dfa0*/  BSYNC B1 ;  /* 0x0000000000017941 */ /* 0x000fea0003800000 */
.L_x_818:
        /* <DEDUP_REMOVED lines=10> */
.L_x_821:
[----:B------:R-:W-:Y:S05]  /*2e050*/  BSYNC B1 ;  /* 0x0000000000017941 */ /* 0x000fea0003800000 */
.L_x_820:
        /* <DEDUP_REMOVED lines=10> */
.L_x_823:
[----:B------:R-:W-:Y:S05]  /*2e100*/  BSYNC B1 ;  /* 0x0000000000017941 */ /* 0x000fea0003800000 */
.L_x_822:
        /* <DEDUP_REMOVED lines=10> */
.L_x_825:
[----:B------:R-:W-:Y:S05]  /*2e1b0*/  BSYNC B1 ;  /* 0x0000000000017941 */ /* 0x000fea0003800000 */
.L_x_824:
        /* <DEDUP_REMOVED lines=10> */
.L_x_827:
[----:B------:R-:W-:Y:S05]  /*2e260*/  BSYNC B1 ;  /* 0x0000000000017941 */ /* 0x000fea0003800000 */
.L_x_826:
        /* <DEDUP_REMOVED lines=10> */
.L_x_829:
[----:B------:R-:W-:Y:S05]  /*2e310*/  BSYNC B1 ;  /* 0x0000000000017941 */ /* 0x000fea0003800000 */
.L_x_828:
        /* <DEDUP_REMOVED lines=10> */
.L_x_831:
[----:B------:R-:W-:Y:S05]  /*2e3c0*/  BSYNC B1 ;  /* 0x0000000000017941 */ /* 0x000fea0003800000 */
.L_x_830:
        /* <DEDUP_REMOVED lines=10> */
.L_x_833:
[----:B------:R-:W-:Y:S05]  /*2e470*/  BSYNC B1 ;  /* 0x0000000000017941 */ /* 0x000fea0003800000 */
.L_x_832:
        /* <DEDUP_REMOVED lines=10> */
.L_x_835:
[----:B------:R-:W-:Y:S05]  /*2e520*/  BSYNC B1 ;  /* 0x0000000000017941 */ /* 0x000fea0003800000 */
.L_x_834:
        /* <DEDUP_REMOVED lines=10> */
.L_x_837:
[----:B------:R-:W-:Y:S05]  /*2e5d0*/  BSYNC B1 ;  /* 0x0000000000017941 */ /* 0x000fea0003800000 */
.L_x_836:
        /* <DEDUP_REMOVED lines=10> */
.L_x_839:
[----:B------:R-:W-:Y:S05]  /*2e680*/  BSYNC B1 ;  /* 0x0000000000017941 */ /* 0x000fea0003800000 */
.L_x_838:
        /* <DEDUP_REMOVED lines=10> */
.L_x_841:
[----:B------:R-:W-:Y:S05]  /*2e730*/  BSYNC B1 ;  /* 0x0000000000017941 */ /* 0x000fea0003800000 */
.L_x_840:
        /* <DEDUP_REMOVED lines=10> */
.L_x_843:
[----:B------:R-:W-:Y:S05]  /*2e7e0*/  BSYNC B1 ;  /* 0x0000000000017941 */ /* 0x000fea0003800000 */
.L_x_842:
        /* <DEDUP_REMOVED lines=10> */
.L_x_845:
[----:B------:R-:W-:Y:S05]  /*2e890*/  BSYNC B1 ;  /* 0x0000000000017941 */ /* 0x000fea0003800000 */
.L_x_844:
        /* <DEDUP_REMOVED lines=10> */
.L_x_847:
[----:B------:R-:W-:Y:S05]  /*2e940*/  BSYNC B1 ;  /* 0x0000000000017941 */ /* 0x000fea0003800000 */
.L_x_846:
        /* <DEDUP_REMOVED lines=10> */
.L_x_849:
[----:B------:R-:W-:Y:S05]  /*2e9f0*/  BSYNC B1 ;  /* 0x0000000000017941 */ /* 0x000fea0003800000 */
.L_x_848:
        /* <DEDUP_REMOVED lines=10> */
.L_x_851:
[----:B------:R-:W-:Y:S05]  /*2eaa0*/  BSYNC B1 ;  /* 0x0000000000017941 */ /* 0x000fea0003800000 */
.L_x_850:
        /* <DEDUP_REMOVED lines=10> */
.L_x_853:
[----:B------:R-:W-:Y:S05]  /*2eb50*/  BSYNC B1 ;  /* 0x0000000000017941 */ /* 0x000fea0003800000 */
.L_x_852:
        /* <DEDUP_REMOVED lines=10> */
.L_x_855:
[----:B------:R-:W-:Y:S05]  /*2ec00*/  BSYNC B1 ;  /* 0x0000000000017941 */ /* 0x000fea0003800000 */
.L_x_854:
        /* <DEDUP_REMOVED lines=10> */
.L_x_857:
[----:B------:R-:W-:Y:S05]  /*2ecb0*/  BSYNC B1 ;  /* 0x0000000000017941 */ /* 0x000fea0003800000 */
.L_x_856:
        /* <DEDUP_REMOVED lines=10> */
.L_x_859:
[----:B------:R-:W-:Y:S05]  /*2ed60*/  BSYNC B1 ;  /* 0x0000000000017941 */ /* 0x000fea0003800000 */
.L_x_858:
        /* <DEDUP_REMOVED lines=10> */
.L_x_861:
[----:B------:R-:W-:Y:S05]  /*2ee10*/  BSYNC B1 ;  /* 0x0000000000017941 */ /* 0x000fea0003800000 */
.L_x_860:
        /* <DEDUP_REMOVED lines=10> */
.L_x_863:
[----:B------:R-:W-:Y:S05]  /*2eec0*/  BSYNC B1 ;  /* 0x0000000000017941 */ /* 0x000fea0003800000 */
.L_x_862:
        /* <DEDUP_REMOVED lines=10> */
.L_x_865:
[----:B------:R-:W-:Y:S05]  /*2ef70*/  BSYNC B1 ;  /* 0x0000000000017941 */ /* 0x000fea0003800000 */
.L_x_864:
        /* <DEDUP_REMOVED lines=10> */
.L_x_867:
[----:B------:R-:W-:Y:S05]  /*2f020*/  BSYNC B1 ;  /* 0x0000000000017941 */ /* 0x000fea0003800000 */
.L_x_866:
        /* <DEDUP_REMOVED lines=10> */
.L_x_869:
[----:B------:R-:W-:Y:S05]  /*2f0d0*/  BSYNC B1 ;  /* 0x0000000000017941 */ /* 0x000fea0003800000 */
.L_x_868:
        /* <DEDUP_REMOVED lines=10> */
.L_x_871:
[----:B------:R-:W-:Y:S05]  /*2f180*/  BSYNC B1 ;  /* 0x0000000000017941 */ /* 0x000fea0003800000 */
.L_x_870:
        /* <DEDUP_REMOVED lines=10> */
.L_x_873:
[----:B------:R-:W-:Y:S05]  /*2f230*/  BSYNC B1 ;  /* 0x0000000000017941 */ /* 0x000fea0003800000 */
.L_x_872:
        /* <DEDUP_REMOVED lines=10> */
.L_x_875:
[----:B------:R-:W-:Y:S05]  /*2f2e0*/  BSYNC B1 ;  /* 0x0000000000017941 */ /* 0x000fea0003800000 */
.L_x_874:
        /* <DEDUP_REMOVED lines=10> */
.L_x_877:
[----:B------:R-:W-:Y:S05]  /*2f390*/  BSYNC B1 ;  /* 0x0000000000017941 */ /* 0x000fea0003800000 */
.L_x_876:
        /* <DEDUP_REMOVED lines=10> */
.L_x_879:
[----:B------:R-:W-:Y:S05]  /*2f440*/  BSYNC B1 ;  /* 0x0000000000017941 */ /* 0x000fea0003800000 */
.L_x_878:
        /* <DEDUP_REMOVED lines=10> */
.L_x_881:
[----:B------:R-:W-:Y:S05]  /*2f4f0*/  BSYNC B1 ;  /* 0x0000000000017941 */ /* 0x000fea0003800000 */
.L_x_880:
        /* <DEDUP_REMOVED lines=10> */
.L_x_883:
[----:B------:R-:W-:Y:S05]  /*2f5a0*/  BSYNC B1 ;  /* 0x0000000000017941 */ /* 0x000fea0003800000 */
.L_x_882:
        /* <DEDUP_REMOVED lines=10> */
.L_x_885:
[----:B------:R-:W-:Y:S05]  /*2f650*/  BSYNC B1 ;  /* 0x0000000000017941 */ /* 0x000fea0003800000 */
.L_x_884:
        /* <DEDUP_REMOVED lines=10> */
.L_x_887:
[----:B------:R-:W-:Y:S05]  /*2f700*/  BSYNC B1 ;  /* 0x0000000000017941 */ /* 0x000fea0003800000 */
.L_x_886:
        /* <DEDUP_REMOVED lines=10> */
.L_x_889:
[----:B------:R-:W-:Y:S05]  /*2f7b0*/  BSYNC B1 ;  /* 0x0000000000017941 */ /* 0x000fea0003800000 */
.L_x_888:
        /* <DEDUP_REMOVED lines=10> */
.L_x_891:
[----:B------:R-:W-:Y:S05]  /*2f860*/  BSYNC B1 ;  /* 0x0000000000017941 */ /* 0x000fea0003800000 */
.L_x_890:
        /* <DEDUP_REMOVED lines=10> */
.L_x_893:
[----:B------:R-:W-:Y:S05]  /*2f910*/  BSYNC B1 ;  /* 0x0000000000017941 */ /* 0x000fea0003800000 */
.L_x_892:
        /* <DEDUP_REMOVED lines=10> */
.L_x_895:
[----:B------:R-:W-:Y:S05]  /*2f9c0*/  BSYNC B1 ;  /* 0x0000000000017941 */ /* 0x000fea0003800000 */
.L_x_894:
        /* <DEDUP_REMOVED lines=10> */
.L_x_897:
[----:B------:R-:W-:Y:S05]  /*2fa70*/  BSYNC B1 ;  /* 0x0000000000017941 */ /* 0x000fea0003800000 */
.L_x_896:
        /* <DEDUP_REMOVED lines=10> */
.L_x_899:
[----:B------:R-:W-:Y:S05]  /*2fb20*/  BSYNC B1 ;  /* 0x0000000000017941 */ /* 0x000fea0003800000 */
.L_x_898:
        /* <DEDUP_REMOVED lines=10> */
.L_x_901:
[----:B------:R-:W-:Y:S05]  /*2fbd0*/  BSYNC B1 ;  /* 0x0000000000017941 */ /* 0x000fea0003800000 */
.L_x_900:
        /* <DEDUP_REMOVED lines=10> */
.L_x_903:
[----:B------:R-:W-:Y:S05]  /*2fc80*/  BSYNC B1 ;  /* 0x0000000000017941 */ /* 0x000fea0003800000 */
.L_x_902:
        /* <DEDUP_REMOVED lines=10> */
.L_x_905:
[----:B------:R-:W-:Y:S05]  /*2fd30*/  BSYNC B1 ;  /* 0x0000000000017941 */ /* 0x000fea0003800000 */
.L_x_904:
        /* <DEDUP_REMOVED lines=10> */
.L_x_907:
[----:B------:R-:W-:Y:S05]  /*2fde0*/  BSYNC B1 ;  /* 0x0000000000017941 */ /* 0x000fea0003800000 */
.L_x_906:
        /* <DEDUP_REMOVED lines=10> */
.L_x_909:
[----:B------:R-:W-:Y:S05]  /*2fe90*/  BSYNC B1 ;  /* 0x0000000000017941 */ /* 0x000fea0003800000 */
.L_x_908:
        /* <DEDUP_REMOVED lines=10> */
.L_x_911:
[----:B------:R-:W-:Y:S05]  /*2ff40*/  BSYNC B1 ;  /* 0x0000000000017941 */ /* 0x000fea0003800000 */
.L_x_910:
        /* <DEDUP_REMOVED lines=10> */
.L_x_913:
[----:B------:R-:W-:Y:S05]  /*2fff0*/  BSYNC B1 ;  /* 0x0000000000017941 */ /* 0x000fea0003800000 */
.L_x_912:
        /* <DEDUP_REMOVED lines=10> */
.L_x_915:
[----:B------:R-:W-:Y:S05]  /*300a0*/  BSYNC B1 ;  /* 0x0000000000017941 */ /* 0x000fea0003800000 */
.L_x_914:
        /* <DEDUP_REMOVED lines=10> */
.L_x_917:
[----:B------:R-:W-:Y:S05]  /*30150*/  BSYNC B1 ;  /* 0x0000000000017941 */ /* 0x000fea0003800000 */
.L_x_916:
        /* <DEDUP_REMOVED lines=10> */
.L_x_919:
[----:B------:R-:W-:Y:S05]  /*30200*/  BSYNC B1 ;  /* 0x0000000000017941 */ /* 0x000fea0003800000 */
.L_x_918:
        /* <DEDUP_REMOVED lines=10> */
.L_x_921:
[----:B------:R-:W-:Y:S05]  /*302b0*/  BSYNC B1 ;  /* 0x0000000000017941 */ /* 0x000fea0003800000 */
.L_x_920:
        /* <DEDUP_REMOVED lines=10> */
.L_x_923:
[----:B------:R-:W-:Y:S05]  /*30360*/  BSYNC B1 ;  /* 0x0000000000017941 */ /* 0x000fea0003800000 */
.L_x_922:
        /* <DEDUP_REMOVED lines=10> */
.L_x_925:
[----:B------:R-:W-:Y:S05]  /*30410*/  BSYNC B1 ;  /* 0x0000000000017941 */ /* 0x000fea0003800000 */
.L_x_924:
        /* <DEDUP_REMOVED lines=10> */
.L_x_927:
[----:B------:R-:W-:Y:S05]  /*304c0*/  BSYNC B1 ;  /* 0x0000000000017941 */ /* 0x000fea0003800000 */
.L_x_926:
        /* <DEDUP_REMOVED lines=10> */
.L_x_929:
[----:B------:R-:W-:Y:S05]  /*30570*/  BSYNC B1 ;  /* 0x0000000000017941 */ /* 0x000fea0003800000 */
.L_x_928:
        /* <DEDUP_REMOVED lines=10> */
.L_x_931:
[----:B------:R-:W-:Y:S05]  /*30620*/  BSYNC B1 ;  /* 0x0000000000017941 */ /* 0x000fea0003800000 */
.L_x_930:
        /* <DEDUP_REMOVED lines=10> */
.L_x_933:
[----:B------:R-:W-:Y:S05]  /*306d0*/  BSYNC B1 ;  /* 0x0000000000017941 */ /* 0x000fea0003800000 */
.L_x_932:
        /* <DEDUP_REMOVED lines=10> */
.L_x_935:
[----:B------:R-:W-:Y:S05]  /*30780*/  BSYNC B1 ;  /* 0x0000000000017941 */ /* 0x000fea0003800000 */
.L_x_934:
        /* <DEDUP_REMOVED lines=10> */
.L_x_937:
[----:B------:R-:W-:Y:S05]  /*30830*/  BSYNC B1 ;  /* 0x0000000000017941 */ /* 0x000fea0003800000 */
.L_x_936:
        /* <DEDUP_REMOVED lines=10> */
.L_x_939:
[----:B------:R-:W-:Y:S05]  /*308e0*/  BSYNC B1 ;  /* 0x0000000000017941 */ /* 0x000fea0003800000 */
.L_x_938:
        /* <DEDUP_REMOVED lines=10> */
.L_x_941:
[----:B------:R-:W-:Y:S05]  /*30990*/  BSYNC B1 ;  /* 0x0000000000017941 */ /* 0x000fea0003800000 */
.L_x_940:
        /* <DEDUP_REMOVED lines=10> */
.L_x_943:
[----:B------:R-:W-:Y:S05]  /*30a40*/  BSYNC B1 ;  /* 0x0000000000017941 */ /* 0x000fea0003800000 */
.L_x_942:
        /* <DEDUP_REMOVED lines=10> */
.L_x_945:
[----:B------:R-:W-:Y:S05]  /*30af0*/  BSYNC B1 ;  /* 0x0000000000017941 */ /* 0x000fea0003800000 */
.L_x_944:
        /* <DEDUP_REMOVED lines=10> */
.L_x_947:
[----:B------:R-:W-:Y:S05]  /*30ba0*/  BSYNC B1 ;  /* 0x0000000000017941 */ /* 0x000fea0003800000 */
.L_x_946:
        /* <DEDUP_REMOVED lines=10> */
.L_x_949:
[----:B------:R-:W-:Y:S05]  /*30c50*/  BSYNC B1 ;  /* 0x0000000000017941 */ /* 0x000fea0003800000 */
.L_x_948:
        /* <DEDUP_REMOVED lines=10> */
.L_x_951:
[----:B------:R-:W-:Y:S05]  /*30d00*/  BSYNC B1 ;  /* 0x0000000000017941 */ /* 0x000fea0003800000 */
.L_x_950:
        /* <DEDUP_REMOVED lines=10> */
.L_x_953:
[----:B------:R-:W-:Y:S05]  /*30db0*/  BSYNC B1 ;  /* 0x0000000000017941 */ /* 0x000fea0003800000 */
.L_x_952:
        /* <DEDUP_REMOVED lines=10> */
.L_x_955:
[----:B------:R-:W-:Y:S05]  /*30e60*/  BSYNC B1 ;  /* 0x0000000000017941 */ /* 0x000fea0003800000 */
.L_x_954:
        /* <DEDUP_REMOVED lines=10> */
.L_x_957:
[----:B------:R-:W-:Y:S05]  /*30f10*/  BSYNC B1 ;  /* 0x0000000000017941 */ /* 0x000fea0003800000 */
.L_x_956:
        /* <DEDUP_REMOVED lines=10> */
.L_x_959:
[----:B------:R-:W-:Y:S05]  /*30fc0*/  BSYNC B1 ;  /* 0x0000000000017941 */ /* 0x000fea0003800000 */
.L_x_958:
        /* <DEDUP_REMOVED lines=10> */
.L_x_961:
[----:B------:R-:W-:Y:S05]  /*31070*/  BSYNC B1 ;  /* 0x0000000000017941 */ /* 0x000fea0003800000 */
.L_x_960:
        /* <DEDUP_REMOVED lines=10> */
.L_x_963:
[----:B------:R-:W-:Y:S05]  /*31120*/  BSYNC B1 ;  /* 0x0000000000017941 */ /* 0x000fea0003800000 */
.L_x_962:
        /* <DEDUP_REMOVED lines=10> */
.L_x_965:
[----:B------:R-:W-:Y:S05]  /*311d0*/  BSYNC B1 ;  /* 0x0000000000017941 */ /* 0x000fea0003800000 */
.L_x_964:
        /* <DEDUP_REMOVED lines=10> */
.L_x_967:
[----:B------:R-:W-:Y:S05]  /*31280*/  BSYNC B1 ;  /* 0x0000000000017941 */ /* 0x000fea0003800000 */
.L_x_966:
        /* <DEDUP_REMOVED lines=10> */
.L_x_969:
[----:B------:R-:W-:Y:S05]  /*31330*/  BSYNC B1 ;  /* 0x0000000000017941 */ /* 0x000fea0003800000 */
.L_x_968:
        /* <DEDUP_REMOVED lines=10> */
.L_x_971:
[----:B------:R-:W-:Y:S05]  /*313e0*/  BSYNC B1 ;  /* 0x0000000000017941 */ /* 0x000fea0003800000 */
.L_x_970:
        /* <DEDUP_REMOVED lines=10> */
.L_x_973:
[----:B------:R-:W-:Y:S05]  /*31490*/  BSYNC B1 ;  /* 0x0000000000017941 */ /* 0x000fea0003800000 */
.L_x_972:
        /* <DEDUP_REMOVED lines=10> */
.L_x_975:
[----:B------:R-:W-:Y:S05]  /*31540*/  BSYNC B1 ;  /* 0x0000000000017941 */ /* 0x000fea0003800000 */
.L_x_974:
        /* <DEDUP_REMOVED lines=10> */
.L_x_977:
[----:B------:R-:W-:Y:S05]  /*315f0*/  BSYNC B1 ;  /* 0x0000000000017941 */ /* 0x000fea0003800000 */
.L_x_976:
        /* <DEDUP_REMOVED lines=10> */
.L_x_979:
[----:B------:R-:W-:Y:S05]  /*316a0*/  BSYNC B1 ;  /* 0x0000000000017941 */ /* 0x000fea0003800000 */
.L_x_978:
        /* <DEDUP_REMOVED lines=10> */
.L_x_981:
[----:B------:R-:W-:Y:S05]  /*31750*/  BSYNC B1 ;  /* 0x0000000000017941 */ /* 0x000fea0003800000 */
.L_x_980:
        /* <DEDUP_REMOVED lines=10> */
.L_x_983:
[----:B------:R-:W-:Y:S05]  /*31800*/  BSYNC B1 ;  /* 0x0000000000017941 */ /* 0x000fea0003800000 */
.L_x_982:
        /* <DEDUP_REMOVED lines=10> */
.L_x_985:
[----:B------:R-:W-:Y:S05]  /*318b0*/  BSYNC B1 ;  /* 0x0000000000017941 */ /* 0x000fea0003800000 */
.L_x_984:
        /* <DEDUP_REMOVED lines=10> */
.L_x_987:
[----:B------:R-:W-:Y:S05]  /*31960*/  BSYNC B1 ;  /* 0x0000000000017941 */ /* 0x000fea0003800000 */
.L_x_986:
        /* <DEDUP_REMOVED lines=10> */
.L_x_989:
[----:B------:R-:W-:Y:S05]  /*31a10*/  BSYNC B1 ;  /* 0x0000000000017941 */ /* 0x000fea0003800000 */
.L_x_988:
        /* <DEDUP_REMOVED lines=10> */
.L_x_991:
[----:B------:R-:W-:Y:S05]  /*31ac0*/  BSYNC B1 ;  /* 0x0000000000017941 */ /* 0x000fea0003800000 */
.L_x_990:
        /* <DEDUP_REMOVED lines=10> */
.L_x_993:
[----:B------:R-:W-:Y:S05]  /*31b70*/  BSYNC B1 ;  /* 0x0000000000017941 */ /* 0x000fea0003800000 */
.L_x_992:
        /* <DEDUP_REMOVED lines=10> */
.L_x_995:
[----:B------:R-:W-:Y:S05]  /*31c20*/  BSYNC B1 ;  /* 0x0000000000017941 */ /* 0x000fea0003800000 */
.L_x_994:
        /* <DEDUP_REMOVED lines=10> */
.L_x_997:
[----:B------:R-:W-:Y:S05]  /*31cd0*/  BSYNC B1 ;  /* 0x0000000000017941 */ /* 0x000fea0003800000 */
.L_x_996:
        /* <DEDUP_REMOVED lines=10> */
.L_x_999:
[----:B------:R-:W-:Y:S05]  /*31d80*/  BSYNC B1 ;  /* 0x0000000000017941 */ /* 0x000fea0003800000 */
.L_x_998:
        /* <DEDUP_REMOVED lines=10> */
.L_x_1001:
[----:B------:R-:W-:Y:S05]  /*31e30*/  BSYNC B1 ;  /* 0x0000000000017941 */ /* 0x000fea0003800000 */
.L_x_1000:
        /* <DEDUP_REMOVED lines=10> */
.L_x_1003:
[----:B------:R-:W-:Y:S05]  /*31ee0*/  BSYNC B1 ;  /* 0x0000000000017941 */ /* 0x000fea0003800000 */
.L_x_1002:
        /* <DEDUP_REMOVED lines=10> */
.L_x_1005:
[----:B------:R-:W-:Y:S05]  /*31f90*/  BSYNC B1 ;  /* 0x0000000000017941 */ /* 0x000fea0003800000 */
.L_x_1004:
        /* <DEDUP_REMOVED lines=10> */
.L_x_1007:
[----:B------:R-:W-:Y:S05]  /*32040*/  BSYNC B1 ;  /* 0x0000000000017941 */ /* 0x000fea0003800000 */
.L_x_1006:
        /* <DEDUP_REMOVED lines=10> */
.L_x_1009:
[----:B------:R-:W-:Y:S05]  /*320f0*/  BSYNC B1 ;  /* 0x0000000000017941 */ /* 0x000fea0003800000 */
.L_x_1008:
        /* <DEDUP_REMOVED lines=10> */
.L_x_1011:
[----:B------:R-:W-:Y:S05]  /*321a0*/  BSYNC B1 ;  /* 0x0000000000017941 */ /* 0x000fea0003800000 */
.L_x_1010:
        /* <DEDUP_REMOVED lines=10> */
.L_x_1013:
[----:B------:R-:W-:Y:S05]  /*32250*/  BSYNC B1 ;  /* 0x0000000000017941 */ /* 0x000fea0003800000 */
.L_x_1012:
        /* <DEDUP_REMOVED lines=10> */
.L_x_1015:
[----:B------:R-:W-:Y:S05]  /*32300*/  BSYNC B1 ;  /* 0x0000000000017941 */ /* 0x000fea0003800000 */
.L_x_1014:
        /* <DEDUP_REMOVED lines=10> */
.L_x_1017:
[----:B------:R-:W-:Y:S05]  /*323b0*/  BSYNC B1 ;  /* 0x0000000000017941 */ /* 0x000fea0003800000 */
.L_x_1016:
[----:B-----5:R-:W-:Y:S01]  /*323c0*/  HADD2.F32 R3, -RZ, R19.H0_H0 ;  /* 0x20000013ff037230 */ /* 0x020fe20000004100 */
[----:B------:R-:W-:Y:S04]  /*323d0*/  BSSY B1, `(.L_x_1018) ;  /* 0x0000009000017945 */ /* 0x000fe80003800000 */
[----:B------:R-:W-:-:S04]  /*323e0*/  FMUL R3, R3, R16 ;  /* 0x0000001003037220 */ /* 0x000fc80000400000 */
[----:B------:R-:W-:-:S05]  /*323f0*/  FFMA R3, R136, R2, R3 ;  /* 0x0000000288037223 */ /* 0x000fca0000000003 */
[----:B------:R-:W-:-:S05]  /*32400*/  F2FP.F16.F32.PACK_AB R3, RZ, R3 ;  /* 0x00000003ff03723e */ /* 0x000fca00000000ff */
[----:B------:R0:W-:Y:S01]  /*32410*/  @P5 STG.E.U16 desc[UR36][R20.64+0x3c0], R3 ;  /* 0x0003c00314005986 */ /* 0x0001e2000c101524 */
[----:B------:R-:W-:-:S04]  /*32420*/  ISETP.NE.AND P5, PT, R154, RZ, PT ;  /* 0x000000ff9a00720c */ /* 0x000fc80003fa5270 */
[----:B------:R-:W-:-:S13]  /*32430*/  ISETP.GT.AND P5, PT, R0, 0x80, P5 ;  /* 0x000000800000780c */ /* 0x000fda0002fa4270 */
[----:B0-----:R-:W-:Y:S05]  /*32440*/  @!P5 BRA `(.L_x_1019) ;  /* 0x000000000004d947 */ /* 0x001fea0003800000 */
[----:B------:R0:W5:Y:S02]  /*32450*/  LDG.E.LTC128B.U16 R19, desc[UR36][R10.64+0x3c2] ;  /* 0x0003c2240a137981 */ /* 0x000164000c1e1520 */
.L_x_1019:
[----:B------:R-:W-:Y:S05]  /*32460*/  BSYNC B1 ;  /* 0x0000000000017941 */ /* 0x000fea0003800000 */
.L_x_1018:
        /* <DEDUP_REMOVED lines=10> */
.L_x_1021:
[----:B------:R-:W-:Y:S05]  /*32510*/  BSYNC B1 ;  /* 0x0000000000017941 */ /* 0x000fea0003800000 */
.L_x_1020:
        /* <DEDUP_REMOVED lines=10> */
.L_x_1023:
[----:B------:R-:W-:Y:S05]  /*325c0*/  BSYNC B1 ;  /* 0x0000000000017941 */ /* 0x000fea0003800000 */
.L_x_1022:
[----:B-----5:R-:W-:Y:S01]  /*325d0*/  HADD2.F32 R3, -RZ, R19.H0_H0 ;  /* 0x20000013ff037230 */ /* 0x020fe20000004100 */
[----:B------:R-:W-:Y:S04]  /*325e0*/  BSSY B1, `(.L_x_1024) ;  /* 0x0000008000017945 */ /* 0x000fe80003800000 */
[----:B------:R-:W-:-:S04]  /*325f0*/  FMUL R4, R3, R16 ;  /* 0x0000001003047220 */ /* 0x000fc80000400000 */
[----:B------:R-:W-:-:S05]  /*32600*/  FFMA R4, R139, R2, R4 ;  /* 0x000000028b047223 */ /* 0x000fca0000000004 */
[----:B------:R-:W-:-:S05]  /*32610*/  F2FP.F16.F32.PACK_AB R4, RZ, R4 ;  /* 0x00000004ff04723e */ /* 0x000fca00000000ff */
[----:B------:R0:W-:Y:S01]  /*32620*/  @P5 STG.E.U16 desc[UR36][R22.64+0x3c2], R4 ;  /* 0x0003c20416005986 */ /* 0x0001e2000c101524 */
[----:B------:R-:W-:-:S13]  /*32630*/  ISETP.GT.AND P5, PT, R0, 0x80, P6 ;  /* 0x000000800000780c */ /* 0x000fda00037a4270 */
[----:B0-----:R-:W-:Y:S05]  /*32640*/  @!P5 BRA `(.L_x_1025) ;  /* 0x000000000004d947 */ /* 0x001fea0003800000 */
[----:B------:R0:W5:Y:S02]  /*32650*/  LDG.E.LTC128B.U16 R19, desc[UR36][R10.64+0x3d0] ;  /* 0x0003d0240a137981 */ /* 0x000164000c1e1520 */
.L_x_1025:
[----:B------:R-:W-:Y:S05]  /*32660*/  BSYNC B1 ;  /* 0x0000000000017941 */ /* 0x000fea0003800000 */
.L_x_1024:
        /* <DEDUP_REMOVED lines=9> */
.L_x_1027:
[----:B------:R-:W-:Y:S05]  /*32700*/  BSYNC B1 ;  /* 0x0000000000017941 */ /* 0x000fea0003800000 */
.L_x_1026:
        /* <DEDUP_REMOVED lines=9> */
.L_x_1029:
[----:B------:R-:W-:Y:S05]  /*327a0*/  BSYNC B1 ;  /* 0x0000000000017941 */ /* 0x000fea0003800000 */
.L_x_1028:
[----:B-----5:R-:W-:Y:S01]  /*327b0*/  HADD2.F32 R3, -RZ, R19.H0_H0 ;  /* 0x20000013ff037230 */ /* 0x020fe20000004100 */
[----:B------:R-:W-:Y:S01]  /*327c0*/  ISETP.GT.AND P4, PT, R0, 0x88, P4 ;  /* 0x000000880000780c */ /* 0x000fe20002784270 */
[----:B------:R-:W-:Y:S03]  /*327d0*/  BSSY B1, `(.L_x_1030) ;  /* 0x0000007000017945 */ /* 0x000fe60003800000 */
[----:B------:R-:W-:-:S04]  /*327e0*/  FMUL R3, R3, R16 ;  /* 0x0000001003037220 */ /* 0x000fc80000400000 */
[----:B------:R-:W-:-:S05]  /*327f0*/  FFMA R3, R142, R2, R3 ;  /* 0x000000028e037223 */ /* 0x000fca0000000003 */
[----:B------:R-:W-:-:S05]  /*32800*/  F2FP.F16.F32.PACK_AB R3, RZ, R3 ;  /* 0x00000003ff03723e */ /* 0x000fca00000000ff */
[----:B------:R0:W-:Y:S01]  /*32810*/  @P5 STG.E.U16 desc[UR36][R22.64+0x3d0], R3 ;  /* 0x0003d00316005986 */ /* 0x0001e2000c101524 */
[----:B------:R-:W-:Y:S05]  /*32820*/  @!P4 BRA `(.L_x_1031) ;  /* 0x000000000004c947 */ /* 0x000fea0003800000 */
[----:B------:R0:W5:Y:S02]  /*32830*/  LDG.E.LTC128B.U16 R19, desc[UR36][R8.64+0x3d2] ;  /* 0x0003d22408137981 */ /* 0x000164000c1e1520 */
.L_x_1031:
[----:B------:R-:W-:Y:S05]  /*32840*/  BSYNC B1 ;  /* 0x0000000000017941 */ /* 0x000fea0003800000 */
.L_x_1030:
[----:B0----5:R-:W-:Y:S01]  /*32850*/  HADD2.F32 R3, -RZ, R19.H0_H0 ;  /* 0x20000013ff037230 */ /* 0x021fe20000004100 */
        /* <DEDUP_REMOVED lines=8> */
.L_x_1033:
[----:B------:R-:W-:Y:S05]  /*328e0*/  BSYNC B1 ;  /* 0x0000000000017941 */ /* 0x000fea0003800000 */
.L_x_1032:
        /* <DEDUP_REMOVED lines=9> */
.L_x_1035:
[----:B------:R-:W-:Y:S05]  /*32980*/  BSYNC B1 ;  /* 0x0000000000017941 */ /* 0x000fea0003800000 */
.L_x_1034:
        /* <DEDUP_REMOVED lines=9> */
.L_x_1037:
[----:B------:R-:W-:Y:S05]  /*32a20*/  BSYNC B1 ;  /* 0x0000000000017941 */ /* 0x000fea0003800000 */
.L_x_1036:
        /* <DEDUP_REMOVED lines=9> */
.L_x_1039:
[----:B------:R-:W-:Y:S05]  /*32ac0*/  BSYNC B1 ;  /* 0x0000000000017941 */ /* 0x000fea0003800000 */
.L_x_1038:
        /* <DEDUP_REMOVED lines=9> */
.L_x_1041:
[----:B------:R-:W-:Y:S05]  /*32b60*/  BSYNC B1 ;  /* 0x0000000000017941 */ /* 0x000fea0003800000 */
.L_x_1040:
        /* <DEDUP_REMOVED lines=9> */
.L_x_1043:
[----:B------:R-:W-:Y:S05]  /*32c00*/  BSYNC B1 ;  /* 0x0000000000017941 */ /* 0x000fea0003800000 */
.L_x_1042:
        /* <DEDUP_REMOVED lines=9> */
.L_x_1045:
[----:B------:R-:W-:Y:S05]  /*32ca0*/  BSYNC B1 ;  /* 0x0000000000017941 */ /* 0x000fea0003800000 */
.L_x_1044:
        /* <DEDUP_REMOVED lines=9> */
.L_x_1047:
[----:B------:R-:W-:Y:S05]  /*32d40*/  BSYNC B1 ;  /* 0x0000000000017941 */ /* 0x000fea0003800000 */
.L_x_1046:
[----:B------:R-:W-:Y:S05]  /*32d50*/  @!P0 BRA `(.L_x_1048) ;  /* 0x000000b400088947 */ /* 0x000fea0003800000 */
[----:B-----5:R-:W-:-:S05]  /*32d60*/  HADD2.F32 R19, -RZ, R19.H0_H0 ;  /* 0x20000013ff137230 */ /* 0x020fca0000004100 */
[----:B------:R-:W-:-:S04]  /*32d70*/  FMUL R0, R19, R16 ;  /* 0x0000001013007220 */ /* 0x000fc80000400000 */
[----:B------:R-:W-:-:S05]  /*32d80*/  FFMA R0, R151, R2, R0 ;  /* 0x0000000297007223 */ /* 0x000fca0000000000 */
[----:B------:R-:W-:-:S05]  /*32d90*/  F2FP.F16.F32.PACK_AB R0, RZ, R0 ;  /* 0x00000000ff00723e */ /* 0x000fca00000000ff */
[----:B------:R0:W-:Y:S01]  /*32da0*/  STG.E.U16 desc[UR36][R22.64+0x3f2], R0 ;  /* 0x0003f20016007986 */ /* 0x0001e2000c101524 */
[----:B------:R-:W-:Y:S05]  /*32db0*/  BRA `(.L_x_1048) ;  /* 0x000000b000f07947 */ /* 0x000fea0003800000 */
.L_x_29:
[----:B0-----:R-:W2:Y:S01]  /*32dc0*/  LDL.LU R235, [R1+0x484] ;  /* 0x0004840001eb7983 */ /* 0x001ea20000300800 */
[----:B------:R-:W-:-:S03]  /*32dd0*/  ULDC.64 UR4, c[0x0][0x5c0] ;  /* 0x0001700000047ab9 */ /* 0x000fc60000000a00 */
[----:B------:R-:W3:Y:S04]  /*32de0*/  LDL.LU R234, [R1+0x488] ;  /* 0x0004880001ea7983 */ /* 0x000ee80000300800 */
[----:B------:R-:W4:Y:S04]  /*32df0*/  LDL.LU R233, [R1+0x48c] ;  /* 0x00048c0001e97983 */ /* 0x000f280000300800 */
[----:B------:R-:W5:Y:S04]  /*32e00*/  LDL.LU R9, [R1+0x490] ;  /* 0x0004900001097983 */ /* 0x000f680000300800 */
[----:B------:R-:W2:Y:S04]  /*32e10*/  LDL.LU R10, [R1+0x494] ;  /* 0x00049400010a7983 */ /* 0x000ea80000300800 */
[----:B------:R-:W5:Y:S04]  /*32e20*/  LDL.LU R11, [R1+0x498] ;  /* 0x00049800010b7983 */ /* 0x000f680000300800 */
[----:B------:R-:W3:Y:S04]  /*32e30*/  LDL.LU R12, [R1+0x49c] ;  /* 0x00049c00010c7983 */ /* 0x000ee80000300800 */
[----:B------:R-:W5:Y:S04]  /*32e40*/  LDL.LU R232, [R1+0x4a0] ;  /* 0x0004a00001e87983 */ /* 0x000f680000300800 */
        /* <DEDUP_REMOVED lines=78> */
[----:B------:R-:W5:Y:S01]  /*33330*/  LDL.LU R153, [R1+0x5dc] ;  /* 0x0005dc0001997983 */ /* 0x000f620000300800 */
[----:B------:R-:W-:-:S03]  /*33340*/  LEA R4, P0, R6, UR4, 0x1 ;  /* 0x0000000406047c11 */ /* 0x000fc6000f8008ff */
[----:B------:R-:W5:Y:S04]  /*33350*/  LDL.LU R152, [R1+0x5e0] ;  /* 0x0005e00001987983 */ /* 0x000f680000300800 */
[----:B------:R-:W5:Y:S04]  /*33360*/  LDL.LU R23, [R1+0x5e4] ;  /* 0x0005e40001177983 */ /* 0x000f680000300800 */
[----:B------:R-:W5:Y:S04]  /*33370*/  LDL.LU R22, [R1+0x5e8] ;  /* 0x0005e80001167983 */ /* 0x000f680000300800 */
[----:B------:R-:W5:Y:S01]  /*33380*/  LDL.LU R21, [R1+0x5ec] ;  /* 0x0005ec0001157983 */ /* 0x000f620000300800 */
[----:B------:R-:W-:-:S03]  /*33390*/  LEA.HI.X R5, R6, UR5, R14, 0x1, P0 ;  /* 0x0000000506057c11 */ /* 0x000fc600080f0c0e */
[----:B------:R-:W5:Y:S04]  /*333a0*/  LDL.LU R20, [R1+0x5f0] ;  /* 0x0005f00001147983 */ /* 0x000f680000300800 */
[----:B------:R-:W5:Y:S04]  /*333b0*/  LDL.LU R19, [R1+0x5f4] ;  /* 0x0005f40001137983 */ /* 0x000f680000300800 */
[----:B------:R-:W5:Y:S04]  /*333c0*/  LDL.LU R15, [R1+0x5f8] ;  /* 0x0005f800010f7983 */ /* 0x000f680000300800 */
[----:B------:R-:W5:Y:S04]  /*333d0*/  LDL.LU R13, [R1+0x5fc] ;  /* 0x0005fc00010d7983 */ /* 0x000f680000300800 */
[----:B------:R-:W4:Y:S04]  /*333e0*/  LDL.LU R6, [R1+0x400] ;  /* 0x0004000001067983 */ /* 0x000f280000300800 */
[----:B------:R-:W2:Y:S04]  /*333f0*/  LDL.LU R7, [R1+0x408] ;  /* 0x0004080001077983 */ /* 0x000ea80000300800 */
[----:B------:R-:W5:Y:S01]  /*33400*/  LDL.LU R14, [R1+0x480] ;  /* 0x00048000010e7983 */ /* 0x000f620000300800 */
[----:B----4-:R-:W-:-:S05]  /*33410*/  FMUL R6, R6, R2 ;  /* 0x0000000206067220 */ /* 0x010fca0000400000 */
[----:B------:R-:W-:-:S05]  /*33420*/  F2FP.F16.F32.PACK_AB R6, RZ, R6 ;  /* 0x00000006ff06723e */ /* 0x000fca00000000ff */
[----:B------:R0:W-:Y:S04]  /*33430*/  @P1 STG.E.U16 desc[UR36][R4.64], R6 ;  /* 0x0000000604001986 */ /* 0x0001e8000c101524 */
[----:B0-----:R-:W4:Y:S01]  /*33440*/  LDL.LU R6, [R1+0x404] ;  /* 0x0004040001067983 */ /* 0x001f220000300800 */
[----:B------:R-:W-:Y:S01]  /*33450*/  ISETP.GT.AND P2, PT, R3, 0x1, PT ;  /* 0x000000010300780c */ /* 0x000fe20003f44270 */
[----:B--2---:R-:W-:Y:S01]  /*33460*/  FMUL R7, R7, R2 ;  /* 0x0000000207077220 */ /* 0x004fe20000400000 */
[----:B------:R-:W-:Y:S01]  /*33470*/  USHF.L.U32 UR5, UR8, 0x4, URZ ;  /* 0x0000000408057899 */ /* 0x000fe2000800063f */
[C---:B------:R-:W-:Y:S01]  /*33480*/  ISETP.GT.AND P1, PT, R0.reuse, 0x8, P5 ;  /* 0x000000080000780c */ /* 0x040fe20002f24270 */
[----:B------:R-:W-:Y:S01]  /*33490*/  USHF.L.U64.HI UR4, UR8, 0x4, UR9 ;  /* 0x0000000408047899 */ /* 0x000fe20008010209 */
[----:B------:R-:W-:-:S02]  /*334a0*/  ISETP.GT.AND P0, PT, R0, RZ, P2 ;  /* 0x000000ff0000720c */ /* 0x000fc40001704270 */
[----:B------:R-:W-:-:S04]  /*334b0*/  F2FP.F16.F32.PACK_AB R7, RZ, R7 ;  /* 0x00000007ff07723e */ /* 0x000fc800000000ff */
[----:B------:R-:W-:Y:S01]  /*334c0*/  PRMT R8, R7, 0x7610, R8 ;  /* 0x0000761007087816 */ /* 0x000fe20000000008 */
[----:B----4-:R-:W-:-:S05]  /*334d0*/  FMUL R6, R6, R2 ;  /* 0x0000000206067220 */ /* 0x010fca0000400000 */
[----:B------:R-:W-:-:S05]  /*334e0*/  F2FP.F16.F32.PACK_AB R6, RZ, R6 ;  /* 0x00000006ff06723e */ /* 0x000fca00000000ff */
[----:B------:R0:W-:Y:S02]  /*334f0*/  @P0 STG.E.U16 desc[UR36][R4.64+0x2], R6 ;  /* 0x0000020604000986 */ /* 0x0001e4000c101524 */
[----:B0-----:R-:W-:-:S04]  /*33500*/  IADD3 R6, P0, R4, UR5, RZ ;  /* 0x0000000504067c10 */ /* 0x001fc8000ff1e0ff */
[----:B------:R-:W-:-:S05]  /*33510*/  IADD3.X R7, R5, UR4, RZ, P0, !PT ;  /* 0x0000000405077c10 */ /* 0x000fca00087fe4ff */
[----:B------:R0:W-:Y:S04]  /*33520*/  @P1 STG.E.U16 desc[UR36][R6.64], R8 ;  /* 0x0000000806001986 */ /* 0x0001e8000c101524 */
[----:B0-----:R-:W2:Y:S01]  /*33530*/  LDL.LU R8, [R1+0x40c] ;  /* 0x00040c0001087983 */ /* 0x001ea20000300800 */
[----:B------:R-:W-:Y:S01]  /*33540*/  ISETP.GT.AND P0, PT, R0, 0x8, P2 ;  /* 0x000000080000780c */ /* 0x000fe20001704270 */
[----:B--2---:R-:W-:-:S05]  /*33550*/  FMUL R8, R8, R2 ;  /* 0x0000000208087220 */ /* 0x004fca0000400000 */
[----:B------:R-:W-:-:S07]  /*33560*/  F2FP.F16.F32.PACK_AB R8, RZ, R8 ;  /* 0x00000008ff08723e */ /* 0x000fce00000000ff */
[----:B------:R0:W-:Y:S04]  /*33570*/  @P0 STG.E.U16 desc[UR36][R6.64+0x2], R8 ;  /* 0x0000020806000986 */ /* 0x0001e8000c101524 */
[----:B0-----:R-:W2:Y:S01]  /*33580*/  LDL.LU R8, [R1+0x410] ;  /* 0x0004100001087983 */ /* 0x001ea20000300800 */
[----:B------:R-:W-:-:S04]  /*33590*/  ISETP.GT.AND P2, PT, R3, 0x8, PT ;  /* 0x000000080300780c */ /* 0x000fc80003f44270 */
[----:B------:R-:W-:Y:S01]  /*335a0*/  ISETP.GT.AND P0, PT, R0, RZ, P2 ;  /* 0x000000ff0000720c */ /* 0x000fe20001704270 */
        /* <DEDUP_REMOVED lines=10> */
[----:B------:R-:W-:Y:S01]  /*33650*/  ISETP.GT.AND P0, PT, R0, 0x8, P2 ;  /* 0x000000080000780c */ /* 0x000fe20001704270 */
        /* <DEDUP_REMOVED lines=137> */
[----:B------:R-:W-:Y:S01]  /*33ef0*/  USHF.L.U32 UR11, UR8, 0x8, URZ ;  /* 0x00000008080b7899 */ /* 0x000fe2000800063f */
[C---:B------:R-:W-:Y:S01]  /*33f00*/  ISETP.GT.AND P2, PT, R3.reuse, 0x40, PT ;  /* 0x000000400300780c */ /* 0x040fe20003f44270 */
[----:B------:R-:W-:Y:S01]  /*33f10*/  USHF.L.U64.HI UR10, UR8, 0x8, UR9 ;  /* 0x00000008080a7899 */ /* 0x000fe20008010209 */
[C---:B------:R-:W-:Y:S01]  /*33f20*/  ISETP.GT.AND P1, PT, R3.reuse, 0x41, PT ;  /* 0x000000410300780c */ /* 0x040fe20003f24270 */
[-C--:B------:R-:W-:Y:S01]  /*33f30*/  FMUL R10, R10, R2.reuse ;  /* 0x000000020a0a7220 */ /* 0x080fe20000400000 */
[----:B---3--:R-:W-:Y:S01]  /*33f40*/  FMUL R12, R12, R2 ;  /* 0x000000020c0c7220 */ /* 0x008fe20000400000 */
[----:B------:R-:W-:-:S02]  /*33f50*/  ISETP.GT.AND P4, PT, R3, 0xe9, PT ;  /* 0x000000e90300780c */ /* 0x000fc40003f84270 */
[----:B------:R-:W-:Y:S02]  /*33f60*/  ISETP.GT.AND P3, PT, R3, 0xf1, PT ;  /* 0x000000f10300780c */ /* 0x000fe40003f64270 */
[----:B------:R-:W-:Y:S02]  /*33f70*/  F2FP.F16.F32.PACK_AB R10, RZ, R10 ;  /* 0x0000000aff0a723e */ /* 0x000fe400000000ff */
[----:B------:R-:W-:Y:S01]  /*33f80*/  F2FP.F16.F32.PACK_AB R12, RZ, R12 ;  /* 0x0000000cff0c723e */ /* 0x000fe200000000ff */
[----:B--2---:R-:W-:-:S05]  /*33f90*/  FMUL R8, R8, R2 ;  /* 0x0000000208087220 */ /* 0x004fca0000400000 */
[----:B------:R-:W-:-:S05]  /*33fa0*/  F2FP.F16.F32.PACK_AB R8, RZ, R8 ;  /* 0x00000008ff08723e */ /* 0x000fca00000000ff */
[----:B------:R5:W-:Y:S01]  /*33fb0*/  @P0 STG.E.U16 desc[UR36][R6.64+0x72], R8 ;  /* 0x0000720806000986 */ /* 0x000be2000c101524 */
[----:B------:R-:W-:Y:S01]  /*33fc0*/  ISETP.GT.AND P0, PT, R0, RZ, P2 ;  /* 0x000000ff0000720c */ /* 0x000fe20001704270 */
[----:B-----5:R-:W-:Y:S02]  /*33fd0*/  FMUL R8, R14, R2 ;  /* 0x000000020e087220 */ /* 0x020fe40000400000 */
[----:B------:R-:W2:Y:S03]  /*33fe0*/  LDL.LU R14, [R1+0x290] ;  /* 0x00029000010e7983 */ /* 0x000ea60000300800 */
[----:B------:R-:W-:-:S07]  /*33ff0*/  F2FP.F16.F32.PACK_AB R8, RZ, R8 ;  /* 0x00000008ff08723e */ /* 0x000fce00000000ff */
[----:B------:R0:W-:Y:S01]  /*34000*/  @P0 STG.E.U16 desc[UR36][R4.64+0x80], R8 ;  /* 0x0000800804000986 */ /* 0x0001e2000c101524 */
[----:B------:R-:W-:Y:S01]  /*34010*/  ISETP.GT.AND P0, PT, R0, RZ, P1 ;  /* 0x000000ff0000720c */ /* 0x000fe20000f04270 */
[----:B0-----:R-:W-:Y:S02]  /*34020*/  FMUL R8, R235, R2 ;  /* 0x00000002eb087220 */ /* 0x001fe40000400000 */
[----:B------:R-:W3:Y:S03]  /*34030*/  LDL.LU R235, [R1+0x294] ;  /* 0x0002940001eb7983 */ /* 0x000ee60000300800 */
[----:B------:R-:W-:-:S07]  /*34040*/  F2FP.F16.F32.PACK_AB R8, RZ, R8 ;  /* 0x00000008ff08723e */ /* 0x000fce00000000ff */
[----:B------:R0:W-:Y:S01]  /*34050*/  @P0 STG.E.U16 desc[UR36][R4.64+0x82], R8 ;  /* 0x0000820804000986 */ /* 0x0001e2000c101524 */
[----:B------:R-:W-:Y:S02]  /*34060*/  ISETP.GT.AND P0, PT, R0, 0x8, P2 ;  /* 0x000000080000780c */ /* 0x000fe40001704270 */
[----:B------:R-:W-:Y:S01]  /*34070*/  ISETP.GT.AND P2, PT, R3, 0x48, PT ;  /* 0x000000480300780c */ /* 0x000fe20003f44270 */
[----:B0-----:R-:W-:Y:S02]  /*34080*/  FMUL R8, R234, R2 ;  /* 0x00000002ea087220 */ /* 0x001fe40000400000 */
[----:B------:R-:W4:Y:S03]  /*34090*/  LDL.LU R234, [R1+0x298] ;  /* 0x0002980001ea7983 */ /* 0x000f260000300800 */
[----:B------:R-:W-:-:S05]  /*340a0*/  F2FP.F16.F32.PACK_AB R8, RZ, R8 ;  /* 0x00000008ff08723e */ /* 0x000fca00000000ff */
[----:B------:R0:W-:Y:S01]  /*340b0*/  @P0 STG.E.U16 desc[UR36][R6.64+0x80], R8 ;  /* 0x0000800806000986 */ /* 0x0001e2000c101524 */
[----:B------:R-:W-:Y:S02]  /*340c0*/  ISETP.GT.AND P0, PT, R0, 0x8, P1 ;  /* 0x000000080000780c */ /* 0x000fe40000f04270 */
[----:B------:R-:W-:Y:S01]  /*340d0*/  ISETP.GT.AND P1, PT, R3, 0x49, PT ;  /* 0x000000490300780c */ /* 0x000fe20003f24270 */
[----:B0-----:R-:W-:Y:S02]  /*340e0*/  FMUL R8, R233, R2 ;  /* 0x00000002e9087220 */ /* 0x001fe40000400000 */
[----:B------:R-:W5:Y:S03]  /*340f0*/  LDL.LU R233, [R1+0x29c] ;  /* 0x00029c0001e97983 */ /* 0x000f660000300800 */
[----:B------:R-:W-:-:S05]  /*34100*/  F2FP.F16.F32.PACK_AB R8, RZ, R8 ;  /* 0x00000008ff08723e */ /* 0x000fca00000000ff */
[----:B------:R0:W-:Y:S01]  /*34110*/  @P0 STG.E.U16 desc[UR36][R6.64+0x82], R8 ;  /* 0x0000820806000986 */ /* 0x0001e2000c101524 */
[----:B------:R-:W-:Y:S01]  /*34120*/  ISETP.GT.AND P0, PT, R0, RZ, P2 ;  /* 0x000000ff0000720c */ /* 0x000fe20001704270 */
[----:B0-----:R-:W-:-:S05]  /*34130*/  FMUL R8, R9, R2 ;  /* 0x0000000209087220 */ /* 0x001fca0000400000 */
[----:B------:R-:W-:-:S07]  /*34140*/  F2FP.F16.F32.PACK_AB R8, RZ, R8 ;  /* 0x00000008ff08723e */ /* 0x000fce00000000ff */
[----:B------:R0:W-:Y:S02]  /*34150*/  @P0 STG.E.U16 desc[UR36][R4.64+0x90], R8 ;  /* 0x0000900804000986 */ /* 0x0001e4000c101524 */
[----:B0-----:R-:W-:-:S04]  /*34160*/  IADD3 R8, P0, R4, UR11, RZ ;  /* 0x0000000b04087c10 */ /* 0x001fc8000ff1e0ff */
[----:B------:R-:W-:Y:S02]  /*34170*/  IADD3.X R9, R5, UR10, RZ, P0, !PT ;  /* 0x0000000a05097c10 */ /* 0x000fe400087fe4ff */
[----:B------:R-:W-:-:S13]  /*34180*/  ISETP.GT.AND P0, PT, R0, RZ, P1 ;  /* 0x000000ff0000720c */ /* 0x000fda0000f04270 */
[----:B------:R0:W-:Y:S01]  /*34190*/  @P0 STG.E.U16 desc[UR36][R4.64+0x92], R10 ;  /* 0x0000920a04000986 */ /* 0x0001e2000c101524 */
[----:B------:R-:W-:Y:S02]  /*341a0*/  ISETP.GT.AND P0, PT, R0, 0x8, P2 ;  /* 0x000000080000780c */ /* 0x000fe40001704270 */
[----:B------:R-:W-:Y:S01]  /*341b0*/  ISETP.GT.AND P2, PT, R3, 0x50, PT ;  /* 0x000000500300780c */ /* 0x000fe20003f44270 */
[----:B0-----:R-:W-:-:S05]  /*341c0*/  FMUL R10, R11, R2 ;  /* 0x000000020b0a7220 */ /* 0x001fca0000400000 */
[----:B------:R-:W-:-:S05]  /*341d0*/  F2FP.F16.F32.PACK_AB R10, RZ, R10 ;  /* 0x0000000aff0a723e */ /* 0x000fca00000000ff */
[----:B------:R0:W-:Y:S02]  /*341e0*/  @P0 STG.E.U16 desc[UR36][R6.64+0x90], R10 ;  /* 0x0000900a06000986 */ /* 0x0001e4000c101524 */
[----:B0-----:R-:W-:-:S04]  /*341f0*/  IADD3 R10, P0, R8, UR5, RZ ;  /* 0x00000005080a7c10 */ /* 0x001fc8000ff1e0ff */
[----:B------:R-:W-:Y:S02]  /*34200*/  IADD3.X R11, R9, UR4, RZ, P0, !PT ;  /* 0x00000004090b7c10 */ /* 0x000fe400087fe4ff */
[----:B------:R-:W-:Y:S02]  /*34210*/  ISETP.GT.AND P0, PT, R0, 0x8, P1 ;  /* 0x000000080000780c */ /* 0x000fe40000f04270 */
[----:B------:R-:W-:-:S11]  /*34220*/  ISETP.GT.AND P1, PT, R3, 0x51, PT ;  /* 0x000000510300780c */ /* 0x000fd60003f24270 */
[----:B------:R0:W-:Y:S01]  /*34230*/  @P0 STG.E.U16 desc[UR36][R6.64+0x92], R12 ;  /* 0x0000920c06000986 */ /* 0x0001e2000c101524 */
[----:B------:R-:W-:Y:S01]  /*34240*/  ISETP.GT.AND P0, PT, R0, RZ, P2 ;  /* 0x000000ff0000720c */ /* 0x000fe20001704270 */
[----:B0-----:R-:W-:Y:S02]  /*34250*/  FMUL R12, R232, R2 ;  /* 0x00000002e80c7220 */ /* 0x001fe40000400000 */
[----:B------:R-:W5:Y:S03]  /*34260*/  LDL.LU R232, [R1+0x2a0] ;  /* 0x0002a00001e87983 */ /* 0x000f660000300800 */
[----:B------:R-:W-:-:S07]  /*34270*/  F2FP.F16.F32.PACK_AB R12, RZ, R12 ;  /* 0x0000000cff0c723e */ /* 0x000fce00000000ff */
[----:B------:R0:W-:Y:S01]  /*34280*/  @P0 STG.E.U16 desc[UR36][R4.64+0xa0], R12 ;  /* 0x0000a00c04000986 */ /* 0x0001e2000c101524 */
[----:B------:R-:W-:Y:S01]  /*34290*/  ISETP.GT.AND P0, PT, R0, RZ, P1 ;  /* 0x000000ff0000720c */ /* 0x000fe20000f04270 */
[----:B0-----:R-:W-:Y:S02]  /*342a0*/  FMUL R12, R231, R2 ;  /* 0x00000002e70c7220 */ /* 0x001fe40000400000 */
[----:B------:R-:W5:Y:S03]  /*342b0*/  LDL.LU R231, [R1+0x2a4] ;  /* 0x0002a40001e77983 */ /* 0x000f660000300800 */
[----:B------:R-:W-:-:S07]  /*342c0*/  F2FP.F16.F32.PACK_AB R12, RZ, R12 ;  /* 0x0000000cff0c723e */ /* 0x000fce00000000ff */
[----:B------:R0:W-:Y:S01]  /*342d0*/  @P0 STG.E.U16 desc[UR36][R4.64+0xa2], R12 ;  /* 0x0000a20c04000986 */ /* 0x0001e2000c101524 */
[----:B------:R-:W-:Y:S02]  /*342e0*/  ISETP.GT.AND P0, PT, R0, 0x8, P2 ;  /* 0x000000080000780c */ /* 0x000fe40001704270 */
[----:B------:R-:W-:Y:S01]  /*342f0*/  ISETP.GT.AND P2, PT, R3, 0x58, PT ;  /* 0x000000580300780c */ /* 0x000fe20003f44270 */
[----:B0-----:R-:W-:Y:S02]  /*34300*/  FMUL R12, R230, R2 ;  /* 0x00000002e60c7220 */ /* 0x001fe40000400000 */
[----:B------:R-:W5:Y:S03]  /*34310*/  LDL.LU R230, [R1+0x2a8] ;  /* 0x0002a80001e67983 */ /* 0x000f660000300800 */
        /* <DEDUP_REMOVED lines=414> */
[----:B------:R-:W-:Y:S01]  /*35d00*/  ISETP.GT.AND P0, PT, R0, 0x8, P1 ;  /* 0x000000080000780c */ /* 0x000fe20000f04270 */
[----:B0-----:R-:W-:-:S05]  /*35d10*/  FMUL R12, R154, R2 ;  /* 0x000000029a0c7220 */ /* 0x001fca0000400000 */
[----:B------:R-:W-:-:S07]  /*35d20*/  F2FP.F16.F32.PACK_AB R12, RZ, R12 ;  /* 0x0000000cff0c723e */ /* 0x000fce00000000ff */
[----:B------:R0:W-:Y:S01]  /*35d30*/  @P0 STG.E.U16 desc[UR36][R6.64+0x1d0], R12 ;  /* 0x0001d00c06000986 */ /* 0x0001e2000c101524 */
[----:B------:R-:W-:Y:S01]  /*35d40*/  ISETP.GT.AND P0, PT, R0, 0x8, P4 ;  /* 0x000000080000780c */ /* 0x000fe20002704270 */
[----:B0-----:R-:W-:-:S05]  /*35d50*/  FMUL R12, R153, R2 ;  /* 0x00000002990c7220 */ /* 0x001fca0000400000 */
[----:B------:R-:W-:-:S07]  /*35d60*/  F2FP.F16.F32.PACK_AB R12, RZ, R12 ;  /* 0x0000000cff0c723e */ /* 0x000fce00000000ff */
[----:B------:R0:W-:Y:S01]  /*35d70*/  @P0 STG.E.U16 desc[UR36][R6.64+0x1d2], R12 ;  /* 0x0001d20c06000986 */ /* 0x0001e2000c101524 */
[----:B------:R-:W-:-:S04]  /*35d80*/  ISETP.GT.AND P0, PT, R3, 0xf0, PT ;  /* 0x000000f00300780c */ /* 0x000fc80003f04270 */
[----:B------:R-:W-:Y:S01]  /*35d90*/  ISETP.GT.AND P1, PT, R0, RZ, P0 ;  /* 0x000000ff0000720c */ /* 0x000fe20000724270 */
[----:B0-----:R-:W-:-:S05]  /*35da0*/  FMUL R12, R152, R2 ;  /* 0x00000002980c7220 */ /* 0x001fca0000400000 */
[----:B------:R-:W-:-:S07]  /*35db0*/  F2FP.F16.F32.PACK_AB R12, RZ, R12 ;  /* 0x0000000cff0c723e */ /* 0x000fce00000000ff */
[----:B------:R0:W-:Y:S01]  /*35dc0*/  @P1 STG.E.U16 desc[UR36][R4.64+0x1e0], R12 ;  /* 0x0001e00c04001986 */ /* 0x0001e2000c101524 */
[----:B------:R-:W-:Y:S01]  /*35dd0*/  ISETP.GT.AND P1, PT, R0, RZ, P3 ;  /* 0x000000ff0000720c */ /* 0x000fe20001f24270 */
[----:B0-----:R-:W-:-:S05]  /*35de0*/  FMUL R12, R23, R2 ;  /* 0x00000002170c7220 */ /* 0x001fca0000400000 */
        /* <DEDUP_REMOVED lines=10> */
[----:B------:R-:W-:Y:S01]  /*35e90*/  ISETP.GT.AND P1, PT, R0, RZ, P2 ;  /* 0x000000ff0000720c */ /* 0x000fe20001724270 */
        /* <DEDUP_REMOVED lines=13> */
[----:B0-----:R-:W-:Y:S02]  /*35f70*/  FMUL R12, R13, R2 ;  /* 0x000000020d0c7220 */ /* 0x001fe40000400000 */
[----:B------:R-:W5:Y:S04]  /*35f80*/  LDL.LU R13, [R1+0x3d8] ;  /* 0x0003d800010d7983 */ /* 0x000f680000300800 */
[----:B------:R-:W5:Y:S01]  /*35f90*/  LDL.LU R154, [R1+0x3dc] ;  /* 0x0003dc00019a7983 */ /* 0x000f620000300800 */
[----:B------:R-:W-:-:S03]  /*35fa0*/  F2FP.F16.F32.PACK_AB R12, RZ, R12 ;  /* 0x0000000cff0c723e */ /* 0x000fc600000000ff */
        /* <DEDUP_REMOVED lines=211> */
[----:B------:R-:W-:Y:S02]  /*36ce0*/  ISETP.GT.AND P5, PT, R0, 0x88, P6 ;  /* 0x000000880000780c */ /* 0x000fe400037a4270 */
[----:B------:R-:W-:Y:S01]  /*36cf0*/  ISETP.GT.AND P6, PT, R3, 0x48, PT ;  /* 0x000000480300780c */ /* 0x000fe20003fc4270 */
[----:B--2---:R-:W-:-:S05]  /*36d00*/  FMUL R12, R12, R2 ;  /* 0x000000020c0c7220 */ /* 0x004fca0000400000 */
[----:B------:R-:W-:-:S05]  /*36d10*/  F2FP.F16.F32.PACK_AB R12, RZ, R12 ;  /* 0x0000000cff0c723e */ /* 0x000fca00000000ff */
[----:B------:R0:W-:Y:S01]  /*36d20*/  @P5 STG.E.U16 desc[UR36][R10.64+0x82], R12 ;  /* 0x0000820c0a005986 */ /* 0x0001e2000c101524 */
[----:B------:R-:W-:Y:S02]  /*36d30*/  ISETP.GT.AND P5, PT, R0, 0x80, P6 ;  /* 0x000000800000780c */ /* 0x000fe400037a4270 */
[----:B------:R-:W-:Y:S01]  /*36d40*/  ISETP.GT.AND P6, PT, R3, 0x49, PT ;  /* 0x000000490300780c */ /* 0x000fe20003fc4270 */
[----:B0-----:R-:W-:-:S05]  /*36d50*/  FMUL R12, R14, R2 ;  /* 0x000000020e0c7220 */ /* 0x001fca0000400000 */
[----:B------:R-:W-:-:S05]  /*36d60*/  F2FP.F16.F32.PACK_AB R12, RZ, R12 ;  /* 0x0000000cff0c723e */ /* 0x000fca00000000ff */
[----:B------:R3:W-:Y:S01]  /*36d70*/  @P5 STG.E.U16 desc[UR36][R8.64+0x90], R12 ;  /* 0x0000900c08005986 */ /* 0x0007e2000c101524 */
[----:B------:R-:W-:Y:S01]  /*36d80*/  ISETP.GT.AND P5, PT, R0, 0x80, P6 ;  /* 0x000000800000780c */ /* 0x000fe200037a4270 */
[----:B---3--:R-:W-:Y:S02]  /*36d90*/  FMUL R12, R235, R2 ;  /* 0x00000002eb0c7220 */ /* 0x008fe40000400000 */
[----:B------:R-:W2:Y:S03]  /*36da0*/  LDL.LU R235, [R1+0xac] ;  /* 0x0000ac0001eb7983 */ /* 0x000ea60000300800 */
[----:B------:R-:W-:-:S07]  /*36db0*/  F2FP.F16.F32.PACK_AB R12, RZ, R12 ;  /* 0x0000000cff0c723e */ /* 0x000fce00000000ff */
[----:B------:R4:W-:Y:S01]  /*36dc0*/  @P5 STG.E.U16 desc[UR36][R8.64+0x92], R12 ;  /* 0x0000920c08005986 */ /* 0x0009e2000c101524 */
[----:B------:R-:W-:-:S04]  /*36dd0*/  ISETP.GT.AND P5, PT, R3, 0x48, PT ;  /* 0x000000480300780c */ /* 0x000fc80003fa4270 */
[----:B------:R-:W-:Y:S01]  /*36de0*/  ISETP.GT.AND P5, PT, R0, 0x88, P5 ;  /* 0x000000880000780c */ /* 0x000fe20002fa4270 */
[----:B----4-:R-:W-:Y:S02]  /*36df0*/  FMUL R12, R234, R2 ;  /* 0x00000002ea0c7220 */ /* 0x010fe40000400000 */
[----:B------:R-:W3:Y:S03]  /*36e00*/  LDL.LU R234, [R1+0xb0] ;  /* 0x0000b00001ea7983 */ /* 0x000ee60000300800 */
[----:B------:R-:W-:-:S07]  /*36e10*/  F2FP.F16.F32.PACK_AB R12, RZ, R12 ;  /* 0x0000000cff0c723e */ /* 0x000fce00000000ff */
[----:B------:R5:W-:Y:S01]  /*36e20*/  @P5 STG.E.U16 desc[UR36][R10.64+0x90], R12 ;  /* 0x0000900c0a005986 */ /* 0x000be2000c101524 */
[----:B------:R-:W-:Y:S02]  /*36e30*/  ISETP.GT.AND P5, PT, R0, 0x88, P6 ;  /* 0x000000880000780c */ /* 0x000fe400037a4270 */
[----:B------:R-:W-:Y:S01]  /*36e40*/  ISETP.GT.AND P6, PT, R3, 0x50, PT ;  /* 0x000000500300780c */ /* 0x000fe20003fc4270 */
[----:B-----5:R-:W-:Y:S02]  /*36e50*/  FMUL R12, R233, R2 ;  /* 0x00000002e90c7220 */ /* 0x020fe40000400000 */
        /* <DEDUP_REMOVED lines=9> */
[----:B------:R-:W-:Y:S01]  /*36ef0*/  ISETP.GT.AND P5, PT, R0, 0x80, P6 ;  /* 0x000000800000780c */ /* 0x000fe200037a4270 */
[----:B0-----:R-:W-:Y:S02]  /*36f00*/  FMUL R12, R231, R2 ;  /* 0x00000002e70c7220 */ /* 0x001fe40000400000 */
[----:B------:R-:W5:Y:S03]  /*36f10*/  LDL.LU R231, [R1+0xbc] ;  /* 0x0000bc0001e77983 */ /* 0x000f660000300800 */
[----:B------:R-:W-:-:S07]  /*36f20*/  F2FP.F16.F32.PACK_AB R12, RZ, R12 ;  /* 0x0000000cff0c723e */ /* 0x000fce00000000ff */
[----:B------:R0:W-:Y:S01]  /*36f30*/  @P5 STG.E.U16 desc[UR36][R8.64+0xa2], R12 ;  /* 0x0000a20c08005986 */ /* 0x0001e2000c101524 */
[----:B------:R-:W-:-:S04]  /*36f40*/  ISETP.GT.AND P5, PT, R3, 0x50, PT ;  /* 0x000000500300780c */ /* 0x000fc80003fa4270 */
[----:B------:R-:W-:Y:S01]  /*36f50*/  ISETP.GT.AND P5, PT, R0, 0x88, P5 ;  /* 0x000000880000780c */ /* 0x000fe20002fa4270 */
        /* <DEDUP_REMOVED lines=219> */
[-C--:B0-----:R-:W-:Y:S01]  /*37d10*/  FMUL R12, R192, R2.reuse ;  /* 0x00000002c00c7220 */ /* 0x081fe20000400000 */
[----:B------:R-:W-:Y:S01]  /*37d20*/  FMUL R13, R13, R2 ;  /* 0x000000020d0d7220 */ /* 0x000fe20000400000 */
        /* <DEDUP_REMOVED lines=27> */
[----:B0-----:R-:W-:Y:S01]  /*37ee0*/  FMUL R12, R187, R2 ;  /* 0x00000002bb0c7220 */ /* 0x001fe20000400000 */
[----:B------:R-:W-:Y:S01]  /*37ef0*/  F2FP.F16.F32.PACK_AB R13, RZ, R13 ;  /* 0x0000000dff0d723e */ /* 0x000fe200000000ff */
        /* <DEDUP_REMOVED lines=87> */
[----:B0-----:R-:W-:Y:S01]  /*38470*/  FMUL R12, R172, R2 ;  /* 0x00000002ac0c7220 */ /* 0x001fe20000400000 */
[----:B------:R-:W-:Y:S01]  /*38480*/  F2FP.F16.F32.PACK_AB R14, RZ, R14 ;  /* 0x0000000eff0e723e */ /* 0x000fe200000000ff */
        /* <DEDUP_REMOVED lines=27> */
[-C--:B0-----:R-:W-:Y:S01]  /*38640*/  FMUL R12, R167, R2.reuse ;  /* 0x00000002a70c7220 */ /* 0x081fe20000400000 */
[----:B------:R-:W-:Y:S01]  /*38650*/  FMUL R21, R21, R2 ;  /* 0x0000000215157220 */ /* 0x000fe20000400000 */
        /* <DEDUP_REMOVED lines=29> */
[-C--:B0-----:R-:W-:Y:S01]  /*38830*/  FMUL R12, R162, R2.reuse ;  /* 0x00000002a20c7220 */ /* 0x081fe20000400000 */
[----:B------:R-:W-:Y:S01]  /*38840*/  FMUL R20, R20, R2 ;  /* 0x0000000214147220 */ /* 0x000fe20000400000 */
        /* <DEDUP_REMOVED lines=39> */
[C---:B------:R-:W-:Y:S01]  /*38ac0*/  ISETP.GT.AND P5, PT, R0.reuse, 0x80, P4 ;  /* 0x000000800000780c */ /* 0x040fe200027a4270 */
[----:B0-----:R-:W-:Y:S01]  /*38ad0*/  FMUL R12, R155, R2 ;  /* 0x000000029b0c7220 */ /* 0x001fe20000400000 */
[----:B------:R-:W-:Y:S01]  /*38ae0*/  ISETP.GT.AND P4, PT, R0, 0x88, P4 ;  /* 0x000000880000780c */ /* 0x000fe20002784270 */
[----:B------:R-:W5:Y:S03]  /*38af0*/  LDL.LU R155, [R1+0x1ec] ;  /* 0x0001ec00019b7983 */ /* 0x000f660000300800 */
[----:B------:R-:W-:-:S07]  /*38b00*/  F2FP.F16.F32.PACK_AB R12, RZ, R12 ;  /* 0x0000000cff0c723e */ /* 0x000fce00000000ff */
[----:B------:R0:W-:Y:S01]  /*38b10*/  @P5 STG.E.U16 desc[UR36][R8.64+0x1d2], R12 ;  /* 0x0001d20c08005986 */ /* 0x0001e2000c101524 */
[----:B------:R-:W-:Y:S01]  /*38b20*/  ISETP.GT.AND P5, PT, R0, 0x88, P6 ;  /* 0x000000880000780c */ /* 0x000fe200037a4270 */
[----:B0-----:R-:W-:-:S12]  /*38b30*/  FMUL R12, R154, R2 ;  /* 0x000000029a0c7220 */ /* 0x001fd80000400000 */
[----:B------:R0:W-:Y:S01]  /*38b40*/  @P5 STG.E.U16 desc[UR36][R10.64+0x1d0], R13 ;  /* 0x0001d00d0a005986 */ /* 0x0001e2000c101524 */
[----:B------:R-:W-:-:S03]  /*38b50*/  F2FP.F16.F32.PACK_AB R12, RZ, R12 ;  /* 0x0000000cff0c723e */ /* 0x000fc600000000ff */
[----:B------:R-:W5:Y:S01]  /*38b60*/  LDL.LU R154, [R1+0x1f0] ;  /* 0x0001f000019a7983 */ /* 0x000f620000300800 */
[----:B------:R-:W-:-:S03]  /*38b70*/  ISETP.GT.AND P5, PT, R0, 0x80, P0 ;  /* 0x000000800000780c */ /* 0x000fc600007a4270 */
[----:B------:R1:W-:Y:S01]  /*38b80*/  @P4 STG.E.U16 desc[UR36][R10.64+0x1d2], R12 ;  /* 0x0001d20c0a004986 */ /* 0x0003e2000c101524 */
[C---:B------:R-:W-:Y:S02]  /*38b90*/  ISETP.GT.AND P4, PT, R0.reuse, 0x80, P3 ;  /* 0x000000800000780c */ /* 0x040fe40001f84270 */
[----:B------:R-:W-:Y:S01]  /*38ba0*/  ISETP.GT.AND P0, PT, R0, 0x88, P0 ;  /* 0x000000880000780c */ /* 0x000fe20000704270 */
[-C--:B0-----:R-:W-:Y:S01]  /*38bb0*/  FMUL R13, R152, R2.reuse ;  /* 0x00000002980d7220 */ /* 0x081fe20000400000 */
[----:B------:R-:W5:Y:S01]  /*38bc0*/  LDL.LU R153, [R1+0x1f4] ;  /* 0x0001f40001997983 */ /* 0x000f620000300800 */
[----:B-1----:R-:W-:-:S03]  /*38bd0*/  FMUL R12, R23, R2 ;  /* 0x00000002170c7220 */ /* 0x002fc60000400000 */
[----:B------:R-:W-:Y:S01]  /*38be0*/  F2FP.F16.F32.PACK_AB R13, RZ, R13 ;  /* 0x0000000dff0d723e */ /* 0x000fe200000000ff */
[----:B------:R0:W-:Y:S01]  /*38bf0*/  @P5 STG.E.U16 desc[UR36][R8.64+0x1e0], R14 ;  /* 0x0001e00e08005986 */ /* 0x0001e2000c101524 */
[----:B------:R-:W-:-:S03]  /*38c00*/  F2FP.F16.F32.PACK_AB R12, RZ, R12 ;  /* 0x0000000cff0c723e */ /* 0x000fc600000000ff */
[----:B------:R1:W-:Y:S01]  /*38c10*/  @P4 STG.E.U16 desc[UR36][R8.64+0x1e2], R13 ;  /* 0x0001e20d08004986 */ /* 0x0003e2000c101524 */
[----:B------:R-:W-:-:S03]  /*38c20*/  ISETP.GT.AND P3, PT, R0, 0x88, P3 ;  /* 0x000000880000780c */ /* 0x000fc60001f64270 */
[----:B------:R2:W-:Y:S01]  /*38c30*/  @P0 STG.E.U16 desc[UR36][R10.64+0x1e0], R12 ;  /* 0x0001e00c0a000986 */ /* 0x0005e2000c101524 */
[C---:B------:R-:W-:Y:S02]  /*38c40*/  ISETP.GT.AND P0, PT, R0.reuse, 0x80, P2 ;  /* 0x000000800000780c */ /* 0x040fe40001704270 */
[C---:B------:R-:W-:Y:S01]  /*38c50*/  ISETP.GT.AND P4, PT, R0.reuse, 0x80, P1 ;  /* 0x000000800000780c */ /* 0x040fe20000f84270 */
[----:B------:R-:W5:Y:S01]  /*38c60*/  LDL.LU R152, [R1+0x1f8] ;  /* 0x0001f80001987983 */ /* 0x000f620000300800 */
[----:B0-----:R-:W-:Y:S02]  /*38c70*/  F2FP.F16.F32.PACK_AB R14, RZ, R21 ;  /* 0x00000015ff0e723e */ /* 0x001fe400000000ff */
[----:B------:R-:W-:Y:S01]  /*38c80*/  ISETP.GT.AND P2, PT, R0, 0x88, P2 ;  /* 0x000000880000780c */ /* 0x000fe20001744270 */
[----:B------:R-:W5:Y:S01]  /*38c90*/  LDL.LU R23, [R1+0x1fc] ;  /* 0x0001fc0001177983 */ /* 0x000f620000300800 */
[----:B-1----:R-:W-:Y:S02]  /*38ca0*/  F2FP.F16.F32.PACK_AB R13, RZ, R20 ;  /* 0x00000014ff0d723e */ /* 0x002fe400000000ff */
[----:B--2---:R-:W-:Y:S01]  /*38cb0*/  F2FP.F16.F32.PACK_AB R12, RZ, R19 ;  /* 0x00000013ff0c723e */ /* 0x004fe200000000ff */
[----:B------:R-:W2:Y:S01]  /*38cc0*/  LDL.LU R21, [R1+0xa8] ;  /* 0x0000a80001157983 */ /* 0x000ea20000300800 */
[----:B------:R-:W-:-:S02]  /*38cd0*/  PRMT R19, R14, 0x7610, R19 ;  /* 0x000076100e137816 */ /* 0x000fc40000000013 */
[----:B------:R-:W-:Y:S01]  /*38ce0*/  F2FP.F16.F32.PACK_AB R14, RZ, R15 ;  /* 0x0000000fff0e723e */ /* 0x000fe200000000ff */
[----:B------:R-:W3:Y:S04]  /*38cf0*/  LDL.LU R20, [R1+0xa4] ;  /* 0x0000a40001147983 */ /* 0x000ee80000300800 */
[----:B------:R0:W-:Y:S01]  /*38d00*/  @P3 STG.E.U16 desc[UR36][R10.64+0x1e2], R19 ;  /* 0x0001e2130a003986 */ /* 0x0001e2000c101524 */
[----:B------:R-:W-:-:S03]  /*38d10*/  ISETP.GT.AND P1, PT, R0, 0x88, P1 ;  /* 0x000000880000780c */ /* 0x000fc60000f24270 */
[----:B------:R1:W-:Y:S04]  /*38d20*/  @P0 STG.E.U16 desc[UR36][R8.64+0x1f0], R13 ;  /* 0x0001f00d08000986 */ /* 0x0003e8000c101524 */
[----:B------:R4:W-:Y:S04]  /*38d30*/  @P4 STG.E.U16 desc[UR36][R8.64+0x1f2], R12 ;  /* 0x0001f20c08004986 */ /* 0x0009e8000c101524 */
[----:B0-----:R-:W5:Y:S01]  /*38d40*/  LDL.LU R19, [R1+0xa0] ;  /* 0x0000a00001137983 */ /* 0x001f620000300800 */
[----:B-1----:R-:W-:-:S03]  /*38d50*/  F2FP.F16.F32.PACK_AB R13, RZ, R22 ;  /* 0x00000016ff0d723e */ /* 0x002fc600000000ff */
[----:B------:R0:W-:Y:S04]  /*38d60*/  @P2 STG.E.U16 desc[UR36][R10.64+0x1f0], R14 ;  /* 0x0001f00e0a002986 */ /* 0x0001e8000c101524 */
[----:B----4-:R-:W4:Y:S01]  /*38d70*/  LDL.LU R12, [R1] ;  /* 0x00000000010c7983 */ /* 0x010f220000300800 */
[----:B------:R-:W-:-:S03]  /*38d80*/  PRMT R15, R13, 0x7610, R15 ;  /* 0x000076100d0f7816 */ /* 0x000fc6000000000f */
[----:B0-----:R-:W2:Y:S04]  /*38d90*/  LDL.LU R14, [R1+0x4] ;  /* 0x00000400010e7983 */ /* 0x001ea80000300800 */
[----:B------:R-:W3:Y:S04]  /*38da0*/  LDL.LU R22, [R1+0x9c] ;  /* 0x00009c0001167983 */ /* 0x000ee80000300800 */
[----:B------:R-:W5:Y:S04]  /*38db0*/  LDL.LU R13, [R1+0x8] ;  /* 0x00000800010d7983 */ /* 0x000f680000300800 */
[----:B------:R0:W-:Y:S04]  /*38dc0*/  @P1 STG.E.U16 desc[UR36][R10.64+0x1f2], R15 ;  /* 0x0001f20f0a001986 */ /* 0x0001e8000c101524 */
[----:B0-----:R-:W3:Y:S01]  /*38dd0*/  LDL.LU R11, [R1+0xc] ;  /* 0x00000c00010b7983 */ /* 0x001ee20000300800 */
[----:B------:R-:W-:-:S02]  /*38de0*/  ISETP.GT.AND P5, PT, R3, 0x100, PT ;  /* 0x000001000300780c */ /* 0x000fc40003fa4270 */
[----:B------:R-:W-:Y:S02]  /*38df0*/  ISETP.GT.AND P6, PT, R3, 0x101, PT ;  /* 0x000001010300780c */ /* 0x000fe40003fc4270 */
[C---:B------:R-:W-:Y:S02]  /*38e00*/  ISETP.GT.AND P0, PT, R0.reuse, RZ, P5 ;  /* 0x000000ff0000720c */ /* 0x040fe40002f04270 */
[C---:B------:R-:W-:Y:S02]  /*38e10*/  ISETP.GT.AND P3, PT, R0.reuse, RZ, P6 ;  /* 0x000000ff0000720c */ /* 0x040fe40003764270 */
[----:B------:R-:W-:Y:S01]  /*38e20*/  ISETP.GT.AND P2, PT, R0, 0x8, P5 ;  /* 0x000000080000780c */ /* 0x000fe20002f44270 */
[----:B----4-:R-:W-:-:S05]  /*38e30*/  FMUL R12, R12, R2 ;  /* 0x000000020c0c7220 */ /* 0x010fca0000400000 */
[----:B------:R-:W-:Y:S01]  /*38e40*/  F2FP.F16.F32.PACK_AB R12, RZ, R12 ;  /* 0x0000000cff0c723e */ /* 0x000fe200000000ff */
[-C--:B--2---:R-:W-:Y:S01]  /*38e50*/  FMUL R14, R14, R2.reuse ;  /* 0x000000020e0e7220 */ /* 0x084fe20000400000 */
[----:B-----5:R-:W-:-:S04]  /*38e60*/  FMUL R13, R13, R2 ;  /* 0x000000020d0d7220 */ /* 0x020fc80000400000 */
[----:B------:R-:W-:Y:S01]  /*38e70*/  F2FP.F16.F32.PACK_AB R14, RZ, R14 ;  /* 0x0000000eff0e723e */ /* 0x000fe200000000ff */
[----:B------:R0:W-:Y:S01]  /*38e80*/  @P0 STG.E.U16 desc[UR36][R4.64+0x200], R12 ;  /* 0x0002000c04000986 */ /* 0x0001e2000c101524 */
[----:B------:R-:W-:-:S03]  /*38e90*/  F2FP.F16.F32.PACK_AB R10, RZ, R13 ;  /* 0x0000000dff0a723e */ /* 0x000fc600000000ff */
[----:B------:R1:W-:Y:S04]  /*38ea0*/  @P3 STG.E.U16 desc[UR36][R4.64+0x202], R14 ;  /* 0x0002020e04003986 */ /* 0x0003e8000c101524 */
[----:B------:R-:W2:Y:S01]  /*38eb0*/  LDL.LU R13, [R1+0x10] ;  /* 0x00001000010d7983 */ /* 0x000ea20000300800 */
[----:B0-----:R-:W-:Y:S01]  /*38ec0*/  PRMT R12, R10, 0x7610, R12 ;  /* 0x000076100a0c7816 */ /* 0x001fe2000000000c */
[----:B------:R-:W-:Y:S02]  /*38ed0*/  IMAD.U32 R10, RZ, RZ, UR5 ;  /* 0x00000005ff0a7e24 */ /* 0x000fe4000f8e00ff */
[----:B---3--:R-:W-:Y:S02]  /*38ee0*/  FMUL R11, R11, R2 ;  /* 0x000000020b0b7220 */ /* 0x008fe40000400000 */
[----:B------:R0:W-:Y:S01]  /*38ef0*/  @P2 STG.E.U16 desc[UR36][R6.64+0x200], R12 ;  /* 0x0002000c06002986 */ /* 0x0001e2000c101524 */
[----:B------:R-:W-:-:S02]  /*38f00*/  IADD3 R10, P1, P2, R10, UR11, R4 ;  /* 0x0000000b0a0a7c10 */ /* 0x000fc4000fa3e004 */
[----:B------:R-:W-:-:S04]  /*38f10*/  F2FP.F16.F32.PACK_AB R11, RZ, R11 ;  /* 0x0000000bff0b723e */ /* 0x000fc800000000ff */
[----:B-1----:R-:W-:Y:S01]  /*38f20*/  PRMT R14, R11, 0x7610, R14 ;  /* 0x000076100b0e7816 */ /* 0x002fe2000000000e */
[----:B0-----:R-:W-:-:S05]  /*38f30*/  IMAD.U32 R12, RZ, RZ, UR4 ;  /* 0x00000004ff0c7e24 */ /* 0x001fca000f8e00ff */
[----:B------:R-:W-:Y:S02]  /*38f40*/  IADD3.X R11, R12, UR10, R5, P1, P2 ;  /* 0x0000000a0c0b7c10 */ /* 0x000fe40008fe4405 */
[----:B------:R-:W3:Y:S01]  /*38f50*/  LDL.LU R12, [R1+0x14] ;  /* 0x00001400010c7983 */ /* 0x000ee20000300800 */
[C---:B------:R-:W-:Y:S02]  /*38f60*/  ISETP.GT.AND P0, PT, R0.reuse, 0x8, P6 ;  /* 0x000000080000780c */ /* 0x040fe40003704270 */
[C---:B------:R-:W-:Y:S02]  /*38f70*/  ISETP.GT.AND P4, PT, R3.reuse, 0x108, PT ;  /* 0x000001080300780c */ /* 0x040fe40003f84270 */
[----:B------:R-:W-:Y:S02]  /*38f80*/  ISETP.GT.AND P3, PT, R3, 0x109, PT ;  /* 0x000001090300780c */ /* 0x000fe40003f64270 */
[----:B------:R-:W-:-:S07]  /*38f90*/  ISETP.GT.AND P1, PT, R0, RZ, P4 ;  /* 0x000000ff0000720c */ /* 0x000fce0002724270 */
[----:B------:R-:W-:Y:S01]  /*38fa0*/  @P0 STG.E.U16 desc[UR36][R6.64+0x202], R14 ;  /* 0x0002020e06000986 */ /* 0x000fe2000c101524 */
[----:B------:R-:W-:Y:S01]  /*38fb0*/  ISETP.GT.AND P0, PT, R0, RZ, P3 ;  /* 0x000000ff0000720c */ /* 0x000fe20001f04270 */
[----:B--2---:R-:W-:-:S05]  /*38fc0*/  FMUL R13, R13, R2 ;  /* 0x000000020d0d7220 */ /* 0x004fca0000400000 */
[----:B------:R-:W-:-:S05]  /*38fd0*/  F2FP.F16.F32.PACK_AB R13, RZ, R13 ;  /* 0x0000000dff0d723e */ /* 0x000fca00000000ff */
[----:B------:R0:W-:Y:S04]  /*38fe0*/  @P1 STG.E.U16 desc[UR36][R4.64+0x210], R13 ;  /* 0x0002100d04001986 */ /* 0x0001e8000c101524 */
[----:B0-----:R-:W2:Y:S01]  /*38ff0*/  LDL.LU R13, [R1+0x18] ;  /* 0x00001800010d7983 */ /* 0x001ea20000300800 */
[----:B---3--:R-:W-:-:S05]  /*39000*/  FMUL R12, R12, R2 ;  /* 0x000000020c0c7220 */ /* 0x008fca0000400000 */
[----:B------:R-:W-:-:S05]  /*39010*/  F2FP.F16.F32.PACK_AB R12, RZ, R12 ;  /* 0x0000000cff0c723e */ /* 0x000fca00000000ff */
[----:B------:R0:W-:Y:S04]  /*39020*/  @P0 STG.E.U16 desc[UR36][R4.64+0x212], R12 ;  /* 0x0002120c04000986 */ /* 0x0001e8000c101524 */
[----:B0-----:R-:W3:Y:S01]  /*39030*/  LDL.LU R12, [R1+0x1c] ;  /* 0x00001c00010c7983 */ /* 0x001ee20000300800 */
[C---:B------:R-:W-:Y:S02]  /*39040*/  ISETP.GT.AND P1, PT, R0.reuse, 0x8, P4 ;  /* 0x000000080000780c */ /* 0x040fe40002724270 */
[----:B------:R-:W-:Y:S01]  /*39050*/  ISETP.GT.AND P0, PT, R0, 0x8, P3 ;  /* 0x000000080000780c */ /* 0x000fe20001f04270 */
        /* <DEDUP_REMOVED lines=8> */
[----:B------:R-:W-:-:S04]  /*390e0*/  ISETP.GT.AND P3, PT, R3, 0x110, PT ;  /* 0x000001100300780c */ /* 0x000fc80003f64270 */
[----:B------:R-:W-:Y:S02]  /*390f0*/  ISETP.GT.AND P0, PT, R0, RZ, P3 ;  /* 0x000000ff0000720c */ /* 0x000fe40001f04270 */
[----:B------:R-:W-:Y:S01]  /*39100*/  ISETP.GT.AND P2, PT, R3, 0x111, PT ;  /* 0x000001110300780c */ /* 0x000fe20003f44270 */
[-C--:B--2---:R-:W-:Y:S01]  /*39110*/  FMUL R13, R13, R2.reuse ;  /* 0x000000020d0d7220 */ /* 0x084fe20000400000 */
[----:B---3--:R-:W-:-:S05]  /*39120*/  FMUL R12, R12, R2 ;  /* 0x000000020c0c7220 */ /* 0x008fca0000400000 */
[----:B------:R-:W-:-:S04]  /*39130*/  F2FP.F16.F32.PACK_AB R12, RZ, R12 ;  /* 0x0000000cff0c723e */ /* 0x000fc800000000ff */
[----:B------:R-:W-:-:S05]  /*39140*/  PRMT R14, R12, 0x7610, R14 ;  /* 0x000076100c0e7816 */ /* 0x000fca000000000e */
[----:B------:R-:W-:Y:S01]  /*39150*/  @P0 STG.E.U16 desc[UR36][R4.64+0x220], R14 ;  /* 0x0002200e04000986 */ /* 0x000fe2000c101524 */
[C---:B------:R-:W-:Y:S02]  /*39160*/  ISETP.GT.AND P0, PT, R0.reuse, RZ, P2 ;  /* 0x000000ff0000720c */ /* 0x040fe40001704270 */
[----:B------:R-:W-:Y:S02]  /*39170*/  F2FP.F16.F32.PACK_AB R12, RZ, R13 ;  /* 0x0000000dff0c723e */ /* 0x000fe400000000ff */
[----:B------:R-:W2:Y:S09]  /*39180*/  LDL.LU R13, [R1+0x98] ;  /* 0x00009800010d7983 */ /* 0x000eb20000300800 */
[----:B------:R0:W-:Y:S04]  /*39190*/  @P0 STG.E.U16 desc[UR36][R4.64+0x222], R12 ;  /* 0x0002220c04000986 */ /* 0x0001e8000c101524 */
[----:B0-----:R-:W3:Y:S01]  /*391a0*/  LDL.LU R12, [R1+0x28] ;  /* 0x00002800010c7983 */ /* 0x001ee20000300800 */
[----:B------:R-:W-:Y:S01]  /*391b0*/  ISETP.GT.AND P0, PT, R0, 0x8, P3 ;  /* 0x000000080000780c */ /* 0x000fe20001f04270 */
[----:B---3--:R-:W-:-:S05]  /*391c0*/  FMUL R12, R12, R2 ;  /* 0x000000020c0c7220 */ /* 0x008fca0000400000 */
[----:B------:R-:W-:-:S07]  /*391d0*/  F2FP.F16.F32.PACK_AB R12, RZ, R12 ;  /* 0x0000000cff0c723e */ /* 0x000fce00000000ff */
[----:B------:R0:W-:Y:S04]  /*391e0*/  @P0 STG.E.U16 desc[UR36][R6.64+0x220], R12 ;  /* 0x0002200c06000986 */ /* 0x0001e8000c101524 */
[----:B0-----:R-:W3:Y:S01]  /*391f0*/  LDL.LU R12, [R1+0x2c] ;  /* 0x00002c00010c7983 */ /* 0x001ee20000300800 */
[----:B------:R-:W-:Y:S01]  /*39200*/  ISETP.GT.AND P0, PT, R0, 0x8, P2 ;  /* 0x000000080000780c */ /* 0x000fe20001704270 */
[----:B---3--:R-:W-:-:S05]  /*39210*/  FMUL R12, R12, R2 ;  /* 0x000000020c0c7220 */ /* 0x008fca0000400000 */
[----:B------:R-:W-:-:S07]  /*39220*/  F2FP.F16.F32.PACK_AB R12, RZ, R12 ;  /* 0x0000000cff0c723e */ /* 0x000fce00000000ff */
[----:B------:R0:W-:Y:S04]  /*39230*/  @P0 STG.E.U16 desc[UR36][R6.64+0x222], R12 ;  /* 0x0002220c06000986 */ /* 0x0001e8000c101524 */
[----:B0-----:R-:W3:Y:S01]  /*39240*/  LDL.LU R12, [R1+0x30] ;  /* 0x00003000010c7983 */ /* 0x001ee20000300800 */
[----:B------:R-:W-:-:S04]  /*39250*/  ISETP.GT.AND P2, PT, R3, 0x118, PT ;  /* 0x000001180300780c */ /* 0x000fc80003f44270 */
[----:B------:R-:W-:Y:S01]  /*39260*/  ISETP.GT.AND P0, PT, R0, RZ, P2 ;  /* 0x000000ff0000720c */ /* 0x000fe20001704270 */
        /* <DEDUP_REMOVED lines=138> */
[----:B--2---:R-:W-:-:S05]  /*39b10*/  FMUL R13, R13, R2 ;  /* 0x000000020d0d7220 */ /* 0x004fca0000400000 */
[----:B------:R-:W-:Y:S01]  /*39b20*/  F2FP.F16.F32.PACK_AB R13, RZ, R13 ;  /* 0x0000000dff0d723e */ /* 0x000fe200000000ff */
[----:B---3--:R-:W-:-:S05]  /*39b30*/  FMUL R12, R12, R2 ;  /* 0x000000020c0c7220 */ /* 0x008fca0000400000 */
[----:B------:R-:W-:-:S05]  /*39b40*/  F2FP.F16.F32.PACK_AB R12, RZ, R12 ;  /* 0x0000000cff0c723e */ /* 0x000fca00000000ff */
[----:B------:R0:W-:Y:S01]  /*39b50*/  @P0 STG.E.U16 desc[UR36][R4.64+0x292], R12 ;  /* 0x0002920c04000986 */ /* 0x0001e2000c101524 */
[----:B------:R-:W-:Y:S02]  /*39b60*/  ISETP.GT.AND P0, PT, R0, 0x8, P2 ;  /* 0x000000080000780c */ /* 0x000fe40001704270 */
[----:B0-----:R-:W-:Y:S01]  /*39b70*/  PRMT R12, R13, 0x7610, R12 ;  /* 0x000076100d0c7816 */ /* 0x001fe2000000000c */
[----:B------:R-:W-:-:S10]  /*39b80*/  FMUL R13, R22, R2 ;  /* 0x00000002160d7220 */ /* 0x000fd40000400000 */
[----:B------:R0:W-:Y:S01]  /*39b90*/  @P0 STG.E.U16 desc[UR36][R6.64+0x290], R12 ;  /* 0x0002900c06000986 */ /* 0x0001e2000c101524 */
[----:B------:R-:W-:Y:S02]  /*39ba0*/  ISETP.GT.AND P0, PT, R0, 0x8, P1 ;  /* 0x000000080000780c */ /* 0x000fe40000f04270 */
[----:B------:R-:W-:Y:S02]  /*39bb0*/  F2FP.F16.F32.PACK_AB R13, RZ, R13 ;  /* 0x0000000dff0d723e */ /* 0x000fe400000000ff */
[----:B------:R-:W-:Y:S02]  /*39bc0*/  ISETP.GT.AND P2, PT, R3, 0x150, PT ;  /* 0x000001500300780c */ /* 0x000fe40003f44270 */
[----:B0-----:R-:W-:Y:S01]  /*39bd0*/  PRMT R12, R13, 0x7610, R12 ;  /* 0x000076100d0c7816 */ /* 0x001fe2000000000c */
[----:B------:R-:W-:-:S06]  /*39be0*/  FMUL R13, R19, R2 ;  /* 0x00000002130d7220 */ /* 0x000fcc0000400000 */
[----:B------:R0:W-:Y:S01]  /*39bf0*/  @P0 STG.E.U16 desc[UR36][R6.64+0x292], R12 ;  /* 0x0002920c06000986 */ /* 0x0001e2000c101524 */
[----:B------:R-:W-:Y:S02]  /*39c00*/  ISETP.GT.AND P0, PT, R0, RZ, P2 ;  /* 0x000000ff0000720c */ /* 0x000fe40001704270 */
[----:B------:R-:W-:Y:S02]  /*39c10*/  F2FP.F16.F32.PACK_AB R13, RZ, R13 ;  /* 0x0000000dff0d723e */ /* 0x000fe400000000ff */
[----:B------:R-:W-:Y:S02]  /*39c20*/  ISETP.GT.AND P1, PT, R3, 0x151, PT ;  /* 0x000001510300780c */ /* 0x000fe40003f24270 */
[----:B------:R-:W-:Y:S01]  /*39c30*/  PRMT R14, R13, 0x7610, R14 ;  /* 0x000076100d0e7816 */ /* 0x000fe2000000000e */
[----:B------:R-:W-:-:S06]  /*39c40*/  FMUL R13, R20, R2 ;  /* 0x00000002140d7220 */ /* 0x000fcc0000400000 */
[----:B------:R1:W-:Y:S01]  /*39c50*/  @P0 STG.E.U16 desc[UR36][R4.64+0x2a0], R14 ;  /* 0x0002a00e04000986 */ /* 0x0003e2000c101524 */
[----:B------:R-:W-:Y:S02]  /*39c60*/  ISETP.GT.AND P0, PT, R0, RZ, P1 ;  /* 0x000000ff0000720c */ /* 0x000fe40000f04270 */
[----:B------:R-:W-:Y:S01]  /*39c70*/  F2FP.F16.F32.PACK_AB R13, RZ, R13 ;  /* 0x0000000dff0d723e */ /* 0x000fe200000000ff */
[----:B0-----:R-:W-:-:S05]  /*39c80*/  FMUL R12, R21, R2 ;  /* 0x00000002150c7220 */ /* 0x001fca0000400000 */
[----:B------:R-:W-:-:S05]  /*39c90*/  F2FP.F16.F32.PACK_AB R12, RZ, R12 ;  /* 0x0000000cff0c723e */ /* 0x000fca00000000ff */
[----:B------:R0:W-:Y:S01]  /*39ca0*/  @P0 STG.E.U16 desc[UR36][R4.64+0x2a2], R13 ;  /* 0x0002a20d04000986 */ /* 0x0001e2000c101524 */
[----:B------:R-:W-:Y:S02]  /*39cb0*/  ISETP.GT.AND P0, PT, R0, 0x8, P2 ;  /* 0x000000080000780c */ /* 0x000fe40001704270 */
[----:B------:R-:W-:Y:S01]  /*39cc0*/  PRMT R15, R12, 0x7610, R15 ;  /* 0x000076100c0f7816 */ /* 0x000fe2000000000f */
[----:B------:R-:W-:-:S05]  /*39cd0*/  FMUL R12, R235, R2 ;  /* 0x00000002eb0c7220 */ /* 0x000fca0000400000 */
[----:B------:R-:W-:-:S05]  /*39ce0*/  F2FP.F16.F32.PACK_AB R12, RZ, R12 ;  /* 0x0000000cff0c723e */ /* 0x000fca00000000ff */
[----:B------:R2:W-:Y:S01]  /*39cf0*/  @P0 STG.E.U16 desc[UR36][R6.64+0x2a0], R15 ;  /* 0x0002a00f06000986 */ /* 0x0005e2000c101524 */
[----:B------:R-:W-:Y:S02]  /*39d00*/  ISETP.GT.AND P0, PT, R0, 0x8, P1 ;  /* 0x000000080000780c */ /* 0x000fe40000f04270 */
[----:B-1----:R-:W-:Y:S02]  /*39d10*/  PRMT R14, R12, 0x7610, R14 ;  /* 0x000076100c0e7816 */ /* 0x002fe4000000000e */
[----:B------:R-:W-:Y:S01]  /*39d20*/  ISETP.GT.AND P2, PT, R3, 0x158, PT ;  /* 0x000001580300780c */ /* 0x000fe20003f44270 */
[----:B------:R-:W-:-:S08]  /*39d30*/  FMUL R12, R234, R2 ;  /* 0x00000002ea0c7220 */ /* 0x000fd00000400000 */
[----:B------:R1:W-:Y:S01]  /*39d40*/  @P0 STG.E.U16 desc[UR36][R6.64+0x2a2], R14 ;  /* 0x0002a20e06000986 */ /* 0x0003e2000c101524 */
[----:B------:R-:W-:Y:S02]  /*39d50*/  ISETP.GT.AND P0, PT, R0, RZ, P2 ;  /* 0x000000ff0000720c */ /* 0x000fe40001704270 */
[----:B------:R-:W-:Y:S02]  /*39d60*/  F2FP.F16.F32.PACK_AB R12, RZ, R12 ;  /* 0x0000000cff0c723e */ /* 0x000fe400000000ff */
[----:B------:R-:W-:Y:S02]  /*39d70*/  ISETP.GT.AND P1, PT, R3, 0x159, PT ;  /* 0x000001590300780c */ /* 0x000fe40003f24270 */
[----:B0-----:R-:W-:Y:S01]  /*39d80*/  PRMT R13, R12, 0x7610, R13 ;  /* 0x000076100c0d7816 */ /* 0x001fe2000000000d */
[----:B------:R-:W-:-:S06]  /*39d90*/  FMUL R12, R233, R2 ;  /* 0x00000002e90c7220 */ /* 0x000fcc0000400000 */
[----:B------:R0:W-:Y:S01]  /*39da0*/  @P0 STG.E.U16 desc[UR36][R4.64+0x2b0], R13 ;  /* 0x0002b00d04000986 */ /* 0x0001e2000c101524 */
[----:B------:R-:W-:Y:S02]  /*39db0*/  ISETP.GT.AND P0, PT, R0, RZ, P1 ;  /* 0x000000ff0000720c */ /* 0x000fe40000f04270 */
[----:B------:R-:W-:-:S04]  /*39dc0*/  F2FP.F16.F32.PACK_AB R12, RZ, R12 ;  /* 0x0000000cff0c723e */ /* 0x000fc800000000ff */
[----:B--2---:R-:W-:Y:S01]  /*39dd0*/  PRMT R15, R12, 0x7610, R15 ;  /* 0x000076100c0f7816 */ /* 0x004fe2000000000f */
[----:B------:R-:W-:-:S06]  /*39de0*/  FMUL R12, R232, R2 ;  /* 0x00000002e80c7220 */ /* 0x000fcc0000400000 */
[----:B------:R2:W-:Y:S01]  /*39df0*/  @P0 STG.E.U16 desc[UR36][R4.64+0x2b2], R15 ;  /* 0x0002b20f04000986 */ /* 0x0005e2000c101524 */
[----:B------:R-:W-:Y:S02]  /*39e00*/  ISETP.GT.AND P0, PT, R0, 0x8, P2 ;  /* 0x000000080000780c */ /* 0x000fe40001704270 */
[----:B------:R-:W-:-:S04]  /*39e10*/  F2FP.F16.F32.PACK_AB R12, RZ, R12 ;  /* 0x0000000cff0c723e */ /* 0x000fc800000000ff */
[----:B-1----:R-:W-:Y:S01]  /*39e20*/  PRMT R14, R12, 0x7610, R14 ;  /* 0x000076100c0e7816 */ /* 0x002fe2000000000e */
[----:B------:R-:W-:-:S06]  /*39e30*/  FMUL R12, R231, R2 ;  /* 0x00000002e70c7220 */ /* 0x000fcc0000400000 */
        /* <DEDUP_REMOVED lines=10> */
[----:B--2---:R-:W-:Y:S01]  /*39ee0*/  PRMT R15, R12, 0x7610, R15 ;  /* 0x000076100c0f7816 */ /* 0x004fe2000000000f */
[----:B------:R-:W-:-:S06]  /*39ef0*/  FMUL R12, R229, R2 ;  /* 0x00000002e50c7220 */ /* 0x000fcc0000400000 */
[----:B------:R2:W-:Y:S01]  /*39f00*/  @P0 STG.E.U16 desc[UR36][R4.64+0x2c0], R15 ;  /* 0x0002c00f04000986 */ /* 0x0005e2000c101524 */
[----:B------:R-:W-:Y:S02]  /*39f10*/  ISETP.GT.AND P0, PT, R0, RZ, P1 ;  /* 0x000000ff0000720c */ /* 0x000fe40000f04270 */
[----:B------:R-:W-:-:S04]  /*39f20*/  F2FP.F16.F32.PACK_AB R12, RZ, R12 ;  /* 0x0000000cff0c723e */ /* 0x000fc800000000ff */
[----:B-1----:R-:W-:Y:S01]  /*39f30*/  PRMT R14, R12, 0x7610, R14 ;  /* 0x000076100c0e7816 */ /* 0x002fe2000000000e */
[----:B------:R-:W-:-:S06]  /*39f40*/  FMUL R12, R228, R2 ;  /* 0x00000002e40c7220 */ /* 0x000fcc0000400000 */
[----:B------:R1:W-:Y:S01]  /*39f50*/  @P0 STG.E.U16 desc[UR36][R4.64+0x2c2], R14 ;  /* 0x0002c20e04000986 */ /* 0x0003e2000c101524 */
[----:B------:R-:W-:Y:S02]  /*39f60*/  ISETP.GT.AND P0, PT, R0, 0x8, P2 ;  /* 0x000000080000780c */ /* 0x000fe40001704270 */
[----:B------:R-:W-:-:S04]  /*39f70*/  F2FP.F16.F32.PACK_AB R12, RZ, R12 ;  /* 0x0000000cff0c723e */ /* 0x000fc800000000ff */
[----:B0-----:R-:W-:Y:S01]  /*39f80*/  PRMT R13, R12, 0x7610, R13 ;  /* 0x000076100c0d7816 */ /* 0x001fe2000000000d */
[----:B------:R-:W-:-:S06]  /*39f90*/  FMUL R12, R227, R2 ;  /* 0x00000002e30c7220 */ /* 0x000fcc0000400000 */
[----:B------:R0:W-:Y:S01]  /*39fa0*/  @P0 STG.E.U16 desc[UR36][R6.64+0x2c0], R13 ;  /* 0x0002c00d06000986 */ /* 0x0001e2000c101524 */
[----:B------:R-:W-:Y:S02]  /*39fb0*/  ISETP.GT.AND P0, PT, R0, 0x8, P1 ;  /* 0x000000080000780c */ /* 0x000fe40000f04270 */
[----:B------:R-:W-:Y:S02]  /*39fc0*/  F2FP.F16.F32.PACK_AB R12, RZ, R12 ;  /* 0x0000000cff0c723e */ /* 0x000fe400000000ff */
[----:B------:R-:W-:Y:S02]  /*39fd0*/  ISETP.GT.AND P2, PT, R3, 0x168, PT ;  /* 0x000001680300780c */ /* 0x000fe40003f44270 */
[----:B--2---:R-:W-:Y:S01]  /*39fe0*/  PRMT R15, R12, 0x7610, R15 ;  /* 0x000076100c0f7816 */ /* 0x004fe2000000000f */
[----:B------:R-:W-:-:S06]  /*39ff0*/  FMUL R12, R226, R2 ;  /* 0x00000002e20c7220 */ /* 0x000fcc0000400000 */
[----:B------:R2:W-:Y:S01]  /*3a000*/  @P0 STG.E.U16 desc[UR36][R6.64+0x2c2], R15 ;  /* 0x0002c20f06000986 */ /* 0x0005e2000c101524 */
[----:B------:R-:W-:Y:S02]  /*3a010*/  ISETP.GT.AND P0, PT, R0, RZ, P2 ;  /* 0x000000ff0000720c */ /* 0x000fe40001704270 */
[----:B------:R-:W-:Y:S02]  /*3a020*/  F2FP.F16.F32.PACK_AB R12, RZ, R12 ;  /* 0x0000000cff0c723e */ /* 0x000fe400000000ff */
[----:B------:R-:W-:Y:S02]  /*3a030*/  ISETP.GT.AND P1, PT, R3, 0x169, PT ;  /* 0x000001690300780c */ /* 0x000fe40003f24270 */
[----:B-1----:R-:W-:Y:S01]  /*3a040*/  PRMT R14, R12, 0x7610, R14 ;  /* 0x000076100c0e7816 */ /* 0x002fe2000000000e */
[----:B------:R-:W-:-:S06]  /*3a050*/  FMUL R12, R225, R2 ;  /* 0x00000002e10c7220 */ /* 0x000fcc0000400000 */
[----:B------:R1:W-:Y:S01]  /*3a060*/  @P0 STG.E.U16 desc[UR36][R4.64+0x2d0], R14 ;  /* 0x0002d00e04000986 */ /* 0x0003e2000c101524 */
[----:B------:R-:W-:Y:S02]  /*3a070*/  ISETP.GT.AND P0, PT, R0, RZ, P1 ;  /* 0x000000ff0000720c */ /* 0x000fe40000f04270 */
[----:B------:R-:W-:-:S04]  /*3a080*/  F2FP.F16.F32.PACK_AB R12, RZ, R12 ;  /* 0x0000000cff0c723e */ /* 0x000fc800000000ff */
[----:B0-----:R-:W-:Y:S01]  /*3a090*/  PRMT R13, R12, 0x7610, R13 ;  /* 0x000076100c0d7816 */ /* 0x001fe2000000000d */
[----:B------:R-:W-:-:S06]  /*3a0a0*/  FMUL R12, R224, R2 ;  /* 0x00000002e00c7220 */ /* 0x000fcc0000400000 */
[----:B------:R0:W-:Y:S01]  /*3a0b0*/  @P0 STG.E.U16 desc[UR36][R4.64+0x2d2], R13 ;  /* 0x0002d20d04000986 */ /* 0x0001e2000c101524 */
[----:B------:R-:W-:Y:S02]  /*3a0c0*/  ISETP.GT.AND P0, PT, R0, 0x8, P2 ;  /* 0x000000080000780c */ /* 0x000fe40001704270 */
[----:B------:R-:W-:-:S04]  /*3a0d0*/  F2FP.F16.F32.PACK_AB R12, RZ, R12 ;  /* 0x0000000cff0c723e */ /* 0x000fc800000000ff */
[----:B--2---:R-:W-:Y:S01]  /*3a0e0*/  PRMT R15, R12, 0x7610, R15 ;  /* 0x000076100c0f7816 */ /* 0x004fe2000000000f */
[----:B------:R-:W-:-:S06]  /*3a0f0*/  FMUL R12, R223, R2 ;  /* 0x00000002df0c7220 */ /* 0x000fcc0000400000 */
[----:B------:R2:W-:Y:S01]  /*3a100*/  @P0 STG.E.U16 desc[UR36][R6.64+0x2d0], R15 ;  /* 0x0002d00f06000986 */ /* 0x0005e2000c101524 */
[----:B------:R-:W-:Y:S02]  /*3a110*/  ISETP.GT.AND P0, PT, R0, 0x8, P1 ;  /* 0x000000080000780c */ /* 0x000fe40000f04270 */
[----:B------:R-:W-:Y:S02]  /*3a120*/  F2FP.F16.F32.PACK_AB R12, RZ, R12 ;  /* 0x0000000cff0c723e */ /* 0x000fe400000000ff */
[----:B------:R-:W-:Y:S02]  /*3a130*/  ISETP.GT.AND P2, PT, R3, 0x170, PT ;  /* 0x000001700300780c */ /* 0x000fe40003f44270 */
[----:B-1----:R-:W-:Y:S01]  /*3a140*/  PRMT R14, R12, 0x7610, R14 ;  /* 0x000076100c0e7816 */ /* 0x002fe2000000000e */
[----:B------:R-:W-:-:S06]  /*3a150*/  FMUL R12, R222, R2 ;  /* 0x00000002de0c7220 */ /* 0x000fcc0000400000 */
        /* <DEDUP_REMOVED lines=352> */
[----:B------:R-:W-:-:S04]  /*3b760*/  ISETP.GT.AND P0, PT, R3, 0x1f0, PT ;  /* 0x000001f00300780c */ /* 0x000fc80003f04270 */
        /* <DEDUP_REMOVED lines=26> */
[----:B------:R-:W-:Y:S01]  /*3b910*/  @P1 STG.E.U16 desc[UR36][R4.64+0x3f0], R14 ;  /* 0x0003f00e04001986 */ /* 0x000fe2000c101524 */
[----:B------:R-:W-:-:S04]  /*3b920*/  ISETP.GT.AND P1, PT, R3, 0x1f9, PT ;  /* 0x000001f90300780c */ /* 0x000fc80003f24270 */
[----:B------:R-:W-:Y:S02]  /*3b930*/  ISETP.GT.AND P6, PT, R0, RZ, P1 ;  /* 0x000000ff0000720c */ /* 0x000fe40000fc4270 */
[----:B------:R-:W-:-:S04]  /*3b940*/  F2FP.F16.F32.PACK_AB R12, RZ, R12 ;  /* 0x0000000cff0c723e */ /* 0x000fc800000000ff */
[----:B0-----:R-:W-:Y:S01]  /*3b950*/  PRMT R13, R12, 0x7610, R13 ;  /* 0x000076100c0d7816 */ /* 0x001fe2000000000d */
[----:B------:R-:W-:-:S06]  /*3b960*/  FMUL R12, R152, R2 ;  /* 0x00000002980c7220 */ /* 0x000fcc0000400000 */
[----:B------:R0:W-:Y:S01]  /*3b970*/  @P6 STG.E.U16 desc[UR36][R4.64+0x3f2], R13 ;  /* 0x0003f20d04006986 */ /* 0x0001e2000c101524 */
[----:B------:R-:W-:Y:S02]  /*3b980*/  ISETP.GT.AND P6, PT, R0, 0x8, P2 ;  /* 0x000000080000780c */ /* 0x000fe400017c4270 */
[----:B------:R-:W-:-:S04]  /*3b990*/  F2FP.F16.F32.PACK_AB R12, RZ, R12 ;  /* 0x0000000cff0c723e */ /* 0x000fc800000000ff */
[----:B--2---:R-:W-:-:S07]  /*3b9a0*/  PRMT R15, R12, 0x7610, R15 ;  /* 0x000076100c0f7816 */ /* 0x004fce000000000f */
[----:B0-----:R-:W-:Y:S02]  /*3b9b0*/  @P6 IMAD.MOV.U32 R4, RZ, RZ, R6 ;  /* 0x000000ffff046224 */ /* 0x001fe400078e0006 */
[----:B------:R-:W-:Y:S02]  /*3b9c0*/  @P6 IMAD.MOV.U32 R5, RZ, RZ, R7 ;  /* 0x000000ffff056224 */ /* 0x000fe400078e0007 */
[----:B------:R-:W-:-:S03]  /*3b9d0*/  FMUL R12, R23, R2 ;  /* 0x00000002170c7220 */ /* 0x000fc60000400000 */
[----:B------:R0:W-:Y:S01]  /*3b9e0*/  @P6 STG.E.U16 desc[UR36][R4.64+0x3f0], R15 ;  /* 0x0003f00f04006986 */ /* 0x0001e2000c101524 */
[----:B------:R-:W-:Y:S02]  /*3b9f0*/  ISETP.GT.AND P6, PT, R0, 0x8, P1 ;  /* 0x000000080000780c */ /* 0x000fe40000fc4270 */
[----:B------:R-:W-:Y:S01]  /*3ba00*/  F2FP.F16.F32.PACK_AB R12, RZ, R12 ;  /* 0x0000000cff0c723e */ /* 0x000fe200000000ff */
[----:B------:R-:W-:-:S10]  /*3ba10*/  FMUL R24, R24, R2 ;  /* 0x0000000218187220 */ /* 0x000fd40000400000 */
[----:B------:R1:W-:Y:S01]  /*3ba20*/  @P6 STG.E.U16 desc[UR36][R6.64+0x3f2], R12 ;  /* 0x0003f20c06006986 */ /* 0x0003e2000c101524 */
[----:B------:R-:W-:-:S04]  /*3ba30*/  ISETP.GT.AND P6, PT, R3, 0x100, PT ;  /* 0x000001000300780c */ /* 0x000fc80003fc4270 */
[----:B------:R-:W-:Y:S02]  /*3ba40*/  ISETP.GT.AND P6, PT, R0, 0x80, P6 ;  /* 0x000000800000780c */ /* 0x000fe400037c4270 */
[----:B------:R-:W-:Y:S01]  /*3ba50*/  F2FP.F16.F32.PACK_AB R24, RZ, R24 ;  /* 0x00000018ff18723e */ /* 0x000fe200000000ff */
[----:B------:R-:W-:-:S10]  /*3ba60*/  FMUL R25, R25, R2 ;  /* 0x0000000219197220 */ /* 0x000fd40000400000 */
[----:B------:R1:W-:Y:S01]  /*3ba70*/  @P6 STG.E.U16 desc[UR36][R8.64+0x200], R24 ;  /* 0x0002001808006986 */ /* 0x0003e2000c101524 */
[----:B------:R-:W-:-:S04]  /*3ba80*/  ISETP.GT.AND P6, PT, R3, 0x101, PT ;  /* 0x000001010300780c */ /* 0x000fc80003fc4270 */
[----:B------:R-:W-:Y:S02]  /*3ba90*/  ISETP.GT.AND P6, PT, R0, 0x80, P6 ;  /* 0x000000800000780c */ /* 0x000fe400037c4270 */
[----:B------:R-:W-:-:S11]  /*3baa0*/  F2FP.F16.F32.PACK_AB R25, RZ, R25 ;  /* 0x00000019ff19723e */ /* 0x000fd600000000ff */
[----:B------:R1:W-:Y:S01]  /*3bab0*/  @P6 STG.E.U16 desc[UR36][R8.64+0x202], R25 ;  /* 0x0002021908006986 */ /* 0x0003e2000c101524 */
[----:B0-----:R-:W-:-:S04]  /*3bac0*/  IADD3 R4, P6, R8, UR5, RZ ;  /* 0x0000000508047c10 */ /* 0x001fc8000ffde0ff */
[----:B------:R-:W-:Y:S02]  /*3bad0*/  IADD3.X R5, R9, UR4, RZ, P6, !PT ;  /* 0x0000000409057c10 */ /* 0x000fe4000b7fe4ff */
[----:B------:R-:W-:Y:S01]  /*3bae0*/  ISETP.GT.AND P6, PT, R3, 0x100, PT ;  /* 0x000001000300780c */ /* 0x000fe20003fc4270 */
[----:B------:R-:W-:-:S03]  /*3baf0*/  FMUL R26, R26, R2 ;  /* 0x000000021a1a7220 */ /* 0x000fc60000400000 */
        /* <DEDUP_REMOVED lines=569> */
[C---:B------:R-:W-:Y:S02]  /*3de90*/  ISETP.GT.AND P6, PT, R0.reuse, 0x80, P5 ;  /* 0x000000800000780c */ /* 0x040fe40002fc4270 */
[----:B------:R-:W-:Y:S02]  /*3dea0*/  F2FP.F16.F32.PACK_AB R140, RZ, R140 ;  /* 0x0000008cff8c723e */ /* 0x000fe400000000ff */
[----:B------:R-:W-:Y:S01]  /*3deb0*/  ISETP.GT.AND P5, PT, R0, 0x88, P5 ;  /* 0x000000880000780c */ /* 0x000fe20002fa4270 */
[-C--:B------:R-:W-:Y:S01]  /*3dec0*/  FMUL R141, R141, R2.reuse ;  /* 0x000000028d8d7220 */ /* 0x080fe20000400000 */
[-C--:B------:R-:W-:Y:S01]  /*3ded0*/  FMUL R142, R142, R2.reuse ;  /* 0x000000028e8e7220 */ /* 0x080fe20000400000 */
[----:B------:R-:W-:-:S06]  /*3dee0*/  FMUL R143, R143, R2 ;  /* 0x000000028f8f7220 */ /* 0x000fcc0000400000 */
[----:B------:R1:W-:Y:S01]  /*3def0*/  @P6 STG.E.U16 desc[UR36][R8.64+0x3d0], R140 ;  /* 0x0003d08c08006986 */ /* 0x0003e2000c101524 */
[C---:B------:R-:W-:Y:S02]  /*3df00*/  ISETP.GT.AND P6, PT, R0.reuse, 0x80, P4 ;  /* 0x000000800000780c */ /* 0x040fe400027c4270 */
[----:B------:R-:W-:Y:S02]  /*3df10*/  ISETP.GT.AND P4, PT, R0, 0x88, P4 ;  /* 0x000000880000780c */ /* 0x000fe40002784270 */
[----:B------:R-:W-:Y:S02]  /*3df20*/  F2FP.F16.F32.PACK_AB R141, RZ, R141 ;  /* 0x0000008dff8d723e */ /* 0x000fe400000000ff */
[----:B------:R-:W-:Y:S02]  /*3df30*/  F2FP.F16.F32.PACK_AB R142, RZ, R142 ;  /* 0x0000008eff8e723e */ /* 0x000fe400000000ff */
[----:B------:R-:W-:-:S05]  /*3df40*/  F2FP.F16.F32.PACK_AB R143, RZ, R143 ;  /* 0x0000008fff8f723e */ /* 0x000fca00000000ff */
[----:B------:R1:W-:Y:S04]  /*3df50*/  @P6 STG.E.U16 desc[UR36][R8.64+0x3d2], R141 ;  /* 0x0003d28d08006986 */ /* 0x0003e8000c101524 */
[----:B------:R1:W-:Y:S01]  /*3df60*/  @P5 STG.E.U16 desc[UR36][R4.64+0x3d0], R142 ;  /* 0x0003d08e04005986 */ /* 0x0003e2000c101524 */
[----:B------:R-:W-:-:S03]  /*3df70*/  ISETP.GT.AND P5, PT, R0, 0x80, P0 ;  /* 0x000000800000780c */ /* 0x000fc600007a4270 */
[----:B------:R1:W-:Y:S01]  /*3df80*/  @P4 STG.E.U16 desc[UR36][R4.64+0x3d2], R143 ;  /* 0x0003d28f04004986 */ /* 0x0003e2000c101524 */
[----:B------:R-:W-:Y:S01]  /*3df90*/  ISETP.GT.AND P4, PT, R0, 0x80, P3 ;  /* 0x000000800000780c */ /* 0x000fe20001f84270 */
[-C--:B------:R-:W-:Y:S01]  /*3dfa0*/  FMUL R144, R144, R2.reuse ;  /* 0x0000000290907220 */ /* 0x080fe20000400000 */
[----:B------:R-:W-:-:S04]  /*3dfb0*/  FMUL R145, R145, R2 ;  /* 0x0000000291917220 */ /* 0x000fc80000400000 */
[----:B------:R-:W-:Y:S02]  /*3dfc0*/  F2FP.F16.F32.PACK_AB R144, RZ, R144 ;  /* 0x00000090ff90723e */ /* 0x000fe400000000ff */
[----:B------:R-:W-:Y:S02]  /*3dfd0*/  F2FP.F16.F32.PACK_AB R145, RZ, R145 ;  /* 0x00000091ff91723e */ /* 0x000fe400000000ff */
[C---:B------:R-:W-:Y:S01]  /*3dfe0*/  ISETP.GT.AND P0, PT, R0.reuse, 0x88, P0 ;  /* 0x000000880000780c */ /* 0x040fe20000704270 */
[----:B------:R1:W-:Y:S01]  /*3dff0*/  @P5 STG.E.U16 desc[UR36][R8.64+0x3e0], R144 ;  /* 0x0003e09008005986 */ /* 0x0003e2000c101524 */
[C---:B------:R-:W-:Y:S02]  /*3e000*/  ISETP.GT.AND P3, PT, R0.reuse, 0x88, P3 ;  /* 0x000000880000780c */ /* 0x040fe40001f64270 */
[C---:B------:R-:W-:Y:S01]  /*3e010*/  ISETP.GT.AND P5, PT, R0.reuse, 0x80, P2 ;  /* 0x000000800000780c */ /* 0x040fe200017a4270 */
[----:B------:R1:W-:Y:S01]  /*3e020*/  @P4 STG.E.U16 desc[UR36][R8.64+0x3e2], R145 ;  /* 0x0003e29108004986 */ /* 0x0003e2000c101524 */
[----:B------:R-:W-:Y:S01]  /*3e030*/  ISETP.GT.AND P4, PT, R0, 0x80, P1 ;  /* 0x000000800000780c */ /* 0x000fe20000f84270 */
[-C--:B------:R-:W-:Y:S01]  /*3e040*/  FMUL R146, R146, R2.reuse ;  /* 0x0000000292927220 */ /* 0x080fe20000400000 */
[C---:B------:R-:W-:Y:S01]  /*3e050*/  ISETP.GT.AND P2, PT, R0.reuse, 0x88, P2 ;  /* 0x000000880000780c */ /* 0x040fe20001744270 */
[-C--:B------:R-:W-:Y:S01]  /*3e060*/  FMUL R147, R147, R2.reuse ;  /* 0x0000000293937220 */ /* 0x080fe20000400000 */
[----:B------:R-:W-:Y:S01]  /*3e070*/  ISETP.GT.AND P1, PT, R0, 0x88, P1 ;  /* 0x000000880000780c */ /* 0x000fe20000f24270 */
[-C--:B------:R-:W-:Y:S01]  /*3e080*/  FMUL R148, R148, R2.reuse ;  /* 0x0000000294947220 */ /* 0x080fe20000400000 */
[-C--:B------:R-:W-:Y:S01]  /*3e090*/  FMUL R149, R149, R2.reuse ;  /* 0x0000000295957220 */ /* 0x080fe20000400000 */
[-C--:B------:R-:W-:Y:S01]  /*3e0a0*/  FMUL R150, R150, R2.reuse ;  /* 0x0000000296967220 */ /* 0x080fe20000400000 */
[----:B------:R-:W-:Y:S01]  /*3e0b0*/  FMUL R151, R151, R2 ;  /* 0x0000000297977220 */ /* 0x000fe20000400000 */
[----:B------:R-:W-:-:S02]  /*3e0c0*/  F2FP.F16.F32.PACK_AB R146, RZ, R146 ;  /* 0x00000092ff92723e */ /* 0x000fc400000000ff */
[----:B------:R-:W-:Y:S02]  /*3e0d0*/  F2FP.F16.F32.PACK_AB R147, RZ, R147 ;  /* 0x00000093ff93723e */ /* 0x000fe400000000ff */
[----:B------:R-:W-:Y:S02]  /*3e0e0*/  F2FP.F16.F32.PACK_AB R148, RZ, R148 ;  /* 0x00000094ff94723e */ /* 0x000fe400000000ff */
[----:B------:R-:W-:Y:S02]  /*3e0f0*/  F2FP.F16.F32.PACK_AB R149, RZ, R149 ;  /* 0x00000095ff95723e */ /* 0x000fe400000000ff */
[----:B------:R-:W-:Y:S02]  /*3e100*/  F2FP.F16.F32.PACK_AB R150, RZ, R150 ;  /* 0x00000096ff96723e */ /* 0x000fe400000000ff */
[----:B------:R-:W-:Y:S01]  /*3e110*/  F2FP.F16.F32.PACK_AB R151, RZ, R151 ;  /* 0x00000097ff97723e */ /* 0x000fe200000000ff */
[----:B------:R1:W-:Y:S04]  /*3e120*/  @P0 STG.E.U16 desc[UR36][R4.64+0x3e0], R146 ;  /* 0x0003e09204000986 */ /* 0x0003e8000c101524 */
[----:B------:R1:W-:Y:S04]  /*3e130*/  @P3 STG.E.U16 desc[UR36][R4.64+0x3e2], R147 ;  /* 0x0003e29304003986 */ /* 0x0003e8000c101524 */
[----:B------:R1:W-:Y:S04]  /*3e140*/  @P5 STG.E.U16 desc[UR36][R8.64+0x3f0], R148 ;  /* 0x0003f09408005986 */ /* 0x0003e8000c101524 */
[----:B------:R1:W-:Y:S04]  /*3e150*/  @P4 STG.E.U16 desc[UR36][R8.64+0x3f2], R149 ;  /* 0x0003f29508004986 */ /* 0x0003e8000c101524 */
[----:B------:R1:W-:Y:S04]  /*3e160*/  @P2 STG.E.U16 desc[UR36][R4.64+0x3f0], R150 ;  /* 0x0003f09604002986 */ /* 0x0003e8000c101524 */
[----:B------:R1:W-:Y:S02]  /*3e170*/  @P1 STG.E.U16 desc[UR36][R4.64+0x3f2], R151 ;  /* 0x0003f29704001986 */ /* 0x0003e4000c101524 */
.L_x_1048:
[----:B------:R-:W-:Y:S05]  /*3e180*/  BSYNC B0 ;  /* 0x0000000000007941 */ /* 0x000fea0003800000 */
.L_x_28:
[----:B-1----:R-:W2:Y:S04]  /*3e190*/  LDL.LU R5, [R1+0x600] ;  /* 0x0006000001057983 */ /* 0x002ea80000300800 */
[----:B0-----:R-:W2:Y:S01]  /*3e1a0*/  LDL.LU R4, [R1+0x604] ;  /* 0x0006040001047983 */ /* 0x001ea20000300800 */
[----:B------:R-:W-:Y:S01]  /*3e1b0*/  ULDC UR4, c[0x0][0xc] ;  /* 0x0000030000047ab9 */ /* 0x000fe20000000800 */
[----:B------:R-:W-:Y:S01]  /*3e1c0*/  ULDC UR5, c[0x0][0x10] ;  /* 0x0000040000057ab9 */ /* 0x000fe20000000800 */
[----:B------:R-:W2:Y:S01]  /*3e1d0*/  LDC R3, c[0x0][0x14] ;  /* 0x00000500ff037b82 */ /* 0x000ea20000000800 */
[----:B------:R-:W-:Y:S01]  /*3e1e0*/  UIMAD.WIDE.U32 UR4, UR4, UR5, URZ ;  /* 0x00000005040472a5 */ /* 0x000fe2000f8e003f */
[----:B------:R-:W-:Y:S01]  /*3e1f0*/  PRMT R0, RZ, 0x7610, R0 ;  /* 0x00007610ff007816 */ /* 0x000fe20000000000 */
[----:B------:R-:W-:Y:S01]  /*3e200*/  UMOV UR42, 0xffffffff ;  /* 0xffffffff002a7882 */ /* 0x000fe20000000000 */
[----:B------:R-:W-:-:S03]  /*3e210*/  UMOV UR43, 0xffffffff ;  /* 0xffffffff002b7882 */ /* 0x000fc60000000000 */
[----:B--2---:R-:W-:-:S04]  /*3e220*/  IMAD.WIDE.U32 R4, R3, UR4, R4 ;  /* 0x0000000403047c25 */ /* 0x004fc8000f8e0004 */
[----:B------:R-:W-:Y:S01]  /*3e230*/  IMAD R3, R3, UR5, RZ ;  /* 0x0000000503037c24 */ /* 0x000fe2000f8e02ff */
[----:B------:R-:W-:Y:S01]  /*3e240*/  ULDC.64 UR4, c[0x0][0x650] ;  /* 0x0001940000047ab9 */ /* 0x000fe20000000a00 */
[----:B------:R-:W-:Y:S01]  /*3e250*/  IMAD.MOV.U32 R23, RZ, RZ, R4 ;  /* 0x000000ffff177224 */ /* 0x000fe200078e0004 */
[----:B------:R-:W-:Y:S01]  /*3e260*/  ISETP.GE.U32.AND P0, PT, R4, UR4, PT ;  /* 0x0000000404007c0c */ /* 0x000fe2000bf06070 */
[----:B------:R-:W-:-:S05]  /*3e270*/  IMAD.IADD R25, R5, 0x1, R3 ;  /* 0x0000000105197824 */ /* 0x000fca00078e0203 */
[----:B------:R0:W-:Y:S01]  /*3e280*/  STL [R1+0x600], R25 ;  /* 0x0006001901007387 */ /* 0x0001e20000100800 */
[----:B------:R-:W-:-:S03]  /*3e290*/  ISETP.GE.U32.AND.EX P0, PT, R25, UR5, PT, P0 ;  /* 0x0000000519007c0c */ /* 0x000fc6000bf06100 */
[----:B------:R0:W-:Y:S10]  /*3e2a0*/  STL [R1+0x604], R23 ;  /* 0x0006041701007387 */ /* 0x0001f40000100800 */
[----:B0-----:R-:W-:Y:S05]  /*3e2b0*/  @P0 BRA `(.L_x_1049) ;  /* 0x0000000400780947 */ /* 0x001fea0003800000 */
[----:B-----5:R-:W0:Y:S01]  /*3e2c0*/  S2R R19, SR_CTAID.X ;  /* 0x0000000000137919 */ /* 0x020e220000002500 */
[----:B---3--:R-:W1:Y:S01]  /*3e2d0*/  LDC.64 R10, c[0x0][0x628] ;  /* 0x00018a00ff0a7b82 */ /* 0x008e620000000a00 */
[----:B------:R-:W-:Y:S01]  /*3e2e0*/  ULDC UR4, c[0x0][0x150] ;  /* 0x0000540000047ab9 */ /* 0x000fe20000000800 */
[----:B------:R-:W-:Y:S01]  /*3e2f0*/  MOV R8, R23 ;  /* 0x0000001700087202 */ /* 0x000fe20000000f00 */
[----:B------:R-:W2:Y:S01]  /*3e300*/  S2R R21, SR_CTAID.Y ;  /* 0x0000000000157919 */ /* 0x000ea20000002600 */
[----:B------:R-:W-:-:S04]  /*3e310*/  IMAD.MOV.U32 R9, RZ, RZ, R25 ;  /* 0x000000ffff097224 */ /* 0x000fc800078e0019 */
[----:B------:R-:W3:Y:S08]  /*3e320*/  LDC R22, c[0x0][0x144] ;  /* 0x00005100ff167b82 */ /* 0x000ef00000000800 */
[----:B----4-:R-:W4:Y:S08]  /*3e330*/  LDC R12, c[0x0][0x630] ;  /* 0x00018c00ff0c7b82 */ /* 0x010f300000000800 */
[----:B------:R-:W2:Y:S01]  /*3e340*/  LDC.64 R14, c[0x0][0x620] ;  /* 0x00018800ff0e7b82 */ /* 0x000ea20000000a00 */
[----:B-1----:R-:W-:-:S04]  /*3e350*/  ISETP.NE.U32.AND P0, PT, R10, RZ, PT ;  /* 0x000000ff0a00720c */ /* 0x002fc80003f05070 */
[----:B------:R-:W-:Y:S02]  /*3e360*/  ISETP.NE.AND.EX P0, PT, R11, RZ, PT, P0 ;  /* 0x000000ff0b00720c */ /* 0x000fe40003f05300 */
[----:B0-----:R-:W-:-:S05]  /*3e370*/  I2FP.F32.U32 R0, R19 ;  /* 0x0000001300007245 */ /* 0x001fca0000201000 */
[----:B------:R-:W-:-:S04]  /*3e380*/  FMUL R0, R0, UR4 ;  /* 0x0000000400007c20 */ /* 0x000fc80008400000 */
[----:B------:R0:W1:Y:S02]  /*3e390*/  F2I.U32.TRUNC.NTZ R20, R0 ;  /* 0x0000000000147305 */ /* 0x000064000020f000 */
[----:B---34-:R-:W-:Y:S05]  /*3e3a0*/  @!P0 BRA `(.L_x_1050) ;  /* 0x0000000000288947 */ /* 0x018fea0003800000 */
[----:B0-----:R-:W0:Y:S02]  /*3e3b0*/  LDC R0, c[0x0][0x634] ;  /* 0x00018d00ff007b82 */ /* 0x001e240000000800 */
[----:B0-----:R-:W-:-:S05]  /*3e3c0*/  IADD3 R3, P0, R23, R0, RZ ;  /* 0x0000000017037210 */ /* 0x001fca0007f1e0ff */
        /* <DEDUP_REMOVED lines=8> */
.L_x_1050:
[-CC-:B------:R-:W-:Y:S01]  /*3e450*/  SHF.R.U64 R29, R8, R12.reuse, R9.reuse ;  /* 0x0000000c081d7219 */ /* 0x180fe20000001209 */
[----:B------:R-:W3:Y:S01]  /*3e460*/  LDC.64 R26, c[0x0][0x640] ;  /* 0x00019000ff1a7b82 */ /* 0x000ee20000000a00 */
[----:B0-----:R-:W-:Y:S01]  /*3e470*/  SHF.R.U32.HI R0, RZ, R12, R9 ;  /* 0x0000000cff007219 */ /* 0x001fe20000011609 */
[----:B-1----:R-:W-:Y:S01]  /*3e480*/  IMAD.MOV R20, RZ, RZ, -R20 ;  /* 0x000000ffff147224 */ /* 0x002fe200078e0a14 */
[----:B------:R-:W-:Y:S01]  /*3e490*/  IADD3 R3, P0, RZ, -R29, RZ ;  /* 0x8000001dff037210 */ /* 0x000fe20007f1e0ff */
[----:B------:R-:W-:Y:S01]  /*3e4a0*/  ULDC UR4, c[0x0][0x154] ;  /* 0x0000550000047ab9 */ /* 0x000fe20000000800 */
[----:B------:R-:W-:Y:S01]  /*3e4b0*/  MOV R4, R23 ;  /* 0x0000001700047202 */ /* 0x000fe20000000f00 */
[----:B------:R-:W-:Y:S02]  /*3e4c0*/  IMAD R19, R22, R20, R19 ;  /* 0x0000001416137224 */ /* 0x000fe400078e0213 */
[----:B------:R-:W0:Y:S01]  /*3e4d0*/  LDC R6, c[0x0][0x618] ;  /* 0x00018600ff067b82 */ /* 0x000e220000000800 */
[----:B------:R-:W-:-:S02]  /*3e4e0*/  IMAD.X R5, RZ, RZ, ~R0, P0 ;  /* 0x000000ffff057224 */ /* 0x000fc400000e0e00 */
[----:B------:R-:W-:Y:S02]  /*3e4f0*/  IMAD.MOV.U32 R7, RZ, RZ, 0x1 ;  /* 0x00000001ff077424 */ /* 0x000fe400078e00ff */
[-C--:B--2---:R-:W-:Y:S02]  /*3e500*/  IMAD R0, R5, R14.reuse, RZ ;  /* 0x0000000e05007224 */ /* 0x084fe400078e02ff */
[----:B------:R-:W-:Y:S01]  /*3e510*/  IMAD.MOV.U32 R5, RZ, RZ, R25 ;  /* 0x000000ffff057224 */ /* 0x000fe200078e0019 */
[----:B------:R-:W1:Y:S01]  /*3e520*/  LDC R8, c[0x0][0x608] ;  /* 0x00018200ff087b82 */ /* 0x000e620000000800 */
[----:B------:R-:W-:-:S04]  /*3e530*/  IMAD.WIDE.U32 R4, R3, R14, R4 ;  /* 0x0000000e03047225 */ /* 0x000fc800078e0004 */
[----:B------:R-:W-:-:S03]  /*3e540*/  IMAD R3, R3, R15, R0 ;  /* 0x0000000f03037224 */ /* 0x000fc600078e0200 */
[----:B------:R-:W2:Y:S01]  /*3e550*/  LDC R24, c[0x0][0x658] ;  /* 0x00019600ff187b82 */ /* 0x000ea20000000800 */
[----:B------:R-:W-:Y:S01]  /*3e560*/  I2FP.F32.U32 R0, R21 ;  /* 0x0000001500007245 */ /* 0x000fe20000201000 */
[----:B------:R-:W-:Y:S01]  /*3e570*/  IMAD.IADD R3, R5, 0x1, R3 ;  /* 0x0000000105037824 */ /* 0x000fe200078e0203 */
[----:B---3--:R-:W-:Y:S01]  /*3e580*/  ISETP.NE.U32.AND P0, PT, R26, RZ, PT ;  /* 0x000000ff1a00720c */ /* 0x008fe20003f05070 */
[----:B------:R-:W-:Y:S02]  /*3e590*/  IMAD.MOV.U32 R5, RZ, RZ, -0x1 ;  /* 0xffffffffff057424 */ /* 0x000fe400078e00ff */
[----:B------:R-:W-:Y:S02]  /*3e5a0*/  FMUL R0, R0, UR4 ;  /* 0x0000000400007c20 */ /* 0x000fe40008400000 */
[----:B------:R-:W3:Y:S01]  /*3e5b0*/  LDC R20, c[0x0][0x148] ;  /* 0x00005200ff147b82 */ /* 0x000ee20000000800 */
[----:B0-----:R-:W-:Y:S01]  /*3e5c0*/  SHF.R.U64 R12, R4, R6, R3 ;  /* 0x00000006040c7219 */ /* 0x001fe20000001203 */
[----:B------:R0:W4:Y:S01]  /*3e5d0*/  F2I.U32.TRUNC.NTZ R13, R0 ;  /* 0x00000000000d7305 */ /* 0x000122000020f000 */
[----:B------:R-:W-:-:S02]  /*3e5e0*/  ISETP.NE.AND.EX P0, PT, R27, RZ, PT, P0 ;  /* 0x000000ff1b00720c */ /* 0x000fc40003f05300 */
[----:B------:R-:W-:-:S03]  /*3e5f0*/  SHF.R.U32.HI R3, RZ, R6, R3 ;  /* 0x00000006ff037219 */ /* 0x000fc60000011603 */
[----:B------:R-:W0:Y:S01]  /*3e600*/  LDC R15, c[0x0][0x600] ;  /* 0x00018000ff0f7b82 */ /* 0x000e220000000800 */
[-CC-:B-1----:R-:W-:Y:S02]  /*3e610*/  SHF.R.U64 R10, R12, R8.reuse, R3.reuse ;  /* 0x000000080c0a7219 */ /* 0x182fe40000001203 */
[----:B------:R-:W-:-:S05]  /*3e620*/  SHF.R.U32.HI R3, RZ, R8, R3 ;  /* 0x00000008ff037219 */ /* 0x000fca0000011603 */
[----:B------:R-:W1:Y:S01]  /*3e630*/  LDC R22, c[0x0][0x648] ;  /* 0x00019200ff167b82 */ /* 0x000e620000000800 */
[-C--:B--2---:R-:W-:Y:S02]  /*3e640*/  SHF.L.U32 R4, R5, R24.reuse, RZ ;  /* 0x0000001805047219 */ /* 0x084fe400000006ff */
[-CC-:B------:R-:W-:Y:S02]  /*3e650*/  SHF.R.U64 R14, R10, R24.reuse, R3.reuse ;  /* 0x000000180a0e7219 */ /* 0x180fe40000001203 */
[----:B------:R-:W-:Y:S02]  /*3e660*/  SHF.R.U32.HI R5, RZ, R24, R3 ;  /* 0x00000018ff057219 */ /* 0x000fe40000011603 */
[----:B------:R-:W-:Y:S01]  /*3e670*/  LOP3.LUT R23, RZ, R4, RZ, 0x33, !PT ;  /* 0x00000004ff177212 */ /* 0x000fe200078e33ff */
[----:B------:R-:W2:Y:S01]  /*3e680*/  LDC R25, c[0x0][0x638] ;  /* 0x00018e00ff197b82 */ /* 0x000ea20000000800 */
[----:B------:R-:W-:Y:S01]  /*3e690*/  SHF.L.U32 R24, R7, R24, RZ ;  /* 0x0000001807187219 */ /* 0x000fe200000006ff */
[----:B------:R-:W-:-:S06]  /*3e6a0*/  IMAD.MOV.U32 R4, RZ, RZ, R14 ;  /* 0x000000ffff047224 */ /* 0x000fcc00078e000e */
[----:B------:R-:W0:Y:S01]  /*3e6b0*/  LDC R28, c[0x0][0x610] ;  /* 0x00018400ff1c7b82 */ /* 0x000e220000000800 */
[----:B----4-:R-:W-:Y:S05]  /*3e6c0*/  @!P0 BRA `(.L_x_1051) ;  /* 0x0000000000288947 */ /* 0x010fea0003800000 */
[----:B------:R-:W4:Y:S02]  /*3e6d0*/  LDC R3, c[0x0][0x64c] ;  /* 0x00019300ff037b82 */ /* 0x000f240000000800 */
[----:B----4-:R-:W-:-:S05]  /*3e6e0*/  IADD3 R3, P0, R14, R3, RZ ;  /* 0x000000030e037210 */ /* 0x010fca0007f1e0ff */
[----:B------:R-:W-:-:S04]  /*3e6f0*/  IMAD.X R11, RZ, RZ, R5, P0 ;  /* 0x000000ffff0b7224 */ /* 0x000fc800000e0605 */
[----:B------:R-:W-:-:S04]  /*3e700*/  IMAD.WIDE.U32 R4, R11, R26, RZ ;  /* 0x0000001a0b047225 */ /* 0x000fc800078e00ff */
[----:B------:R-:W-:-:S04]  /*3e710*/  IMAD.WIDE.U32 R6, P0, R3, R27, R4 ;  /* 0x0000001b03067225 */ /* 0x000fc80007800004 */
[----:B------:R-:W-:Y:S01]  /*3e720*/  IMAD.WIDE.U32 R4, R3, R26, RZ ;  /* 0x0000001a03047225 */ /* 0x000fe200078e00ff */
[----:B------:R-:W-:-:S03]  /*3e730*/  IADD3.X R9, RZ, RZ, RZ, P0, !PT ;  /* 0x000000ffff097210 */ /* 0x000fc600007fe4ff */
[----:B------:R-:W-:Y:S01]  /*3e740*/  IMAD.MOV.U32 R8, RZ, RZ, R7 ;  /* 0x000000ffff087224 */ /* 0x000fe200078e0007 */
[----:B------:R-:W-:-:S05]  /*3e750*/  IADD3 RZ, P0, R5, R6, RZ ;  /* 0x0000000605ff7210 */ /* 0x000fca0007f1e0ff */
[----:B------:R-:W-:-:S08]  /*3e760*/  IMAD.WIDE.U32.X R4, R11, R27, R8, P0 ;  /* 0x0000001b0b047225 */ /* 0x000fd000000e0408 */
.L_x_1051:
[----:B------:R-:W4:Y:S01]  /*3e770*/  LDC R3, c[0x0][0x65c] ;  /* 0x00019700ff037b82 */ /* 0x000f220000000800 */
[----:B01----:R-:W-:Y:S01]  /*3e780*/  SHF.R.U64 R0, R4, R22, R5 ;  /* 0x0000001604007219 */ /* 0x003fe20000001205 */
[----:B------:R-:W-:Y:S01]  /*3e790*/  VIADD R7, R15, 0xffffffff ;  /* 0xffffffff0f077836 */ /* 0x000fe20000000000 */
[----:B------:R-:W-:Y:S01]  /*3e7a0*/  LOP3.LUT R5, R10, R23, RZ, 0xc0, !PT ;  /* 0x000000170a057212 */ /* 0x000fe200078ec0ff */
[----:B------:R-:W-:Y:S01]  /*3e7b0*/  IMAD.MOV R13, RZ, RZ, -R13 ;  /* 0x000000ffff0d7224 */ /* 0x000fe200078e0a0d */
[----:B------:R-:W-:Y:S02]  /*3e7c0*/  R2UR UR43, R29 ;  /* 0x000000001d2b72ca */ /* 0x000fe400000e0000 */
[----:B------:R-:W-:Y:S02]  /*3e7d0*/  LOP3.LUT R12, R12, R7, RZ, 0xc0, !PT ;  /* 0x000000070c0c7212 */ /* 0x000fe400078ec0ff */
[----:B----4-:R-:W-:Y:S01]  /*3e7e0*/  ISETP.NE.AND P0, PT, R3, 0x1, PT ;  /* 0x000000010300780c */ /* 0x010fe20003f05270 */
[----:B------:R-:W-:-:S02]  /*3e7f0*/  IMAD.MOV R3, RZ, RZ, -R0 ;  /* 0x000000ffff037224 */ /* 0x000fc400078e0a00 */
[----:B------:R-:W-:Y:S02]  /*3e800*/  IMAD R0, R24, R0, R5 ;  /* 0x0000000018007224 */ /* 0x000fe400078e0205 */
[----:B--2---:R-:W-:-:S04]  /*3e810*/  IMAD R3, R3, R25, R14 ;  /* 0x0000001903037224 */ /* 0x004fc800078e020e */
[----:B------:R-:W-:-:S04]  /*3e820*/  IMAD R3, R3, R15, R12 ;  /* 0x0000000f03037224 */ /* 0x000fc800078e020c */
[----:B---3--:R-:W-:-:S04]  /*3e830*/  @P0 IMAD R19, R20, R13, R21 ;  /* 0x0000000d14130224 */ /* 0x008fc800078e0215 */
[----:B------:R-:W-:-:S05]  /*3e840*/  IMAD R0, R0, R28, R19 ;  /* 0x0000001c00007224 */ /* 0x000fca00078e0213 */
[----:B------:R-:W-:Y:S02]  /*3e850*/  SEL R4, R3, R0, !P0 ;  /* 0x0000000003047207 */ /* 0x000fe40004000000 */
[----:B------:R-:W-:Y:S02]  /*3e860*/  SEL R0, R0, R3, !P0 ;  /* 0x0000000300007207 */ /* 0x000fe40004000000 */
[----:B------:R-:W-:Y:S02]  /*3e870*/  R2UR UR42, R4 ;  /* 0x00000000042a72ca */ /* 0x000fe400000e0000 */
[----:B------:R-:W-:Y:S01]  /*3e880*/  R2UR UR41, R0 ;  /* 0x00000000002972ca */ /* 0x000fe200000e0000 */
[----:B------:R-:W-:-:S14]  /*3e890*/  IMAD.MOV.U32 R0, RZ, RZ, 0x1 ;  /* 0x00000001ff007424 */ /* 0x000fdc00078e00ff */
.L_x_1049:
[----:B------:R-:W-:-:S13]  /*3e8a0*/  LOP3.LUT P0, RZ, R0, 0xff, RZ, 0xc0, !PT ;  /* 0x000000ff00ff7812 */ /* 0x000fda000780c0ff */
[----:B------:R-:W-:Y:S05]  /*3e8b0*/  @P0 BRA `(.L_x_1052) ;  /* 0xfffffc2400c00947 */ /* 0x000fea000383ffff */
[----:B------:R-:W-:Y:S05]  /*3e8c0*/  EXIT ;  /* 0x000000000000794d */ /* 0x000fea0003800000 */
.L_x_3:
[----:B------:R-:W2:Y:S01]  /*3e8d0*/  LDL R17, [R1+0x604] ;  /* 0x0006040001117983 */ /* 0x000ea20000100800 */
[----:B------:R-:W-:-:S03]  /*3e8e0*/  ULDC.64 UR4, c[0x0][0x650] ;  /* 0x0001940000047ab9 */ /* 0x000fc60000000a00 */
[----:B------:R-:W3:Y:S01]  /*3e8f0*/  LDL R18, [R1+0x600] ;  /* 0x0006000001127983 */ /* 0x000ee20000100800 */
[----:B------:R-:W-:Y:S01]  /*3e900*/  PRMT R6, RZ, 0x7610, R6 ;  /* 0x00007610ff067816 */ /* 0x000fe20000000006 */
[----:B------:R-:W-:Y:S01]  /*3e910*/  IMAD.MOV.U32 R3, RZ, RZ, -0x1 ;  /* 0xffffffffff037424 */ /* 0x000fe200078e00ff */
[----:B------:R-:W-:Y:S01]  /*3e920*/  MOV R2, 0xffffffff ;  /* 0xffffffff00027802 */ /* 0x000fe20000000f00 */
[----:B------:R-:W-:Y:S01]  /*3e930*/  IMAD.MOV.U32 R10, RZ, RZ, -0x1 ;  /* 0xffffffffff0a7424 */ /* 0x000fe200078e00ff */
[----:B--2---:R-:W-:-:S04]  /*3e940*/  ISETP.GE.U32.AND P0, PT, R17, UR4, PT ;  /* 0x0000000411007c0c */ /* 0x004fc8000bf06070 */
[----:B---3--:R-:W-:-:S13]  /*3e950*/  ISETP.GE.U32.AND.EX P0, PT, R18, UR5, PT, P0 ;  /* 0x0000000512007c0c */ /* 0x008fda000bf06100 */
        /* <DEDUP_REMOVED lines=19> */
.L_x_1054:
[--C-:B------:R-:W-:Y:S01]  /*3ea90*/  SHF.R.U64 R10, R8, R12, R9.reuse ;  /* 0x0000000c080a7219 */ /* 0x100fe20000001209 */
[----:B------:R-:W-:Y:S01]  /*3eaa0*/  IMAD.MOV.U32 R3, RZ, RZ, R18 ;  /* 0x000000ffff037224 */ /* 0x000fe200078e0012 */
[----:B------:R-:W-:Y:S01]  /*3eab0*/  I2FP.F32.U32 R6, R4 ;  /* 0x0000000400067245 */ /* 0x000fe20000201000 */
[----:B------:R-:W0:Y:S01]  /*3eac0*/  LDC R16, c[0x0][0x618] ;  /* 0x00018600ff107b82 */ /* 0x000e220000000800 */
[----:B------:R-:W-:Y:S01]  /*3ead0*/  SHF.R.U32.HI R2, RZ, R12, R9 ;  /* 0x0000000cff027219 */ /* 0x000fe20000011609 */
[----:B------:R-:W-:Y:S01]  /*3eae0*/  ULDC UR4, c[0x0][0x150] ;  /* 0x0000540000047ab9 */ /* 0x000fe20000000800 */
[----:B------:R-:W-:Y:S01]  /*3eaf0*/  IADD3 R5, P0, RZ, -R10, RZ ;  /* 0x8000000aff057210 */ /* 0x000fe20007f1e0ff */
[----:B------:R-:W-:Y:S01]  /*3eb00*/  FMUL R9, R6, UR4 ;  /* 0x0000000406097c20 */ /* 0x000fe20008400000 */
[----:B------:R-:W-:Y:S02]  /*3eb10*/  ULDC UR4, c[0x0][0x154] ;  /* 0x0000550000047ab9 */ /* 0x000fe40000000800 */
[----:B------:R-:W-:Y:S01]  /*3eb20*/  IADD3.X R7, RZ, ~R2, RZ, P0, !PT ;  /* 0x80000002ff077210 */ /* 0x000fe200007fe4ff */
[----:B------:R-:W1:Y:S01]  /*3eb30*/  LDC.64 R18, c[0x0][0x640] ;  /* 0x00019000ff127b82 */ /* 0x000e620000000a00 */
[----:B------:R-:W-:Y:S01]  /*3eb40*/  IMAD.MOV.U32 R2, RZ, RZ, R17 ;  /* 0x000000ffff027224 */ /* 0x000fe200078e0011 */
[----:B------:R-:W2:Y:S02]  /*3eb50*/  F2I.U32.TRUNC.NTZ R9, R9 ;  /* 0x0000000900097305 */ /* 0x000ea4000020f000 */
[----:B------:R-:W-:-:S02]  /*3eb60*/  IMAD R6, R7, R14, RZ ;  /* 0x0000000e07067224 */ /* 0x000fc400078e02ff */
[C---:B------:R-:W-:Y:S02]  /*3eb70*/  IMAD.WIDE.U32 R2, R5.reuse, R14, R2 ;  /* 0x0000000e05027225 */ /* 0x040fe400078e0002 */
[----:B------:R-:W3:Y:S02]  /*3eb80*/  LDC R11, c[0x0][0x144] ;  /* 0x00005100ff0b7b82 */ /* 0x000ee40000000800 */
[----:B------:R-:W-:Y:S02]  /*3eb90*/  IMAD R5, R5, R15, R6 ;  /* 0x0000000f05057224 */ /* 0x000fe400078e0206 */
[----:B------:R-:W-:Y:S02]  /*3eba0*/  IMAD.MOV.U32 R6, RZ, RZ, -0x1 ;  /* 0xffffffffff067424 */ /* 0x000fe400078e00ff */
[----:B------:R-:W-:Y:S01]  /*3ebb0*/  IMAD.IADD R3, R3, 0x1, R5 ;  /* 0x0000000103037824 */ /* 0x000fe200078e0205 */
[----:B------:R-:W-:Y:S01]  /*3ebc0*/  I2FP.F32.U32 R5, R0 ;  /* 0x0000000000057245 */ /* 0x000fe20000201000 */
[----:B------:R-:W4:Y:S03]  /*3ebd0*/  LDC R12, c[0x0][0x608] ;  /* 0x00018200ff0c7b82 */ /* 0x000f260000000800 */
[-C--:B0-----:R-:W-:Y:S01]  /*3ebe0*/  SHF.R.U64 R8, R2, R16.reuse, R3 ;  /* 0x0000001002087219 */ /* 0x081fe20000001203 */
[----:B--2---:R-:W-:Y:S01]  /*3ebf0*/  IMAD.MOV R2, RZ, RZ, -R9 ;  /* 0x000000ffff027224 */ /* 0x004fe200078e0a09 */
[----:B------:R-:W-:Y:S01]  /*3ec00*/  SHF.R.U32.HI R3, RZ, R16, R3 ;  /* 0x00000010ff037219 */ /* 0x000fe20000011603 */
[----:B------:R-:W-:-:S02]  /*3ec10*/  FMUL R5, R5, UR4 ;  /* 0x0000000405057c20 */ /* 0x000fc40008400000 */
[----:B------:R-:W0:Y:S01]  /*3ec20*/  LDC R7, c[0x0][0x658] ;  /* 0x00019600ff077b82 */ /* 0x000e220000000800 */
[----:B-1----:R-:W-:-:S04]  /*3ec30*/  ISETP.NE.U32.AND P0, PT, R18, RZ, PT ;  /* 0x000000ff1200720c */ /* 0x002fc80003f05070 */
[----:B------:R-:W-:-:S03]  /*3ec40*/  ISETP.NE.AND.EX P0, PT, R19, RZ, PT, P0 ;  /* 0x000000ff1300720c */ /* 0x000fc60003f05300 */
[----:B------:R-:W1:Y:S01]  /*3ec50*/  LDC R15, c[0x0][0x148] ;  /* 0x00005200ff0f7b82 */ /* 0x000e620000000800 */
[----:B---3--:R-:W-:Y:S02]  /*3ec60*/  IMAD R16, R11, R2, R4 ;  /* 0x000000020b107224 */ /* 0x008fe400078e0204 */
[----:B------:R-:W-:-:S05]  /*3ec70*/  IMAD.MOV.U32 R4, RZ, RZ, 0x1 ;  /* 0x00000001ff047424 */ /* 0x000fca00078e00ff */
[----:B------:R-:W2:Y:S01]  /*3ec80*/  LDC R14, c[0x0][0x600] ;  /* 0x00018000ff0e7b82 */ /* 0x000ea20000000800 */
[-CC-:B----4-:R-:W-:Y:S02]  /*3ec90*/  SHF.R.U64 R11, R8, R12.reuse, R3.reuse ;  /* 0x0000000c080b7219 */ /* 0x190fe40000001203 */
[----:B------:R-:W-:Y:S02]  /*3eca0*/  SHF.R.U32.HI R2, RZ, R12, R3 ;  /* 0x0000000cff027219 */ /* 0x000fe40000011603 */
[----:B------:R3:W4:Y:S03]  /*3ecb0*/  F2I.U32.TRUNC.NTZ R12, R5 ;  /* 0x00000005000c7305 */ /* 0x000726000020f000 */
[----:B------:R-:W1:Y:S01]  /*3ecc0*/  LDC R17, c[0x0][0x648] ;  /* 0x00019200ff117b82 */ /* 0x000e620000000800 */
[-C--:B0-----:R-:W-:Y:S02]  /*3ecd0*/  SHF.L.U32 R6, R6, R7.reuse, RZ ;  /* 0x0000000706067219 */ /* 0x081fe400000006ff */
[----:B------:R-:W-:-:S02]  /*3ece0*/  SHF.R.U64 R13, R11, R7, R2 ;  /* 0x000000070b0d7219 */ /* 0x000fc40000001202 */
[-C--:B------:R-:W-:Y:S02]  /*3ecf0*/  SHF.R.U32.HI R3, RZ, R7.reuse, R2 ;  /* 0x00000007ff037219 */ /* 0x080fe40000011602 */
[----:B------:R-:W-:Y:S01]  /*3ed00*/  SHF.L.U32 R21, R4, R7, RZ ;  /* 0x0000000704157219 */ /* 0x000fe200000006ff */
[----:B------:R-:W0:Y:S01]  /*3ed10*/  LDC R20, c[0x0][0x638] ;  /* 0x00018e00ff147b82 */ /* 0x000e220000000800 */
[----:B------:R-:W-:Y:S02]  /*3ed20*/  LOP3.LUT R22, RZ, R6, RZ, 0x33, !PT ;  /* 0x00000006ff167212 */ /* 0x000fe400078e33ff */
[----:B------:R-:W-:-:S05]  /*3ed30*/  MOV R2, R13 ;  /* 0x0000000d00027202 */ /* 0x000fca0000000f00 */
[----:B------:R-:W0:Y:S01]  /*3ed40*/  LDC R23, c[0x0][0x610] ;  /* 0x00018400ff177b82 */ /* 0x000e220000000800 */
[----:B---34-:R-:W-:Y:S05]  /*3ed50*/  @!P0 BRA `(.L_x_1055) ;  /* 0x0000000000288947 */ /* 0x018fea0003800000 */
        /* <DEDUP_REMOVED lines=10> */
.L_x_1055:
[----:B------:R-:W3:Y:S01]  /*3ee00*/  LDC R4, c[0x0][0x65c] ;  /* 0x00019700ff047b82 */ /* 0x000ee20000000800 */
[----:B-1----:R-:W-:Y:S01]  /*3ee10*/  SHF.R.U64 R3, R2, R17, R3 ;  /* 0x0000001102037219 */ /* 0x002fe20000001203 */
[----:B--2---:R-:W-:Y:S01]  /*3ee20*/  VIADD R5, R14, 0xffffffff ;  /* 0xffffffff0e057836 */ /* 0x004fe20000000000 */
[----:B------:R-:W-:Y:S01]  /*3ee30*/  LOP3.LUT R2, R11, R22, RZ, 0xc0, !PT ;  /* 0x000000160b027212 */ /* 0x000fe200078ec0ff */
[----:B------:R-:W-:Y:S01]  /*3ee40*/  IMAD.MOV R12, RZ, RZ, -R12 ;  /* 0x000000ffff0c7224 */ /* 0x000fe200078e0a0c */
[----:B------:R-:W-:Y:S02]  /*3ee50*/  MOV R6, 0x1 ;  /* 0x0000000100067802 */ /* 0x000fe40000000f00 */
[----:B------:R-:W-:Y:S02]  /*3ee60*/  LOP3.LUT R5, R8, R5, RZ, 0xc0, !PT ;  /* 0x0000000508057212 */ /* 0x000fe400078ec0ff */
[----:B---3--:R-:W-:Y:S01]  /*3ee70*/  ISETP.NE.AND P0, PT, R4, 0x1, PT ;  /* 0x000000010400780c */ /* 0x008fe20003f05270 */
[----:B------:R-:W-:-:S02]  /*3ee80*/  IMAD.MOV R4, RZ, RZ, -R3 ;  /* 0x000000ffff047224 */ /* 0x000fc400078e0a03 */
[----:B------:R-:W-:-:S10]  /*3ee90*/  IMAD R3, R21, R3, R2 ;  /* 0x0000000315037224 */ /* 0x000fd400078e0202 */
[----:B------:R-:W-:Y:S02]  /*3eea0*/  @P0 IMAD R16, R15, R12, R0 ;  /* 0x0000000c0f100224 */ /* 0x000fe400078e0200 */
[----:B0-----:R-:W-:Y:S02]  /*3eeb0*/  IMAD R0, R4, R20, R13 ;  /* 0x0000001404007224 */ /* 0x001fe400078e020d */
[----:B------:R-:W-:Y:S02]  /*3eec0*/  IMAD R3, R3, R23, R16 ;  /* 0x0000001703037224 */ /* 0x000fe400078e0210 */
[----:B------:R-:W-:-:S05]  /*3eed0*/  IMAD R0, R0, R14, R5 ;  /* 0x0000000e00007224 */ /* 0x000fca00078e0205 */
[----:B------:R-:W-:Y:S02]  /*3eee0*/  SEL R2, R0, R3, !P0 ;  /* 0x0000000300027207 */ /* 0x000fe40004000000 */
[----:B------:R-:W-:-:S07]  /*3eef0*/  SEL R3, R3, R0, !P0 ;  /* 0x0000000003037207 */ /* 0x000fce0004000000 */
.L_x_1053:
[----:B------:R-:W-:-:S08]  /*3ef00*/  NOP ;  /* 0x0000000000007918 */ /* 0x000fd00000000000 */
[----:B------:R-:W0:-:S00]  /*3ef10*/  USETMAXREG.DEALLOC.CTAPOOL 0x18 ;  /* 0x00000018000079c8 */ /* 0x000e0000080e0500 */
[----:B------:R-:W-:-:S13]  /*3ef20*/  ISETP.NE.AND P0, PT, RZ, UR8, PT ;  /* 0x00000008ff007c0c */ /* 0x000fda000bf05270 */
[----:B------:R-:W-:Y:S05]  /*3ef30*/  @P0 EXIT ;  /* 0x000000000000094d */ /* 0x000fea0003800000 */
[----:B0-----:R-:W-:Y:S01]  /*3ef40*/  LOP3.LUT P0, RZ, R6, 0xff, RZ, 0xc0, !PT ;  /* 0x000000ff06ff7812 */ /* 0x001fe2000780c0ff */
[----:B------:R-:W-:Y:S02]  /*3ef50*/  IMAD.MOV.U32 R7, RZ, RZ, 0x1 ;  /* 0x00000001ff077424 */ /* 0x000fe400078e00ff */
[----:B------:R-:W-:-:S10]  /*3ef60*/  IMAD.MOV.U32 R6, RZ, RZ, RZ ;  /* 0x000000ffff067224 */ /* 0x000fd400078e00ff */
[----:B------:R-:W-:Y:S05]  /*3ef70*/  @!P0 BRA `(.L_x_1056) ;  /* 0x0000000c00588947 */ /* 0x000fea0003800000 */
[----:B------:R-:W0:Y:S01]  /*3ef80*/  LDC R0, c[0x0][0x28c] ;  /* 0x0000a300ff007b82 */ /* 0x000e220000000800 */
[----:B------:R-:W1:Y:S01]  /*3ef90*/  S2R R4, SR_TID.X ;  /* 0x0000000000047919 */ /* 0x000e620000002100 */
[----:B------:R-:W-:Y:S01]  /*3efa0*/  ULDC UR5, c[0x0][0x658] ;  /* 0x0001960000057ab9 */ /* 0x000fe20000000800 */
[----:B------:R-:W-:Y:S01]  /*3efb0*/  UMOV UR7, 0xffffffff ;  /* 0xffffffff00077882 */ /* 0x000fe20000000000 */
[----:B------:R-:W-:Y:S01]  /*3efc0*/  ULDC UR6, c[0x0][0xc] ;  /* 0x0000030000067ab9 */ /* 0x000fe20000000800 */
[----:B------:R-:W-:Y:S01]  /*3efd0*/  USHF.L.U32 UR8, UR7, UR5, URZ ;  /* 0x0000000507087299 */ /* 0x000fe2000800063f */
[----:B------:R-:W-:Y:S01]  /*3efe0*/  BSSY B0, `(.L_x_1056) ;  /* 0x00000cf000007945 */ /* 0x000fe20003800000 */
[----:B------:R-:W-:Y:S01]  /*3eff0*/  UMOV UR9, 0x1 ;  /* 0x0000000100097882 */ /* 0x000fe20000000000 */
[----:B------:R-:W-:Y:S01]  /*3f000*/  ULDC UR7, c[0x0][0x10] ;  /* 0x0000040000077ab9 */ /* 0x000fe20000000800 */
[----:B------:R-:W-:Y:S01]  /*3f010*/  USHF.L.U32 UR18, UR9, UR5, URZ ;  /* 0x0000000509127299 */ /* 0x000fe2000800063f */
[----:B------:R-:W-:Y:S01]  /*3f020*/  IMAD.MOV.U32 R9, RZ, RZ, 0x1 ;  /* 0x00000001ff097424 */ /* 0x000fe200078e00ff */
[----:B------:R-:W-:Y:S01]  /*3f030*/  UIMAD.WIDE.U32 UR6, UR6, UR7, URZ ;  /* 0x00000007060672a5 */ /* 0x000fe2000f8e003f */
[----:B------:R-:W-:Y:S01]  /*3f040*/  IMAD.MOV.U32 R7, RZ, RZ, 0x1 ;  /* 0x00000001ff077424 */ /* 0x000fe200078e00ff */
[----:B------:R-:W-:Y:S01]  /*3f050*/  ULDC UR5, c[0x0][0x14] ;  /* 0x0000050000057ab9 */ /* 0x000fe20000000800 */
[----:B------:R-:W-:Y:S01]  /*3f060*/  IMAD.MOV.U32 R6, RZ, RZ, RZ ;  /* 0x000000ffff067224 */ /* 0x000fe200078e00ff */
[----:B------:R-:W-:-:S02]  /*3f070*/  UIMAD.WIDE.U32 UR20, UR6, UR5, URZ ;  /* 0x00000005061472a5 */ /* 0x000fc4000f8e003f */
[----:B------:R-:W-:Y:S01]  /*3f080*/  UIMAD UR13, UR7, UR5, URZ ;  /* 0x00000005070d72a4 */ /* 0x000fe2000f8e023f */
[----:B------:R-:W-:Y:S01]  /*3f090*/  ULDC UR4, c[0x0][0x600] ;  /* 0x0001800000047ab9 */ /* 0x000fe20000000800 */
[----:B------:R-:W-:Y:S02]  /*3f0a0*/  ULOP3.LUT UR24, UR40, 0x2, URZ, 0xfc, !UPT ;  /* 0x0000000228187892 */ /* 0x000fe4000f8efc3f */
[----:B------:R-:W-:Y:S01]  /*3f0b0*/  UIADD3 UR4, UR4, -0x1, URZ ;  /* 0xffffffff04047890 */ /* 0x000fe2000fffe03f */
[----:B0-----:R-:W-:Y:S01]  /*3f0c0*/  VIADD R0, R0, 0x3f ;  /* 0x0000003f00007836 */ /* 0x001fe20000000000 */
[----:B------:R-:W-:Y:S02]  /*3f0d0*/  ULOP3.LUT UR17, URZ, UR8, URZ, 0x33, !UPT ;  /* 0x000000083f117292 */ /* 0x000fe4000f8e333f */
[----:B------:R-:W-:Y:S02]  /*3f0e0*/  UIADD3 UR13, UR21, UR13, URZ ;  /* 0x0000000d150d7290 */ /* 0x000fe4000fffe03f */
[----:B------:R-:W-:Y:S01]  /*3f0f0*/  SHF.R.S32.HI R5, RZ, 0x1f, R0 ;  /* 0x0000001fff057819 */ /* 0x000fe20000011400 */
[----:B------:R-:W-:-:S03]  /*3f100*/  ULDC.64 UR22, c[0x0][0x198] ;  /* 0x0000660000167ab9 */ /* 0x000fc60000000a00 */
[----:B------:R-:W-:Y:S02]  /*3f110*/  LEA.HI R0, R5, R0, RZ, 0x6 ;  /* 0x0000000005007211 */ /* 0x000fe400078f30ff */
[C---:B-1----:R-:W-:Y:S02]  /*3f120*/  LOP3.LUT P2, RZ, R4.reuse, 0x7f, RZ, 0xc0, !PT ;  /* 0x0000007f04ff7812 */ /* 0x042fe4000784c0ff */
[----:B------:R-:W-:Y:S02]  /*3f130*/  LOP3.LUT P0, RZ, R4, 0x1f, RZ, 0xc0, !PT ;  /* 0x0000001f04ff7812 */ /* 0x000fe4000780c0ff */
[----:B------:R-:W-:Y:S02]  /*3f140*/  SHF.R.S32.HI R0, RZ, 0x6, R0 ;  /* 0x00000006ff007819 */ /* 0x000fe40000011400 */
[----:B------:R-:W-:Y:S02]  /*3f150*/  PLOP3.LUT P0, PT, P0, P2, PT, 0x8a, 0x0 ;  /* 0x000000000000781c */ /* 0x000fe40000705172 */
[----:B------:R-:W-:-:S11]  /*3f160*/  IADD3 R16, R0, 0x1, RZ ;  /* 0x0000000100107810 */ /* 0x000fd60007ffe0ff */
.L_x_1068:
[----:B------:R-:W-:-:S03]  /*3f170*/  UMOV UR5, 0xffffffff ;  /* 0xffffffff00057882 */ /* 0x000fc60000000000 */
[----:B------:R-:W-:Y:S05]  /*3f180*/  BRA.DIV UR5, `(.L_x_1057) ;  /* 0x0000000e057c7947 */ /* 0x000fea000b800000 */
[----:B------:R-:W-:-:S13]  /*3f190*/  ELECT P6, URZ, PT ;  /* 0x00000000003f782f */ /* 0x000fda00038c0000 */
.L_x_1077:
[----:B------:R-:W0:Y:S01]  /*3f1a0*/  LDC R4, c[0x0][0x28c] ;  /* 0x0000a300ff047b82 */ /* 0x000e220000000800 */
[----:B------:R-:W-:Y:S01]  /*3f1b0*/  BSSY B1, `(.L_x_1058) ;  /* 0x0000038000017945 */ /* 0x000fe20003800000 */
[----:B0-----:R-:W-:-:S13]  /*3f1c0*/  ISETP.LT.OR P6, PT, R4, 0x1, !P6 ;  /* 0x000000010400780c */ /* 0x001fda00077c1670 */
[----:B------:R-:W-:Y:S05]  /*3f1d0*/  @P6 BRA `(.L_x_1059) ;  /* 0x0000000000d46947 */ /* 0x000fea0003800000 */
[----:B------:R-:W-:Y:S02]  /*3f1e0*/  IMAD.SHL.U32 R2, R2, 0x200, RZ ;  /* 0x0000020002027824 */ /* 0x000fe400078e00ff */
[----:B------:R-:W-:Y:S02]  /*3f1f0*/  IMAD.SHL.U32 R3, R3, 0x100, RZ ;  /* 0x0000010003037824 */ /* 0x000fe400078e00ff */
[----:B------:R-:W-:Y:S02]  /*3f200*/  IMAD.MOV.U32 R13, RZ, RZ, RZ ;  /* 0x000000ffff0d7224 */ /* 0x000fe400078e00ff */
[----:B------:R-:W-:Y:S02]  /*3f210*/  IMAD.MOV.U32 R4, RZ, RZ, R16 ;  /* 0x000000ffff047224 */ /* 0x000fe400078e0010 */
[----:B------:R-:W-:Y:S02]  /*3f220*/  IMAD.MOV.U32 R5, RZ, RZ, R7 ;  /* 0x000000ffff057224 */ /* 0x000fe400078e0007 */
[----:B------:R-:W-:-:S07]  /*3f230*/  IMAD.MOV.U32 R8, RZ, RZ, R6 ;  /* 0x000000ffff087224 */ /* 0x000fce00078e0006 */
.L_x_1063:
[----:B------:R-:W0:Y:S01]  /*3f240*/  S2R R12, SR_CgaCtaId ;  /* 0x00000000000c7919 */ /* 0x000e220000008800 */
[----:B------:R-:W-:-:S04]  /*3f250*/  MOV R11, 0x400 ;  /* 0x00000400000b7802 */ /* 0x000fc80000000f00 */
[----:B0-----:R-:W-:Y:S02]  /*3f260*/  LEA R15, R12, R11, 0x18 ;  /* 0x0000000b0c0f7211 */ /* 0x001fe400078ec0ff */
[----:B------:R-:W-:Y:S01]  /*3f270*/  SHF.L.U32 R11, R5, 0x1f, RZ ;  /* 0x0000001f050b7819 */ /* 0x000fe200000006ff */
[----:B------:R-:W0:Y:S01]  /*3f280*/  @!P2 LDC R12, c[0x0][0x500] ;  /* 0x00014000ff0cab82 */ /* 0x000e220000000800 */
[----:B------:R-:W-:-:S04]  /*3f290*/  LEA R14, R8, R15, 0x3 ;  /* 0x0000000f080e7211 */ /* 0x000fc800078e18ff */
[----:B------:R-:W1:Y:S02]  /*3f2a0*/  SYNCS.PHASECHK.TRANS64.TRYWAIT P1, [R14+URZ+0x10], R11 ;  /* 0x0000100b0e0075a7 */ /* 0x000e64000802017f */
[----:B-1----:R-:W-:Y:S05]  /*3f2b0*/  @!P1 BRA `(.L_x_1060) ;  /* 0x0000000c00509947 */ /* 0x002fea0003800000 */
.L_x_1078:
[----:B------:R-:W-:Y:S01]  /*3f2c0*/  UPRMT UR5, UR24, 0x9910, URZ ;  /* 0x0000991018057896 */ /* 0x000fe2000800003f */
[----:B0-----:R0:W-:Y:S03]  /*3f2d0*/  @!P2 SYNCS.ARRIVE.TRANS64 RZ, [R14+URZ], R12 ;  /* 0x0000000c0effa9a7 */ /* 0x0011e6000800003f */
[----:B------:R-:W-:-:S06]  /*3f2e0*/  UISETP.NE.AND UP0, UPT, UR5, 0x2, UPT ;  /* 0x000000020500788c */ /* 0x000fcc000bf05270 */
[----:B------:R-:W-:-:S13]  /*3f2f0*/  PLOP3.LUT P1, PT, PT, PT, UP0, 0x80, 0x0 ;  /* 0x000000000000781c */ /* 0x000fda0003f2f008 */
[----:B0-----:R-:W-:Y:S05]  /*3f300*/  @P1 BRA `(.L_x_1061) ;  /* 0x0000000000041947 */ /* 0x001fea0003800000 */
[----:B------:R-:W-:Y:S01]  /*3f310*/  BPT.TRAP 0x1 ;  /* 0x000000040000795c */ /* 0x000fe20000300000 */
.L_x_1061:
[----:B------:R-:W-:Y:S05]  /*3f320*/  @P0 BRA `(.L_x_1062) ;  /* 0x0000000000040947 */ /* 0x000fea0003800000 */
[----:B------:R-:W-:Y:S01]  /*3f330*/  BPT.TRAP 0x1 ;  /* 0x000000040000795c */ /* 0x000fe20000300000 */
.L_x_1062:
[--C-:B-1----:R-:W-:Y:S01]  /*3f340*/  IMAD R11, R8, 0x8000, R15.reuse ;  /* 0x00008000080b7824 */ /* 0x102fe200078e020f */
[----:B------:R-:W-:Y:S01]  /*3f350*/  R2UR UR9, R14 ;  /* 0x000000000e0972ca */ /* 0x000fe200000e0000 */
[----:B------:R-:W-:Y:S01]  /*3f360*/  IMAD R15, R8, 0x10000, R15 ;  /* 0x00010000080f7824 */ /* 0x000fe200078e020f */
[----:B------:R-:W-:Y:S01]  /*3f370*/  UIADD3 UR6, UP0, UR22, 0xf0, URZ ;  /* 0x000000f016067890 */ /* 0x000fe2000ff1e03f */
[----:B------:R-:W-:Y:S01]  /*3f380*/  VIADD R4, R4, 0xffffffff ;  /* 0xffffffff04047836 */ /* 0x000fe20000000000 */
[----:B------:R-:W-:Y:S01]  /*3f390*/  R2UR UR5, R11 ;  /* 0x000000000b0572ca */ /* 0x000fe200000e0000 */
[----:B------:R-:W-:Y:S01]  /*3f3a0*/  UIADD3 UR26, UP1, UR22, 0x1f0, URZ ;  /* 0x000001f0161a7890 */ /* 0x000fe2000ff3e03f */
[----:B------:R-:W-:Y:S01]  /*3f3b0*/  R2UR UR8, R15 ;  /* 0x000000000f0872ca */ /* 0x000fe200000e0000 */
[----:B------:R-:W-:Y:S01]  /*3f3c0*/  UIADD3.X UR7, URZ, UR23, URZ, UP0, !UPT ;  /* 0x000000173f077290 */ /* 0x000fe200087fe43f */
[----:B------:R-:W-:Y:S01]  /*3f3d0*/  R2UR UR11, R3 ;  /* 0x00000000030b72ca */ /* 0x000fe200000e0000 */
[----:B------:R-:W-:Y:S01]  /*3f3e0*/  VIADD R8, R8, 0x1 ;  /* 0x0000000108087836 */ /* 0x000fe20000000000 */
[C---:B------:R-:W-:Y:S01]  /*3f3f0*/  R2UR UR10, R13.reuse ;  /* 0x000000000d0a72ca */ /* 0x040fe200000e0000 */
[----:B------:R-:W-:Y:S01]  /*3f400*/  UIADD3.X UR27, URZ, UR23, URZ, UP1, !UPT ;  /* 0x000000173f1b7290 */ /* 0x000fe20008ffe43f */
[----:B------:R-:W-:Y:S01]  /*3f410*/  R2UR UR12, R10 ;  /* 0x000000000a0c72ca */ /* 0x000fe200000e0000 */
[----:B------:R-:W-:Y:S01]  /*3f420*/  UMOV UR14, 0x0 ;  /* 0x00000000000e7882 */ /* 0x000fe20000000000 */
[----:B------:R-:W-:Y:S01]  /*3f430*/  R2UR UR19, R2 ;  /* 0x00000000021372ca */ /* 0x000fe200000e0000 */
[----:B------:R-:W-:Y:S01]  /*3f440*/  UMOV UR15, 0x10000000 ;  /* 0x10000000000f7882 */ /* 0x000fe20000000000 */
[----:B------:R-:W-:Y:S01]  /*3f450*/  ISETP.GT.AND P3, PT, R4, 0x1, PT ;  /* 0x000000010400780c */ /* 0x000fe20003f64270 */
[----:B------:R-:W-:Y:S01]  /*3f460*/  UIADD3 UR5, UR5, 0x100, URZ ;  /* 0x0000010005057890 */ /* 0x000fe2000fffe03f */
[----:B------:R-:W-:Y:S01]  /*3f470*/  ISETP.NE.AND P1, PT, R8, 0x2, PT ;  /* 0x000000020800780c */ /* 0x000fe20003f25270 */
[----:B------:R-:W-:Y:S01]  /*3f480*/  UIADD3 UR16, UR8, 0x10100, URZ ;  /* 0x0001010008107890 */ /* 0x000fe2000fffe03f */
[----:B------:R-:W-:-:S02]  /*3f490*/  VIADD R13, R13, 0x40 ;  /* 0x000000400d0d7836 */ /* 0x000fc40000000000 */
[----:B------:R-:W-:Y:S02]  /*3f4a0*/  SEL R12, RZ, 0x1, P1 ;  /* 0x00000001ff0c7807 */ /* 0x000fe40000800000 */
[----:B------:R-:W-:Y:S01]  /*3f4b0*/  UMOV UR8, UR5 ;  /* 0x0000000500087c82 */ /* 0x000fe20008000000 */
[----:B------:R-:W-:Y:S01]  /*3f4c0*/  SEL R8, R8, RZ, P1 ;  /* 0x000000ff08087207 */ /* 0x000fe20000800000 */
[----:B------:R0:W-:Y:S01]  /*3f4d0*/  UTMALDG.3D [UR8], [UR6], desc[UR14] ;  /* 0x00000e08060075b4 */ /* 0x0001e20008011000 */
[----:B------:R-:W-:Y:S01]  /*3f4e0*/  LOP3.LUT R5, R5, R12, RZ, 0x3c, !PT ;  /* 0x0000000c05057212 */ /* 0x000fe200078e3cff */
[----:B0-----:R-:W-:Y:S01]  /*3f4f0*/  UMOV UR8, UR16 ;  /* 0x0000001000087c82 */ /* 0x001fe20008000000 */
[----:B------:R-:W-:Y:S02]  /*3f500*/  UMOV UR11, UR19 ;  /* 0x00000013000b7c82 */ /* 0x000fe40008000000 */
[----:B------:R0:W-:Y:S02]  /*3f510*/  UTMALDG.3D [UR8], [UR26], desc[UR14] ;  /* 0x00000e081a0075b4 */ /* 0x0001e40008011000 */
[----:B0-----:R-:W-:Y:S05]  /*3f520*/  @P3 BRA `(.L_x_1063) ;  /* 0xfffffffc00443947 */ /* 0x001fea000383ffff */
.L_x_1059:
[----:B------:R-:W-:Y:S05]  /*3f530*/  BSYNC B1 ;  /* 0x0000000000017941 */ /* 0x000fea0003800000 */
.L_x_1058:
[----:B------:R-:W2:Y:S01]  /*3f540*/  LDL.LU R15, [R1+0x600] ;  /* 0x00060000010f7983 */ /* 0x000ea20000300800 */
[----:B------:R-:W-:Y:S01]  /*3f550*/  LOP3.LUT P4, RZ, R9, 0xff, RZ, 0xc0, !PT ;  /* 0x000000ff09ff7812 */ /* 0x000fe2000788c0ff */
[----:B------:R-:W-:Y:S02]  /*3f560*/  ULDC.64 UR6, c[0x0][0x650] ;  /* 0x0001940000067ab9 */ /* 0x000fe40000000a00 */
[----:B------:R-:W3:Y:S01]  /*3f570*/  LDL.LU R14, [R1+0x604] ;  /* 0x00060400010e7983 */ /* 0x000ee20000300800 */
[----:B------:R-:W-:Y:S01]  /*3f580*/  IADD3 R6, R0, R6, RZ ;  /* 0x0000000600067210 */ /* 0x000fe20007ffe0ff */
[----:B------:R-:W-:Y:S01]  /*3f590*/  BSSY B1, `(.L_x_1064) ;  /* 0x0000071000017945 */ /* 0x000fe20003800000 */
[----:B------:R-:W-:Y:S01]  /*3f5a0*/  IMAD.MOV.U32 R10, RZ, RZ, -0x1 ;  /* 0xffffffffff0a7424 */ /* 0x000fe200078e00ff */
[----:B------:R-:W-:Y:S02]  /*3f5b0*/  PRMT R4, RZ, 0x7610, R4 ;  /* 0x00007610ff047816 */ /* 0x000fe40000000004 */
[----:B------:R-:W-:-:S02]  /*3f5c0*/  SHF.R.U32.HI R2, RZ, 0x1, R6 ;  /* 0x00000001ff027819 */ /* 0x000fc40000011606 */
[----:B------:R-:W-:Y:S02]  /*3f5d0*/  ISETP.GT.U32.AND P1, PT, R6, 0x1, PT ;  /* 0x000000010600780c */ /* 0x000fe40003f24070 */
[----:B------:R-:W0:Y:S01]  /*3f5e0*/  @P4 S2R R3, SR_CgaCtaId ;  /* 0x0000000000034919 */ /* 0x000e220000008800 */
[----:B------:R-:W-:Y:S02]  /*3f5f0*/  LOP3.LUT R2, R2, 0x1, RZ, 0xc0, !PT ;  /* 0x0000000102027812 */ /* 0x000fe400078ec0ff */
[----:B------:R-:W-:Y:S02]  /*3f600*/  ISETP.LT.U32.AND P1, PT, R0, 0x2, P1 ;  /* 0x000000020000780c */ /* 0x000fe40000f21070 */
[----:B------:R-:W-:Y:S02]  /*3f610*/  ISETP.NE.U32.AND P3, PT, R2, 0x1, PT ;  /* 0x000000010200780c */ /* 0x000fe40003f65070 */
[----:B------:R-:W-:Y:S02]  /*3f620*/  @P4 MOV R2, 0x400 ;  /* 0x0000040000024802 */ /* 0x000fe40000000f00 */
[----:B------:R-:W-:-:S02]  /*3f630*/  ISETP.GT.U32.AND P3, PT, R0, 0x1, !P3 ;  /* 0x000000010000780c */ /* 0x000fc40005f64070 */
[----:B------:R-:W-:Y:S02]  /*3f640*/  LOP3.LUT R6, R6, 0x1, RZ, 0xc0, !PT ;  /* 0x0000000106067812 */ /* 0x000fe400078ec0ff */
[----:B------:R-:W-:Y:S02]  /*3f650*/  PRMT R9, RZ, 0x7610, R9 ;  /* 0x00007610ff097816 */ /* 0x000fe40000000009 */
[----:B0-----:R-:W-:Y:S02]  /*3f660*/  @P4 LEA R2, R3, R2, 0x18 ;  /* 0x0000000203024211 */ /* 0x001fe400078ec0ff */
[----:B------:R-:W-:Y:S02]  /*3f670*/  SEL R3, RZ, 0x1, !P3 ;  /* 0x00000001ff037807 */ /* 0x000fe40005800000 */
[----:B------:R0:W-:Y:S02]  /*3f680*/  @P4 SYNCS.ARRIVE.TRANS64.A1T0 RZ, [R2+URZ+0x38], RZ ;  /* 0x000038ff02ff49a7 */ /* 0x0001e4000810003f */
[----:B0-----:R-:W-:-:S04]  /*3f690*/  SEL R2, RZ, 0x1, !P1 ;  /* 0x00000001ff027807 */ /* 0x001fc80004800000 */
[----:B------:R-:W-:Y:S01]  /*3f6a0*/  LOP3.LUT R7, R3, R7, R2, 0x96, !PT ;  /* 0x0000000703077212 */ /* 0x000fe200078e9602 */
[----:B------:R-:W-:Y:S02]  /*3f6b0*/  IMAD.MOV.U32 R3, RZ, RZ, -0x1 ;  /* 0xffffffffff037424 */ /* 0x000fe400078e00ff */
[----:B------:R-:W-:Y:S01]  /*3f6c0*/  IMAD.MOV.U32 R2, RZ, RZ, -0x1 ;  /* 0xffffffffff027424 */ /* 0x000fe200078e00ff */
[----:B---3--:R-:W-:-:S04]  /*3f6d0*/  IADD3 R14, P1, R14, UR20, RZ ;  /* 0x000000140e0e7c10 */ /* 0x008fc8000ff3e0ff */
[----:B--2---:R-:W-:Y:S01]  /*3f6e0*/  IADD3.X R15, R15, UR13, RZ, P1, !PT ;  /* 0x0000000d0f0f7c10 */ /* 0x004fe20008ffe4ff */
[----:B------:R0:W-:Y:S01]  /*3f6f0*/  STL [R1+0x604], R14 ;  /* 0x0006040e01007387 */ /* 0x0001e20000100800 */
[----:B------:R-:W-:-:S03]  /*3f700*/  ISETP.GE.U32.AND P1, PT, R14, UR6, PT ;  /* 0x000000060e007c0c */ /* 0x000fc6000bf26070 */
[----:B------:R0:W-:Y:S01]  /*3f710*/  STL [R1+0x600], R15 ;  /* 0x0006000f01007387 */ /* 0x0001e20000100800 */
[----:B------:R-:W-:-:S13]  /*3f720*/  ISETP.GE.U32.AND.EX P1, PT, R15, UR7, PT, P1 ;  /* 0x000000070f007c0c */ /* 0x000fda000bf26110 */
[----:B0-----:R-:W-:Y:S05]  /*3f730*/  @P1 BRA `(.L_x_1065) ;  /* 0x0000000400581947 */ /* 0x001fea0003800000 */
[----:B------:R-:W0:Y:S01]  /*3f740*/  S2R R8, SR_CTAID.X ;  /* 0x0000000000087919 */ /* 0x000e220000002500 */
[----:B------:R-:W1:Y:S01]  /*3f750*/  LDC R11, c[0x0][0x65c] ;  /* 0x00019700ff0b7b82 */ /* 0x000e620000000800 */
[----:B------:R-:W-:Y:S01]  /*3f760*/  ULDC UR5, c[0x0][0x150] ;  /* 0x0000540000057ab9 */ /* 0x000fe20000000800 */
[----:B------:R-:W-:Y:S01]  /*3f770*/  ULDC.64 UR6, c[0x0][0x628] ;  /* 0x00018a0000067ab9 */ /* 0x000fe20000000a00 */
[----:B------:R-:W2:Y:S01]  /*3f780*/  S2R R5, SR_CTAID.Y ;  /* 0x0000000000057919 */ /* 0x000ea20000002600 */
[----:B------:R-:W-:Y:S01]  /*3f790*/  ISETP.NE.U32.AND P1, PT, RZ, UR6, PT ;  /* 0x00000006ff007c0c */ /* 0x000fe2000bf25070 */
[----:B------:R-:W-:-:S03]  /*3f7a0*/  ULDC UR8, c[0x0][0x630] ;  /* 0x00018c0000087ab9 */ /* 0x000fc60000000800 */
[----:B------:R-:W3:Y:S01]  /*3f7b0*/  LDC R3, c[0x0][0x144] ;  /* 0x00005100ff037b82 */ /* 0x000ee20000000800 */
[----:B------:R-:W-:-:S07]  /*3f7c0*/  ISETP.NE.AND.EX P1, PT, RZ, UR7, PT, P1 ;  /* 0x00000007ff007c0c */ /* 0x000fce000bf25310 */
[----:B------:R-:W4:Y:S01]  /*3f7d0*/  LDC R12, c[0x0][0x148] ;  /* 0x00005200ff0c7b82 */ /* 0x000f220000000800 */
[----:B-1----:R-:W-:Y:S02]  /*3f7e0*/  ISETP.NE.AND P5, PT, R11, 0x1, PT ;  /* 0x000000010b00780c */ /* 0x002fe40003fa5270 */
[----:B0-----:R-:W-:Y:S02]  /*3f7f0*/  I2FP.F32.U32 R2, R8 ;  /* 0x0000000800027245 */ /* 0x001fe40000201000 */
[----:B--2---:R-:W-:-:S03]  /*3f800*/  I2FP.F32.U32 R4, R5 ;  /* 0x0000000500047245 */ /* 0x004fc60000201000 */
[----:B------:R-:W-:Y:S01]  /*3f810*/  FMUL R2, R2, UR5 ;  /* 0x0000000502027c20 */ /* 0x000fe20008400000 */
[----:B------:R-:W-:Y:S02]  /*3f820*/  ULDC UR5, c[0x0][0x154] ;  /* 0x0000550000057ab9 */ /* 0x000fe40000000800 */
[----:B------:R-:W-:-:S03]  /*3f830*/  FMUL R10, R4, UR5 ;  /* 0x00000005040a7c20 */ /* 0x000fc60008400000 */
[----:B------:R-:W0:Y:S08]  /*3f840*/  F2I.U32.TRUNC.NTZ R2, R2 ;  /* 0x0000000200027305 */ /* 0x000e30000020f000 */
[----:B------:R-:W1:Y:S01]  /*3f850*/  F2I.U32.TRUNC.NTZ R10, R10 ;  /* 0x0000000a000a7305 */ /* 0x000e62000020f000 */
[----:B0-----:R-:W-:Y:S01]  /*3f860*/  IMAD.MOV R4, RZ, RZ, -R2 ;  /* 0x000000ffff047224 */ /* 0x001fe200078e0a02 */
[----:B------:R-:W-:-:S03]  /*3f870*/  MOV R2, R14 ;  /* 0x0000000e00027202 */ /* 0x000fc60000000f00 */
[----:B---3--:R-:W-:Y:S02]  /*3f880*/  IMAD R8, R3, R4, R8 ;  /* 0x0000000403087224 */ /* 0x008fe400078e0208 */
[----:B-1----:R-:W-:-:S04]  /*3f890*/  IMAD.MOV R3, RZ, RZ, -R10 ;  /* 0x000000ffff037224 */ /* 0x002fc800078e0a0a */
[----:B----4-:R-:W-:Y:S02]  /*3f8a0*/  @P5 IMAD R8, R12, R3, R5 ;  /* 0x000000030c085224 */ /* 0x010fe400078e0205 */
[----:B------:R-:W-:Y:S01]  /*3f8b0*/  IMAD.MOV.U32 R3, RZ, RZ, R15 ;  /* 0x000000ffff037224 */ /* 0x000fe200078e000f */
[----:B------:R-:W-:Y:S06]  /*3f8c0*/  @!P1 BRA `(.L_x_1066) ;  /* 0x0000000000289947 */ /* 0x000fec0003800000 */
[----:B------:R-:W-:Y:S02]  /*3f8d0*/  ULDC UR5, c[0x0][0x634] ;  /* 0x00018d0000057ab9 */ /* 0x000fe40000000800 */
[----:B------:R-:W-:-:S05]  /*3f8e0*/  IADD3 R3, P1, R14, UR5, RZ ;  /* 0x000000050e037c10 */ /* 0x000fca000ff3e0ff */
[----:B------:R-:W-:-:S04]  /*3f8f0*/  IMAD.X R11, RZ, RZ, R15, P1 ;  /* 0x000000ffff0b7224 */ /* 0x000fc800008e060f */
[----:B------:R-:W-:-:S04]  /*3f900*/  IMAD.WIDE.U32 R4, R11, UR6, RZ ;  /* 0x000000060b047c25 */ /* 0x000fc8000f8e00ff */
[----:B------:R-:W-:-:S04]  /*3f910*/  IMAD.WIDE.U32 R4, P1, R3, UR7, R4 ;  /* 0x0000000703047c25 */ /* 0x000fc8000f820004 */
[----:B------:R-:W-:-:S04]  /*3f920*/  IMAD.WIDE.U32 R2, R3, UR6, RZ ;  /* 0x0000000603027c25 */ /* 0x000fc8000f8e00ff */
[----:B------:R-:W-:Y:S01]  /*3f930*/  IMAD.MOV.U32 R2, RZ, RZ, R5 ;  /* 0x000000ffff027224 */ /* 0x000fe200078e0005 */
[----:B------:R-:W-:Y:S01]  /*3f940*/  IADD3 RZ, P3, R3, R4, RZ ;  /* 0x0000000403ff7210 */ /* 0x000fe20007f7e0ff */
[----:B------:R-:W-:-:S04]  /*3f950*/  IMAD.X R3, RZ, RZ, RZ, P1 ;  /* 0x000000ffff037224 */ /* 0x000fc800008e06ff */
[----:B------:R-:W-:-:S08]  /*3f960*/  IMAD.WIDE.U32.X R2, R11, UR7, R2, P3 ;  /* 0x000000070b027c25 */ /* 0x000fd000098e0402 */
.L_x_1066:
[--C-:B------:R-:W-:Y:S01]  /*3f970*/  SHF.R.U64 R10, R2, UR8, R3.reuse ;  /* 0x00000008020a7c19 */ /* 0x100fe20008001203 */
[----:B------:R-:W-:Y:S01]  /*3f980*/  ULDC.64 UR6, c[0x0][0x620] ;  /* 0x0001880000067ab9 */ /* 0x000fe20000000a00 */
[----:B------:R-:W-:Y:S01]  /*3f990*/  SHF.R.U32.HI R2, RZ, UR8, R3 ;  /* 0x00000008ff027c19 */ /* 0x000fe20008011603 */
[----:B------:R-:W-:Y:S01]  /*3f9a0*/  IMAD.MOV.U32 R3, RZ, RZ, R15 ;  /* 0x000000ffff037224 */ /* 0x000fe200078e000f */
[----:B------:R-:W-:Y:S01]  /*3f9b0*/  IADD3 R11, P1, RZ, -R10, RZ ;  /* 0x8000000aff0b7210 */ /* 0x000fe20007f3e0ff */
[----:B------:R-:W-:-:S04]  /*3f9c0*/  ULDC UR5, c[0x0][0x618] ;  /* 0x0001860000057ab9 */ /* 0x000fc80000000800 */
[----:B------:R-:W-:-:S04]  /*3f9d0*/  IMAD.X R2, RZ, RZ, ~R2, P1 ;  /* 0x000000ffff027224 */ /* 0x000fc800008e0e02 */
[----:B------:R-:W-:-:S04]  /*3f9e0*/  IMAD R2, R2, UR6, RZ ;  /* 0x0000000602027c24 */ /* 0x000fc8000f8e02ff */
[----:B------:R-:W-:Y:S01]  /*3f9f0*/  IMAD R5, R11, UR7, R2 ;  /* 0x000000070b057c24 */ /* 0x000fe2000f8e0202 */
[----:B------:R-:W-:-:S05]  /*3fa00*/  MOV R2, R14 ;  /* 0x0000000e00027202 */ /* 0x000fca0000000f00 */
[----:B------:R-:W-:Y:S01]  /*3fa10*/  IMAD.WIDE.U32 R2, R11, UR6, R2 ;  /* 0x000000060b027c25 */ /* 0x000fe2000f8e0002 */
[----:B------:R-:W-:Y:S02]  /*3fa20*/  ULDC.64 UR6, c[0x0][0x640] ;  /* 0x0001900000067ab9 */ /* 0x000fe40000000a00 */
[----:B------:R-:W-:Y:S01]  /*3fa30*/  ISETP.NE.U32.AND P1, PT, RZ, UR6, PT ;  /* 0x00000006ff007c0c */ /* 0x000fe2000bf25070 */
[----:B------:R-:W-:-:S03]  /*3fa40*/  IMAD.IADD R3, R3, 0x1, R5 ;  /* 0x0000000103037824 */ /* 0x000fc600078e0205 */
[----:B------:R-:W-:Y:S02]  /*3fa50*/  ISETP.NE.AND.EX P1, PT, RZ, UR7, PT, P1 ;  /* 0x00000007ff007c0c */ /* 0x000fe4000bf25310 */
[--C-:B------:R-:W-:Y:S02]  /*3fa60*/  SHF.R.U64 R11, R2, UR5, R3.reuse ;  /* 0x00000005020b7c19 */ /* 0x100fe40008001203 */
[----:B------:R-:W-:Y:S01]  /*3fa70*/  SHF.R.U32.HI R2, RZ, UR5, R3 ;  /* 0x00000005ff027c19 */ /* 0x000fe20008011603 */
[----:B------:R-:W-:-:S03]  /*3fa80*/  ULDC UR5, c[0x0][0x608] ;  /* 0x0001820000057ab9 */ /* 0x000fc60000000800 */
[--C-:B------:R-:W-:Y:S02]  /*3fa90*/  SHF.R.U64 R12, R11, UR5, R2.reuse ;  /* 0x000000050b0c7c19 */ /* 0x100fe40008001202 */
[----:B------:R-:W-:Y:S01]  /*3faa0*/  SHF.R.U32.HI R3, RZ, UR5, R2 ;  /* 0x00000005ff037c19 */ /* 0x000fe20008011602 */
[----:B------:R-:W-:-:S03]  /*3fab0*/  ULDC UR5, c[0x0][0x658] ;  /* 0x0001960000057ab9 */ /* 0x000fc60000000800 */
[--C-:B------:R-:W-:Y:S02]  /*3fac0*/  SHF.R.U64 R13, R12, UR5, R3.reuse ;  /* 0x000000050c0d7c19 */ /* 0x100fe40008001203 */
[----:B------:R-:W-:-:S03]  /*3fad0*/  SHF.R.U32.HI R14, RZ, UR5, R3 ;  /* 0x00000005ff0e7c19 */ /* 0x000fc60008011603 */
[----:B------:R-:W-:Y:S02]  /*3fae0*/  IMAD.MOV.U32 R2, RZ, RZ, R13 ;  /* 0x000000ffff027224 */ /* 0x000fe400078e000d */
        /* <DEDUP_REMOVED lines=9> */
[----:B------:R-:W-:Y:S02]  /*3fb80*/  IADD3 RZ, P3, R3, R4, RZ ;  /* 0x0000000403ff7210 */ /* 0x000fe40007f7e0ff */
[----:B------:R-:W-:-:S03]  /*3fb90*/  IADD3.X R3, RZ, RZ, RZ, P1, !PT ;  /* 0x000000ffff037210 */ /* 0x000fc60000ffe4ff */
[----:B------:R-:W-:-:S08]  /*3fba0*/  IMAD.WIDE.U32.X R2, R14, UR7, R2, P3 ;  /* 0x000000070e027c25 */ /* 0x000fd000098e0402 */
.L_x_1067:
[----:B------:R-:W-:Y:S01]  /*3fbb0*/  ULDC UR5, c[0x0][0x648] ;  /* 0x0001920000057ab9 */ /* 0x000fe20000000800 */
[----:B------:R-:W-:Y:S01]  /*3fbc0*/  LOP3.LUT R12, R12, UR17, RZ, 0xc0, !PT ;  /* 0x000000110c0c7c12 */ /* 0x000fe2000f8ec0ff */
[----:B------:R-:W-:Y:S01]  /*3fbd0*/  IMAD.MOV.U32 R4, RZ, RZ, 0x1 ;  /* 0x00000001ff047424 */ /* 0x000fe200078e00ff */
[----:B------:R-:W-:Y:S01]  /*3fbe0*/  SHF.R.U64 R3, R2, UR5, R3 ;  /* 0x0000000502037c19 */ /* 0x000fe20008001203 */
[----:B------:R-:W-:-:S04]  /*3fbf0*/  ULDC UR5, c[0x0][0x638] ;  /* 0x00018e0000057ab9 */ /* 0x000fc80000000800 */
[----:B------:R-:W-:Y:S02]  /*3fc00*/  IMAD.MOV R2, RZ, RZ, -R3 ;  /* 0x000000ffff027224 */ /* 0x000fe400078e0a03 */
[----:B------:R-:W-:Y:S02]  /*3fc10*/  IMAD R5, R3, UR18, R12 ;  /* 0x0000001203057c24 */ /* 0x000fe4000f8e020c */
[----:B------:R-:W-:Y:S01]  /*3fc20*/  IMAD R13, R2, UR5, R13 ;  /* 0x00000005020d7c24 */ /* 0x000fe2000f8e020d */
[----:B------:R-:W-:Y:S01]  /*3fc30*/  ULDC UR5, c[0x0][0x610] ;  /* 0x0001840000057ab9 */ /* 0x000fe20000000800 */
[----:B------:R-:W-:Y:S01]  /*3fc40*/  LOP3.LUT R2, R11, UR4, RZ, 0xc0, !PT ;  /* 0x000000040b027c12 */ /* 0x000fe2000f8ec0ff */
[----:B------:R-:W-:Y:S01]  /*3fc50*/  IMAD R8, R5, UR5, R8 ;  /* 0x0000000505087c24 */ /* 0x000fe2000f8e0208 */
[----:B------:R-:W-:-:S03]  /*3fc60*/  ULDC UR5, c[0x0][0x600] ;  /* 0x0001800000057ab9 */ /* 0x000fc60000000800 */
[----:B------:R-:W-:-:S05]  /*3fc70*/  IMAD R13, R13, UR5, R2 ;  /* 0x000000050d0d7c24 */ /* 0x000fca000f8e0202 */
[----:B------:R-:W-:Y:S02]  /*3fc80*/  SEL R2, R13, R8, !P5 ;  /* 0x000000080d027207 */ /* 0x000fe40006800000 */
[----:B------:R-:W-:-:S07]  /*3fc90*/  SEL R3, R8, R13, !P5 ;  /* 0x0000000d08037207 */ /* 0x000fce0006800000 */
.L_x_1065:
[----:B------:R-:W-:Y:S05]  /*3fca0*/  BSYNC B1 ;  /* 0x0000000000017941 */ /* 0x000fea0003800000 */
.L_x_1064:
[----:B------:R-:W-:-:S13]  /*3fcb0*/  LOP3.LUT P1, RZ, R4, 0xff, RZ, 0xc0, !PT ;  /* 0x000000ff04ff7812 */ /* 0x000fda000782c0ff */
[----:B------:R-:W-:Y:S05]  /*3fcc0*/  @P1 BRA `(.L_x_1068) ;  /* 0xfffffff400281947 */ /* 0x000fea000383ffff */
[----:B------:R-:W-:Y:S05]  /*3fcd0*/  BSYNC B0 ;  /* 0x0000000000007941 */ /* 0x000fea0003800000 */
.L_x_1056:
[----:B------:R-:W-:-:S03]  /*3fce0*/  UMOV UR5, 0xffffffff ;  /* 0xffffffff00057882 */ /* 0x000fc60000000000 */
[----:B------:R-:W-:Y:S05]  /*3fcf0*/  BRA.DIV UR5, `(.L_x_1069) ;  /* 0x0000000205d47947 */ /* 0x000fea000b800000 */
[----:B------:R-:W-:-:S13]  /*3fd00*/  ELECT P6, URZ, PT ;  /* 0x00000000003f782f */ /* 0x000fda00038c0000 */
.L_x_1081:
[----:B------:R-:W-:Y:S04]  /*3fd10*/  BSSY B0, `(.L_x_1070) ;  /* 0x000001a000007945 */ /* 0x000fe80003800000 */
[----:B------:R-:W-:Y:S05]  /*3fd20*/  @!P6 BRA `(.L_x_1071) ;  /* 0x000000000060e947 */ /* 0x000fea0003800000 */
[----:B------:R-:W-:-:S04]  /*3fd30*/  ULOP3.LUT UR5, UR40, 0x2, URZ, 0xfc, !UPT ;  /* 0x0000000228057892 */ /* 0x000fc8000f8efc3f */
[----:B------:R-:W-:-:S06]  /*3fd40*/  UISETP.NE.AND UP0, UPT, UR5, 0x3, UPT ;  /* 0x000000030500788c */ /* 0x000fcc000bf05270 */
[----:B------:R-:W-:-:S13]  /*3fd50*/  PLOP3.LUT P0, PT, PT, PT, UP0, 0x80, 0x0 ;  /* 0x000000000000781c */ /* 0x000fda0003f0f008 */
[----:B------:R-:W-:Y:S05]  /*3fd60*/  @!P0 BRA `(.L_x_1072) ;  /* 0x0000000000048947 */ /* 0x000fea0003800000 */
[----:B------:R-:W-:Y:S01]  /*3fd70*/  BPT.TRAP 0x1 ;  /* 0x000000040000795c */ /* 0x000fe20000300000 */
.L_x_1072:
[----:B------:R-:W0:Y:S01]  /*3fd80*/  S2R R3, SR_CgaCtaId ;  /* 0x0000000000037919 */ /* 0x000e220000008800 */
[----:B------:R-:W-:-:S04]  /*3fd90*/  MOV R0, 0x400 ;  /* 0x0000040000007802 */ /* 0x000fc80000000f00 */
[----:B0-----:R-:W-:Y:S02]  /*3fda0*/  LEA R3, R3, R0, 0x18 ;  /* 0x0000000003037211 */ /* 0x001fe400078ec0ff */
[----:B------:R-:W-:-:S03]  /*3fdb0*/  SHF.L.U32 R0, R7, 0x1f, RZ ;  /* 0x0000001f07007819 */ /* 0x000fc600000006ff */
[----:B------:R-:W-:-:S04]  /*3fdc0*/  VIADD R3, R3, 0x10 ;  /* 0x0000001003037836 */ /* 0x000fc80000000000 */
[----:B------:R-:W-:-:S04]  /*3fdd0*/  IMAD R5, R6, 0x8, R3 ;  /* 0x0000000806057824 */ /* 0x000fc800078e0203 */
[----:B------:R-:W0:Y:S02]  /*3fde0*/  SYNCS.PHASECHK.TRANS64.TRYWAIT P0, [R5+URZ], R0 ;  /* 0x00000000050075a7 */ /* 0x000e24000800017f */
[----:B0-----:R-:W-:Y:S05]  /*3fdf0*/  @!P0 BRA `(.L_x_1073) ;  /* 0x0000000000b48947 */ /* 0x001fea0003800000 */
.L_x_1082:
[----:B------:R-:W-:-:S04]  /*3fe00*/  IADD3 R6, R6, 0x1, RZ ;  /* 0x0000000106067810 */ /* 0x000fc80007ffe0ff */
[----:B------:R-:W-:-:S04]  /*3fe10*/  ISETP.NE.AND P0, PT, R6, 0x2, PT ;  /* 0x000000020600780c */ /* 0x000fc80003f05270 */
[----:B0-----:R-:W-:Y:S02]  /*3fe20*/  SEL R0, RZ, 0x1, P0 ;  /* 0x00000001ff007807 */ /* 0x001fe40000000000 */
[----:B------:R-:W-:Y:S02]  /*3fe30*/  SEL R6, R6, RZ, P0 ;  /* 0x000000ff06067207 */ /* 0x000fe40000000000 */
[----:B------:R-:W-:-:S03]  /*3fe40*/  LOP3.LUT R0, R7, R0, RZ, 0x3c, !PT ;  /* 0x0000000007007212 */ /* 0x000fc600078e3cff */
[----:B------:R-:W-:Y:S01]  /*3fe50*/  IMAD R3, R6, 0x8, R3 ;  /* 0x0000000806037824 */ /* 0x000fe200078e0203 */
[----:B------:R-:W-:-:S07]  /*3fe60*/  SHF.L.U32 R0, R0, 0x1f, RZ ;  /* 0x0000001f00007819 */ /* 0x000fce00000006ff */
.L_x_1074:
[----:B0-----:R0:W1:Y:S02]  /*3fe70*/  SYNCS.PHASECHK.TRANS64.TRYWAIT P0, [R3+URZ], R0 ;  /* 0x00000000030075a7 */ /* 0x001064000800017f */
[----:B-1----:R-:W-:Y:S05]  /*3fe80*/  @!P0 NANOSLEEP.SYNCS 0x989680 ;  /* 0x009896800000895d */ /* 0x002fea0003900000 */
[----:B------:R-:W1:Y:S02]  /*3fe90*/  @!P0 SYNCS.PHASECHK.TRANS64 P0, [R3+URZ], R0 ;  /* 0x00000000030085a7 */ /* 0x000e64000800007f */
[----:B-1----:R-:W-:Y:S05]  /*3fea0*/  @!P0 BRA `(.L_x_1074) ;  /* 0xfffffffc00f08947 */ /* 0x002fea000383ffff */
.L_x_1071:
[----:B------:R-:W-:Y:S05]  /*3feb0*/  BSYNC B0 ;  /* 0x0000000000007941 */ /* 0x000fea0003800000 */
.L_x_1070:
[----:B------:R-:W-:Y:S05]  /*3fec0*/  EXIT ;  /* 0x000000000000794d */ /* 0x000fea0003800000 */
.L_x_17:
[----:B-1----:R1:W4:Y:S02]  /*3fed0*/  SYNCS.PHASECHK.TRANS64.TRYWAIT P1, [R3+URZ], R0 ;  /* 0x00000000030075a7 */ /* 0x002324000802017f */
[----:B----4-:R-:W-:Y:S05]  /*3fee0*/  @!P1 NANOSLEEP.SYNCS 0x989680 ;  /* 0x009896800000995d */ /* 0x010fea0003900000 */
[----:B------:R-:W4:Y:S02]  /*3fef0*/  @!P1 SYNCS.PHASECHK.TRANS64 P1, [R3+URZ], R0 ;  /* 0x00000000030095a7 */ /* 0x000f24000802007f */
[----:B----4-:R-:W-:Y:S05]  /*3ff00*/  @!P1 BRA `(.L_x_17) ;  /* 0xfffffffc00f09947 */ /* 0x010fea000383ffff */
[----:B------:R-:W-:Y:S05]  /*3ff10*/  BRA `(.L_x_16) ;  /* 0xfffffc1000ec7947 */ /* 0x000fea000383ffff */
.L_x_22:
[----:B--2---:R-:W-:-:S04]  /*3ff20*/  IMAD.U32 R5, RZ, RZ, UR8 ;  /* 0x00000008ff057e24 */ /* 0x004fc8000f8e00ff */
[----:B------:R2:W3:Y:S03]  /*3ff30*/  SYNCS.PHASECHK.TRANS64.TRYWAIT P1, [R5+URZ], R4 ;  /* 0x00000004050075a7 */ /* 0x0004e6000802017f */
[----:B---3--:R-:W-:Y:S05]  /*3ff40*/  @!P1 NANOSLEEP.SYNCS 0x989680 ;  /* 0x009896800000995d */ /* 0x008fea0003900000 */
[----:B------:R-:W3:Y:S02]  /*3ff50*/  @!P1 SYNCS.PHASECHK.TRANS64 P1, [R5+URZ], R4 ;  /* 0x00000004050095a7 */ /* 0x000ee4000802007f */
[----:B---3--:R-:W-:Y:S05]  /*3ff60*/  @!P1 BRA `(.L_x_22) ;  /* 0xfffffffc00ec9947 */ /* 0x008fea000383ffff */
[----:B------:R-:W-:Y:S05]  /*3ff70*/  BRA `(.L_x_21) ;  /* 0xfffffcd0001c7947 */ /* 0x000fea000383ffff */
.L_x_1057:
[----:B------:R-:W-:Y:S01]  /*3ff80*/  BSSY B1, `(.L_x_1075) ;  /* 0x0000006000017945 */ /* 0x000fe20003800000 */
[----:B------:R-:W-:-:S07]  /*3ff90*/  IMAD.MOV.U32 R15, RZ, RZ, -0x1 ;  /* 0xffffffffff0f7424 */ /* 0x000fce00078e00ff */
[----:B------:R-:W-:Y:S05]  /*3ffa0*/  WARPSYNC.COLLECTIVE R15, `(.L_x_1076) ;  /* 0x000000000f0c7348 */ /* 0x000fea0003c00000 */
[----:B------:R-:W-:Y:S02]  /*3ffb0*/  ELECT P6, UR62, PT ;  /* 0x00000000003e782f */ /* 0x000fe400038c0000 */
[----:B------:R-:W-:Y:S01]  /*3ffc0*/  MOV R14, UR62 ;  /* 0x0000003e000e7c02 */ /* 0x000fe20008000f00 */
[----:B------:R-:W-:Y:S10]  /*3ffd0*/  ENDCOLLECTIVE ;  /* 0x000000000000791b */ /* 0x000ff40003800000 */
.L_x_1076:
[----:B------:R-:W-:Y:S05]  /*3ffe0*/  BSYNC B1 ;  /* 0x0000000000017941 */ /* 0x000fea0003800000 */
.L_x_1075:
[----:B------:R-:W-:Y:S05]  /*3fff0*/  BRA `(.L_x_1077) ;  /* 0xfffffff000687947 */ /* 0x000fea000383ffff */
.L_x_1060:
[----:B-1----:R1:W2:Y:S02]  /*40000*/  SYNCS.PHASECHK.TRANS64.TRYWAIT P1, [R14+URZ+0x10], R11 ;  /* 0x0000100b0e0075a7 */ /* 0x0022a4000802017f */
[----:B--2---:R-:W-:Y:S05]  /*40010*/  @!P1 NANOSLEEP.SYNCS 0x989680 ;  /* 0x009896800000995d */ /* 0x004fea0003900000 */
[----:B------:R-:W2:Y:S02]  /*40020*/  @!P1 SYNCS.PHASECHK.TRANS64 P1, [R14+URZ+0x10], R11 ;  /* 0x0000100b0e0095a7 */ /* 0x000ea4000802007f */
[----:B--2---:R-:W-:Y:S05]  /*40030*/  @!P1 BRA `(.L_x_1060) ;  /* 0xfffffffc00f09947 */ /* 0x004fea000383ffff */
[----:B------:R-:W-:Y:S05]  /*40040*/  BRA `(.L_x_1078) ;  /* 0xfffffff0009c7947 */ /* 0x000fea000383ffff */
.L_x_1069:
[----:B------:R-:W-:Y:S01]  /*40050*/  BSSY B0, `(.L_x_1079) ;  /* 0x0000006000007945 */ /* 0x000fe20003800000 */
[----:B------:R-:W-:-:S07]  /*40060*/  IMAD.MOV.U32 R15, RZ, RZ, -0x1 ;  /* 0xffffffffff0f7424 */ /* 0x000fce00078e00ff */
[----:B------:R-:W-:Y:S05]  /*40070*/  WARPSYNC.COLLECTIVE R15, `(.L_x_1080) ;  /* 0x000000000f0c7348 */ /* 0x000fea0003c00000 */
[----:B------:R-:W-:Y:S02]  /*40080*/  ELECT P6, UR62, PT ;  /* 0x00000000003e782f */ /* 0x000fe400038c0000 */
[----:B------:R-:W-:Y:S01]  /*40090*/  MOV R14, UR62 ;  /* 0x0000003e000e7c02 */ /* 0x000fe20008000f00 */
[----:B------:R-:W-:Y:S10]  /*400a0*/  ENDCOLLECTIVE ;  /* 0x000000000000791b */ /* 0x000ff40003800000 */
.L_x_1080:
[----:B------:R-:W-:Y:S05]  /*400b0*/  BSYNC B0 ;  /* 0x0000000000007941 */ /* 0x000fea0003800000 */
.L_x_1079:
[----:B------:R-:W-:Y:S05]  /*400c0*/  BRA `(.L_x_1081) ;  /* 0xfffffffc00107947 */ /* 0x000fea000383ffff */
.L_x_1073:
[----:B0-----:R0:W1:Y:S02]  /*400d0*/  SYNCS.PHASECHK.TRANS64.TRYWAIT P0, [R5+URZ], R0 ;  /* 0x00000000050075a7 */ /* 0x001064000800017f */
[----:B-1----:R-:W-:Y:S05]  /*400e0*/  @!P0 NANOSLEEP.SYNCS 0x989680 ;  /* 0x009896800000895d */ /* 0x002fea0003900000 */
[----:B------:R-:W1:Y:S02]  /*400f0*/  @!P0 SYNCS.PHASECHK.TRANS64 P0, [R5+URZ], R0 ;  /* 0x00000000050085a7 */ /* 0x000e64000800007f */
[----:B-1----:R-:W-:Y:S05]  /*40100*/  @!P0 BRA `(.L_x_1073) ;  /* 0xfffffffc00f08947 */ /* 0x002fea000383ffff */
[----:B------:R-:W-:Y:S05]  /*40110*/  BRA `(.L_x_1082) ;  /* 0xfffffffc00387947 */ /* 0x000fea000383ffff */
.L_x_1083:
[----:B------:R-:W-:-:S00]  /*40120*/  BRA `(.L_x_1083) ;  /* 0xfffffffc00fc7947 */ /* 0x000fc0000383ffff */
[----:B------:R-:W-:-:S00]  /*40130*/  NOP ;  /* 0x0000000000007918 */ /* 0x000fc00000000000 */
        /* <DEDUP_REMOVED lines=12> */
.L_x_1084:


//--------------------- .nv.global.init           --------------------------
	.section	.nv.global.init,"aw",@progbits
.nv.global.init:
	.type		$str$22,@object
	.size		$str$22,($str$23 - $str$22)
$str$22:
        /*0000*/ 	.byte	0x6b, 0x5f, 0x74, 0x69, 0x6c, 0x65, 0x5f, 0x63, 0x6f, 0x75, 0x6e, 0x74, 0x20, 0x3e, 0x3d, 0x20
        /*0010*/ 	.byte	0x31, 0x00
	.type		$str$23,@object
	.size		$str$23,(__unnamed_1 - $str$23)
$str$23:
        /*0012*/ 	.byte	0x2f, 0x74, 0x6d, 0x70, 0x2f, 0x63, 0x75, 0x74, 0x6c, 0x61, 0x73, 0x73, 0x5f, 0x73, 0x77, 0x65
        /*0022*/ 	.byte	0x65, 0x70, 0x5f, 0x73, 0x72, 0x63, 0x2f, 0x69, 0x6e, 0x63, 0x6c, 0x75, 0x64, 0x65, 0x2f, 0x63
        /*0032*/ 	.byte	0x75, 0x74, 0x6c, 0x61, 0x73, 0x73, 0x2f, 0x67, 0x65, 0x6d, 0x6d, 0x2f, 0x63, 0x6f, 0x6c, 0x6c
        /*0042*/ 	.byte	0x65, 0x63, 0x74, 0x69, 0x76, 0x65, 0x2f, 0x73, 0x6d, 0x39, 0x30, 0x5f, 0x6d, 0x6d, 0x61, 0x5f
        /*0052*/ 	.byte	0x74, 0x6d, 0x61, 0x5f, 0x67, 0x6d, 0x6d, 0x61, 0x5f, 0x73, 0x73, 0x5f, 0x77, 0x61, 0x72, 0x70
        /*0062*/ 	.byte	0x73, 0x70, 0x65, 0x63, 0x69, 0x61, 0x6c, 0x69, 0x7a, 0x65, 0x64, 0x2e, 0x68, 0x70, 0x70, 0x00
	.type		__unnamed_1,@object
	.size		__unnamed_1,(.L_0 - __unnamed_1)
__unnamed_1:
        /* <DEDUP_REMOVED lines=181> */
.L_0:


//--------------------- .nv.shared._ZN7cutlass13device_kernelINS_4gemm6kernel13GemmUniversalIN4cute5tupleIJiiiiEEENS1_10collective13CollectiveMmaINS1_34MainloopSm90TmaGmmaWarpSpecializedILi2ENS5_IJNS4_1CILi1EEESB_SB_EEENS1_35KernelTmaWarpSpecializedCooperativeEEENS5_IJNSA_ILi256EEENSA_ILi512EEENSA_ILi64EEEEEENS_6half_tENS5_IJlSB_lEEESJ_SK_NS4_8TiledMMAINS4_8MMA_AtomIJNS4_4SM904GMMA26MMA_64x256x16_F32F16F16_SSILNSO_5MajorE0ELSQ_0ELNSO_7ScaleInE1ELSR_1EEEEEENS4_6LayoutINS5_IJNSA_ILi2EEESB_SB_EEENS5_IJSB_NSA_ILi0EEESX_EEEEENS5_IJNS4_10UnderscoreES10_S10_EEEEENS4_13SM90_TMA_LOADENS4_14ComposedLayoutINS4_7SwizzleILi3ELi4ELi3EEENS4_18smem_ptr_flag_bitsILi16EEENSU_INS5_IJNSA_ILi8EEESH_EEENS5_IJSH_SB_EEEEEEEvNS4_8identityES13_S1D_vS1E_EENS_8epilogue10collective6detail29Sm90TmaWarpSpecializedAdapterINS1H_15DefaultEpilogueISJ_SK_SK_NS1G_6thread17LinearCombinationISJ_Li1EffLNS1L_9ScaleType4KindE0ELNS_15FloatRoundStyleE2ESJ_EENS1_15EpilogueDefaultEEEEEvvEEEEvNT_6ParamsE --------------------------
	.section	.nv.shared._ZN7cutlass13device_kernelINS_4gemm6kernel13GemmUniversalIN4cute5tupleIJiiiiEEENS1_10collective13CollectiveMmaINS1_34MainloopSm90TmaGmmaWarpSpecializedILi2ENS5_IJNS4_1CILi1EEESB_SB_EEENS1_35KernelTmaWarpSpecializedCooperativeEEENS5_IJNSA_ILi256EEENSA_ILi512EEENSA_ILi64EEEEEENS_6half_tENS5_IJlSB_lEEESJ_SK_NS4_8TiledMMAINS4_8MMA_AtomIJNS4_4SM904GMMA26MMA_64x256x16_F32F16F16_SSILNSO_5MajorE0ELSQ_0ELNSO_7ScaleInE1ELSR_1EEEEEENS4_6LayoutINS5_IJNSA_ILi2EEESB_SB_EEENS5_IJSB_NSA_ILi0EEESX_EEEEENS5_IJNS4_10UnderscoreES10_S10_EEEEENS4_13SM90_TMA_LOADENS4_14ComposedLayoutINS4_7SwizzleILi3ELi4ELi3EEENS4_18smem_ptr_flag_bitsILi16EEENSU_INS5_IJNSA_ILi8EEESH_EEENS5_IJSH_SB_EEEEEEEvNS4_8identityES13_S1D_vS1E_EENS_8epilogue10collective6detail29Sm90TmaWarpSpecializedAdapterINS1H_15DefaultEpilogueISJ_SK_SK_NS1G_6thread17LinearCombinationISJ_Li1EffLNS1L_9ScaleType4KindE0ELNS_15FloatRoundStyleE2ESJ_EENS1_15EpilogueDefaultEEEEEvvEEEEvNT_6ParamsE,"aw",@nobits
	.sectionflags	@""
	.align	16
	.zero		1024


//--------------------- .nv.shared.reserved.0     --------------------------
	.section	.nv.shared.reserved.0,"aw",@nobits
	.weak		__nv_reservedSMEM_offset_0_alias
	.size		__nv_reservedSMEM_offset_0_alias, 0, 0
	.other		__nv_reservedSMEM_offset_0_alias,@"STO_CUDA_RESERVED_SHARED STV_DEFAULT"
__nv_reservedSMEM_offset_0_alias:
	.zero		0


//--------------------- .nv.global                --------------------------
	.section	.nv.global,"aw",@nobits
.nv.global:
	.type		_ZN40_INTERNAL_2d3e9765_4_k_cu_d548f146_147044cute1_E,@object
	.size		_ZN40_INTERNAL_2d3e9765_4_k_cu_d548f146_147044cute1_E,(_ZN40_INTERNAL_2d3e9765_4_k_cu_d548f146_147044cuda3std3__45__cpo6cbeginE - _ZN40_INTERNAL_2d3e9765_4_k_cu_d548f146_147044cute1_E)
_ZN40_INTERNAL_2d3e9765_4_k_cu_d548f146_147044cute1_E:
	.zero		1
	.type		_ZN40_INTERNAL_2d3e9765_4_k_cu_d548f146_147044cuda3std3__45__cpo6cbeginE,@object
	.size		_ZN40_INTERNAL_2d3e9765_4_k_cu_d548f146_147044cuda3std3__45__cpo6cbeginE,(_ZN40_INTERNAL_2d3e9765_4_k_cu_d548f146_147044cuda3std3__48in_placeE - _ZN40_INTERNAL_2d3e9765_4_k_cu_d548f146_147044cuda3std3__45__cpo6cbeginE)
_ZN40_INTERNAL_2d3e9765_4_k_cu_d548f146_147044cuda3std3__45__cpo6cbeginE:
	.zero		1
	.type		_ZN40_INTERNAL_2d3e9765_4_k_cu_d548f146_147044cuda3std3__48in_placeE,@object
	.size		_ZN40_INTERNAL_2d3e9765_4_k_cu_d548f146_147044cuda3std3__48in_placeE,(_ZN40_INTERNAL_2d3e9765_4_k_cu_d548f146_147044cuda3std6ranges3__45__cpo9iter_moveE - _ZN40_INTERNAL_2d3e9765_4_k_cu_d548f146_147044cuda3std3__48in_placeE)
_ZN40_INTERNAL_2d3e9765_4_k_cu_d548f146_147044cuda3std3__48in_placeE:
	.zero		1
	.type		_ZN40_INTERNAL_2d3e9765_4_k_cu_d548f146_147044cuda3std6ranges3__45__cpo9iter_moveE,@object
	.size		_ZN40_INTERNAL_2d3e9765_4_k_cu_d548f146_147044cuda3std6ranges3__45__cpo9iter_moveE,(_ZN40_INTERNAL_2d3e9765_4_k_cu_d548f146_147044cuda3std3__45__cpo5beginE - _ZN40_INTERNAL_2d3e9765_4_k_cu_d548f146_147044cuda3std6ranges3__45__cpo9iter_moveE)
_ZN40_INTERNAL_2d3e9765_4_k_cu_d548f146_147044cuda3std6ranges3__45__cpo9iter_moveE:
	.zero		1
	.type		_ZN40_INTERNAL_2d3e9765_4_k_cu_d548f146_147044cuda3std3__45__cpo5beginE,@object
	.size		_ZN40_INTERNAL_2d3e9765_4_k_cu_d548f146_147044cuda3std3__45__cpo5beginE,(_ZN40_INTERNAL_2d3e9765_4_k_cu_d548f146_147044cuda3std3__442_GLOBAL__N__2d3e9765_4_k_cu_d548f146_147046ignoreE - _ZN40_INTERNAL_2d3e9765_4_k_cu_d548f146_147044cuda3std3__45__cpo5beginE)
_ZN40_INTERNAL_2d3e9765_4_k_cu_d548f146_147044cuda3std3__45__cpo5beginE:
	.zero		1
	.type		_ZN40_INTERNAL_2d3e9765_4_k_cu_d548f146_147044cuda3std3__442_GLOBAL__N__2d3e9765_4_k_cu_d548f146_147046ignoreE,@object
	.size		_ZN40_INTERNAL_2d3e9765_4_k_cu_d548f146_147044cuda3std3__442_GLOBAL__N__2d3e9765_4_k_cu_d548f146_147046ignoreE,(_ZN40_INTERNAL_2d3e9765_4_k_cu_d548f146_147044cute7productE - _ZN40_INTERNAL_2d3e9765_4_k_cu_d548f146_147044cuda3std3__442_GLOBAL__N__2d3e9765_4_k_cu_d548f146_147046ignoreE)
_ZN40_INTERNAL_2d3e9765_4_k_cu_d548f146_147044cuda3std3__442_GLOBAL__N__2d3e9765_4_k_cu_d548f146_147046ignoreE:
	.zero		1
	.type		_ZN40_INTERNAL_2d3e9765_4_k_cu_d548f146_147044cute7productE,@object
	.size		_ZN40_INTERNAL_2d3e9765_4_k_cu_d548f146_147044cute7productE,(_ZN40_INTERNAL_2d3e9765_4_k_cu_d548f146_147044cuda3std3__45__cpo3endE - _ZN40_INTERNAL_2d3e9765_4_k_cu_d548f146_147044cute7productE)
_ZN40_INTERNAL_2d3e9765_4_k_cu_d548f146_147044cute7productE:
	.zero		1
	.type		_ZN40_INTERNAL_2d3e9765_4_k_cu_d548f146_147044cuda3std3__45__cpo3endE,@object
	.size		_ZN40_INTERNAL_2d3e9765_4_k_cu_d548f146_147044cuda3std3__45__cpo3endE,(_ZN40_INTERNAL_2d3e9765_4_k_cu_d548f146_147044cuda3std3__419piecewise_constructE - _ZN40_INTERNAL_2d3e9765_4_k_cu_d548f146_147044cuda3std3__45__cpo3endE)
_ZN40_INTERNAL_2d3e9765_4_k_cu_d548f146_147044cuda3std3__45__cpo3endE:
	.zero		1
	.type		_ZN40_INTERNAL_2d3e9765_4_k_cu_d548f146_147044cuda3std3__419piecewise_constructE,@object
	.size		_ZN40_INTERNAL_2d3e9765_4_k_cu_d548f146_147044cuda3std3__419piecewise_constructE,(_ZN40_INTERNAL_2d3e9765_4_k_cu_d548f146_147044cuda3std3__45__cpo4cendE - _ZN40_INTERNAL_2d3e9765_4_k_cu_d548f146_147044cuda3std3__419piecewise_constructE)
_ZN40_INTERNAL_2d3e9765_4_k_cu_d548f146_147044cuda3std3__419piecewise_constructE:
	.zero		1
	.type		_ZN40_INTERNAL_2d3e9765_4_k_cu_d548f146_147044cuda3std3__45__cpo4cendE,@object
	.size		_ZN40_INTERNAL_2d3e9765_4_k_cu_d548f146_147044cuda3std3__45__cpo4cendE,(_ZN40_INTERNAL_2d3e9765_4_k_cu_d548f146_147044cuda3std6ranges3__45__cpo4swapE - _ZN40_INTERNAL_2d3e9765_4_k_cu_d548f146_147044cuda3std3__45__cpo4cendE)
_ZN40_INTERNAL_2d3e9765_4_k_cu_d548f146_147044cuda3std3__45__cpo4cendE:
	.zero		1
	.type		_ZN40_INTERNAL_2d3e9765_4_k_cu_d548f146_147044cuda3std6ranges3__45__cpo4swapE,@object
	.size		_ZN40_INTERNAL_2d3e9765_4_k_cu_d548f146_147044cuda3std6ranges3__45__cpo4swapE,(.L_8 - _ZN40_INTERNAL_2d3e9765_4_k_cu_d548f146_147044cuda3std6ranges3__45__cpo4swapE)
_ZN40_INTERNAL_2d3e9765_4_k_cu_d548f146_147044cuda3std6ranges3__45__cpo4swapE:
	.zero		1
.L_8:


//--------------------- .nv.constant0._ZN7cutlass13device_kernelINS_4gemm6kernel13GemmUniversalIN4cute5tupleIJiiiiEEENS1_10collective13CollectiveMmaINS1_34MainloopSm90TmaGmmaWarpSpecializedILi2ENS5_IJNS4_1CILi1EEESB_SB_EEENS1_35KernelTmaWarpSpecializedCooperativeEEENS5_IJNSA_ILi256EEENSA_ILi512EEENSA_ILi64EEEEEENS_6half_tENS5_IJlSB_lEEESJ_SK_NS4_8TiledMMAINS4_8MMA_AtomIJNS4_4SM904GMMA26MMA_64x256x16_F32F16F16_SSILNSO_5MajorE0ELSQ_0ELNSO_7ScaleInE1ELSR_1EEEEEENS4_6LayoutINS5_IJNSA_ILi2EEESB_SB_EEENS5_IJSB_NSA_ILi0EEESX_EEEEENS5_IJNS4_10UnderscoreES10_S10_EEEEENS4_13SM90_TMA_LOADENS4_14ComposedLayoutINS4_7SwizzleILi3ELi4ELi3EEENS4_18smem_ptr_flag_bitsILi16EEENSU_INS5_IJNSA_ILi8EEESH_EEENS5_IJSH_SB_EEEEEEEvNS4_8identityES13_S1D_vS1E_EENS_8epilogue10collective6detail29Sm90TmaWarpSpecializedAdapterINS1H_15DefaultEpilogueISJ_SK_SK_NS1G_6thread17LinearCombinationISJ_Li1EffLNS1L_9ScaleType4KindE0ELNS_15FloatRoundStyleE2ESJ_EENS1_15EpilogueDefaultEEEEEvvEEEEvNT_6ParamsE --------------------------
	.section	.nv.constant0._ZN7cutlass13device_kernelINS_4gemm6kernel13GemmUniversalIN4cute5tupleIJiiiiEEENS1_10collective13CollectiveMmaINS1_34MainloopSm90TmaGmmaWarpSpecializedILi2ENS5_IJNS4_1CILi1EEESB_SB_EEENS1_35KernelTmaWarpSpecializedCooperativeEEENS5_IJNSA_ILi256EEENSA_ILi512EEENSA_ILi64EEEEEENS_6half_tENS5_IJlSB_lEEESJ_SK_NS4_8TiledMMAINS4_8MMA_AtomIJNS4_4SM904GMMA26MMA_64x256x16_F32F16F16_SSILNSO_5MajorE0ELSQ_0ELNSO_7ScaleInE1ELSR_1EEEEEENS4_6LayoutINS5_IJNSA_ILi2EEESB_SB_EEENS5_IJSB_NSA_ILi0EEESX_EEEEENS5_IJNS4_10UnderscoreES10_S10_EEEEENS4_13SM90_TMA_LOADENS4_14ComposedLayoutINS4_7SwizzleILi3ELi4ELi3EEENS4_18smem_ptr_flag_bitsILi16EEENSU_INS5_IJNSA_ILi8EEESH_EEENS5_IJSH_SB_EEEEEEEvNS4_8identityES13_S1D_vS1E_EENS_8epilogue10collective6detail29Sm90TmaWarpSpecializedAdapterINS1H_15DefaultEpilogueISJ_SK_SK_NS1G_6thread17LinearCombinationISJ_Li1EffLNS1L_9ScaleType4KindE0ELNS_15FloatRoundStyleE2ESJ_EENS1_15EpilogueDefaultEEEEEvvEEEEvNT_6ParamsE,"a",@progbits
	.sectionflags	@""
	.align	4
.nv.constant0._ZN7cutlass13device_kernelINS_4gemm6kernel13GemmUniversalIN4cute5tupleIJiiiiEEENS1_10collective13CollectiveMmaINS1_34MainloopSm90TmaGmmaWarpSpecializedILi2ENS5_IJNS4_1CILi1EEESB_SB_EEENS1_35KernelTmaWarpSpecializedCooperativeEEENS5_IJNSA_ILi256EEENSA_ILi512EEENSA_ILi64EEEEEENS_6half_tENS5_IJlSB_lEEESJ_SK_NS4_8TiledMMAINS4_8MMA_AtomIJNS4_4SM904GMMA26MMA_64x256x16_F32F16F16_SSILNSO_5MajorE0ELSQ_0ELNSO_7ScaleInE1ELSR_1EEEEEENS4_6LayoutINS5_IJNSA_ILi2EEESB_SB_EEENS5_IJSB_NSA_ILi0EEESX_EEEEENS5_IJNS4_10UnderscoreES10_S10_EEEEENS4_13SM90_TMA_LOADENS4_14ComposedLayoutINS4_7SwizzleILi3ELi4ELi3EEENS4_18smem_ptr_flag_bitsILi16EEENSU_INS5_IJNSA_ILi8EEESH_EEENS5_IJSH_SB_EEEEEEEvNS4_8identityES13_S1D_vS1E_EENS_8epilogue10collective6detail29Sm90TmaWarpSpecializedAdapterINS1H_15DefaultEpilogueISJ_SK_SK_NS1G_6thread17LinearCombinationISJ_Li1EffLNS1L_9ScaleType4KindE0ELNS_15FloatRoundStyleE2ESJ_EENS1_15EpilogueDefaultEEEEEvvEEEEvNT_6ParamsE:
	.zero		1664


//--------------------- SYMBOLS --------------------------

	.type		.nv.reservedSmem.offset0,@object
	.size		.nv.reservedSmem.offset0,0x4
	.type		__assertfail,@function
